//
// Generated by NVIDIA NVVM Compiler
//
// Compiler Build ID: CL-36424714
// Cuda compilation tools, release 13.0, V13.0.88
// Based on NVVM 20.0.0
//

.version 9.0
.target sm_100
.address_size 64

	// .globl	pimc_evolution_kernel
.global .align 4 .b8 precalc_xorwow_matrix[102400];
.global .align 4 .b8 precalc_xorwow_offset_matrix[102400];
.global .align 4 .b8 mrg32k3aM1[2304];
.global .align 4 .b8 mrg32k3aM2[2304];
.global .align 4 .b8 mrg32k3aM1SubSeq[2016];
.global .align 4 .b8 mrg32k3aM2SubSeq[2016];
.global .align 4 .b8 mrg32k3aM1Seq[2304];
.global .align 4 .b8 mrg32k3aM2Seq[2304];
.const .align 8 .b8 __cr_lgamma_table[72];
.extern .shared .align 16 .b8 shared_mem[];
.extern .shared .align 16 .b8 shared_data[];

.visible .entry pimc_evolution_kernel(
	.param .u64 .ptr .align 1 pimc_evolution_kernel_param_0,
	.param .u64 .ptr .align 1 pimc_evolution_kernel_param_1,
	.param .u64 .ptr .align 1 pimc_evolution_kernel_param_2,
	.param .u64 .ptr .align 1 pimc_evolution_kernel_param_3,
	.param .u64 .ptr .align 1 pimc_evolution_kernel_param_4,
	.param .align 8 .b8 pimc_evolution_kernel_param_5[40]
)
{
	.local .align 8 .b8 	__local_depot0[48];
	.reg .b64 	%SP;
	.reg .b64 	%SPL;
	.reg .pred 	%p<142>;
	.reg .b32 	%r<1505>;
	.reg .b32 	%f<447>;
	.reg .b64 	%rd<106>;

	mov.u64 	%SPL, __local_depot0;
	ld.param.u64 	%rd20, [pimc_evolution_kernel_param_5+32];
	ld.param.u32 	%r674, [pimc_evolution_kernel_param_5+24];
	ld.param.u64 	%rd21, [pimc_evolution_kernel_param_0];
	ld.param.u64 	%rd22, [pimc_evolution_kernel_param_1];
	ld.param.u64 	%rd17, [pimc_evolution_kernel_param_2];
	ld.param.u64 	%rd18, [pimc_evolution_kernel_param_3];
	ld.param.u64 	%rd19, [pimc_evolution_kernel_param_4];
	ld.param.v2.f32 	{%f102, %f103}, [pimc_evolution_kernel_param_5+16];
	ld.param.v2.f32 	{%f100, %f101}, [pimc_evolution_kernel_param_5+8];
	ld.param.v2.u32 	{%r672, %r673}, [pimc_evolution_kernel_param_5];
	cvta.to.global.u64 	%rd1, %rd22;
	cvta.to.global.u64 	%rd2, %rd21;
	add.u64 	%rd3, %SPL, 0;
	mov.u32 	%r675, %ctaid.x;
	mov.u32 	%r676, %ntid.x;
	mov.u32 	%r4, %tid.x;
	mad.lo.s32 	%r5, %r675, %r676, %r4;
	setp.ge.s32 	%p1, %r5, %r672;
	@%p1 bra 	$L__BB0_247;
	cvt.s64.s32 	%rd4, %r5;
	cvt.u32.u64 	%r677, %rd20;
	xor.b32  	%r678, %r677, -1429050551;
	mul.lo.s32 	%r679, %r678, 1099087573;
	{ .reg .b32 tmp; mov.b64 {tmp, %r680}, %rd20; }
	xor.b32  	%r681, %r680, -136515619;
	mul.lo.s32 	%r682, %r681, -1703105765;
	add.s32 	%r683, %r679, %r682;
	add.s32 	%r1461, %r683, 6615241;
	add.s32 	%r1185, %r679, 123456789;
	st.local.v2.u32 	[%rd3], {%r1461, %r1185};
	xor.b32  	%r1184, %r679, 362436069;
	add.s32 	%r1183, %r682, 521288629;
	st.local.v2.u32 	[%rd3+8], {%r1184, %r1183};
	xor.b32  	%r1182, %r682, 88675123;
	add.s32 	%r1181, %r679, 5783321;
	st.local.v2.u32 	[%rd3+16], {%r1182, %r1181};
	setp.eq.s32 	%p2, %r5, 0;
	@%p2 bra 	$L__BB0_116;
	mov.b32 	%r1168, 0;
	mov.u64 	%rd105, %rd4;
$L__BB0_3:
	mov.u64 	%rd5, %rd105;
	and.b64  	%rd6, %rd5, 3;
	setp.eq.s64 	%p3, %rd6, 0;
	@%p3 bra 	$L__BB0_115;
	mul.wide.u32 	%rd24, %r1168, 3200;
	mov.u64 	%rd25, precalc_xorwow_matrix;
	add.s64 	%rd7, %rd25, %rd24;
	mov.b32 	%r1181, 0;
	mov.u32 	%r1182, %r1181;
	mov.u32 	%r1183, %r1181;
	mov.u32 	%r1184, %r1181;
	mov.u32 	%r1185, %r1181;
	mov.u32 	%r1174, %r1181;
$L__BB0_5:
	mul.wide.u32 	%rd26, %r1174, 4;
	add.s64 	%rd27, %rd3, %rd26;
	ld.local.u32 	%r24, [%rd27+4];
	shl.b32 	%r25, %r1174, 5;
	mov.b32 	%r1180, 0;
$L__BB0_6:
	.pragma "nounroll";
	shr.u32 	%r687, %r24, %r1180;
	and.b32  	%r688, %r687, 1;
	setp.eq.b32 	%p4, %r688, 1;
	not.pred 	%p5, %p4;
	add.s32 	%r689, %r25, %r1180;
	mul.lo.s32 	%r690, %r689, 5;
	mul.wide.u32 	%rd28, %r690, 4;
	add.s64 	%rd8, %rd7, %rd28;
	@%p5 bra 	$L__BB0_8;
	ld.global.u32 	%r691, [%rd8];
	xor.b32  	%r1185, %r1185, %r691;
	ld.global.u32 	%r692, [%rd8+4];
	xor.b32  	%r1184, %r1184, %r692;
	ld.global.u32 	%r693, [%rd8+8];
	xor.b32  	%r1183, %r1183, %r693;
	ld.global.u32 	%r694, [%rd8+12];
	xor.b32  	%r1182, %r1182, %r694;
	ld.global.u32 	%r695, [%rd8+16];
	xor.b32  	%r1181, %r1181, %r695;
$L__BB0_8:
	and.b32  	%r697, %r687, 2;
	setp.eq.s32 	%p6, %r697, 0;
	@%p6 bra 	$L__BB0_10;
	ld.global.u32 	%r698, [%rd8+20];
	xor.b32  	%r1185, %r1185, %r698;
	ld.global.u32 	%r699, [%rd8+24];
	xor.b32  	%r1184, %r1184, %r699;
	ld.global.u32 	%r700, [%rd8+28];
	xor.b32  	%r1183, %r1183, %r700;
	ld.global.u32 	%r701, [%rd8+32];
	xor.b32  	%r1182, %r1182, %r701;
	ld.global.u32 	%r702, [%rd8+36];
	xor.b32  	%r1181, %r1181, %r702;
$L__BB0_10:
	and.b32  	%r704, %r687, 4;
	setp.eq.s32 	%p7, %r704, 0;
	@%p7 bra 	$L__BB0_12;
	ld.global.u32 	%r705, [%rd8+40];
	xor.b32  	%r1185, %r1185, %r705;
	ld.global.u32 	%r706, [%rd8+44];
	xor.b32  	%r1184, %r1184, %r706;
	ld.global.u32 	%r707, [%rd8+48];
	xor.b32  	%r1183, %r1183, %r707;
	ld.global.u32 	%r708, [%rd8+52];
	xor.b32  	%r1182, %r1182, %r708;
	ld.global.u32 	%r709, [%rd8+56];
	xor.b32  	%r1181, %r1181, %r709;
$L__BB0_12:
	and.b32  	%r711, %r687, 8;
	setp.eq.s32 	%p8, %r711, 0;
	@%p8 bra 	$L__BB0_14;
	ld.global.u32 	%r712, [%rd8+60];
	xor.b32  	%r1185, %r1185, %r712;
	ld.global.u32 	%r713, [%rd8+64];
	xor.b32  	%r1184, %r1184, %r713;
	ld.global.u32 	%r714, [%rd8+68];
	xor.b32  	%r1183, %r1183, %r714;
	ld.global.u32 	%r715, [%rd8+72];
	xor.b32  	%r1182, %r1182, %r715;
	ld.global.u32 	%r716, [%rd8+76];
	xor.b32  	%r1181, %r1181, %r716;
$L__BB0_14:
	and.b32  	%r718, %r687, 16;
	setp.eq.s32 	%p9, %r718, 0;
	@%p9 bra 	$L__BB0_16;
	ld.global.u32 	%r719, [%rd8+80];
	xor.b32  	%r1185, %r1185, %r719;
	ld.global.u32 	%r720, [%rd8+84];
	xor.b32  	%r1184, %r1184, %r720;
	ld.global.u32 	%r721, [%rd8+88];
	xor.b32  	%r1183, %r1183, %r721;
	ld.global.u32 	%r722, [%rd8+92];
	xor.b32  	%r1182, %r1182, %r722;
	ld.global.u32 	%r723, [%rd8+96];
	xor.b32  	%r1181, %r1181, %r723;
$L__BB0_16:
	and.b32  	%r725, %r687, 32;
	setp.eq.s32 	%p10, %r725, 0;
	@%p10 bra 	$L__BB0_18;
	ld.global.u32 	%r726, [%rd8+100];
	xor.b32  	%r1185, %r1185, %r726;
	ld.global.u32 	%r727, [%rd8+104];
	xor.b32  	%r1184, %r1184, %r727;
	ld.global.u32 	%r728, [%rd8+108];
	xor.b32  	%r1183, %r1183, %r728;
	ld.global.u32 	%r729, [%rd8+112];
	xor.b32  	%r1182, %r1182, %r729;
	ld.global.u32 	%r730, [%rd8+116];
	xor.b32  	%r1181, %r1181, %r730;
$L__BB0_18:
	and.b32  	%r732, %r687, 64;
	setp.eq.s32 	%p11, %r732, 0;
	@%p11 bra 	$L__BB0_20;
	ld.global.u32 	%r733, [%rd8+120];
	xor.b32  	%r1185, %r1185, %r733;
	ld.global.u32 	%r734, [%rd8+124];
	xor.b32  	%r1184, %r1184, %r734;
	ld.global.u32 	%r735, [%rd8+128];
	xor.b32  	%r1183, %r1183, %r735;
	ld.global.u32 	%r736, [%rd8+132];
	xor.b32  	%r1182, %r1182, %r736;
	ld.global.u32 	%r737, [%rd8+136];
	xor.b32  	%r1181, %r1181, %r737;
$L__BB0_20:
	and.b32  	%r739, %r687, 128;
	setp.eq.s32 	%p12, %r739, 0;
	@%p12 bra 	$L__BB0_22;
	ld.global.u32 	%r740, [%rd8+140];
	xor.b32  	%r1185, %r1185, %r740;
	ld.global.u32 	%r741, [%rd8+144];
	xor.b32  	%r1184, %r1184, %r741;
	ld.global.u32 	%r742, [%rd8+148];
	xor.b32  	%r1183, %r1183, %r742;
	ld.global.u32 	%r743, [%rd8+152];
	xor.b32  	%r1182, %r1182, %r743;
	ld.global.u32 	%r744, [%rd8+156];
	xor.b32  	%r1181, %r1181, %r744;
$L__BB0_22:
	and.b32  	%r746, %r687, 256;
	setp.eq.s32 	%p13, %r746, 0;
	@%p13 bra 	$L__BB0_24;
	ld.global.u32 	%r747, [%rd8+160];
	xor.b32  	%r1185, %r1185, %r747;
	ld.global.u32 	%r748, [%rd8+164];
	xor.b32  	%r1184, %r1184, %r748;
	ld.global.u32 	%r749, [%rd8+168];
	xor.b32  	%r1183, %r1183, %r749;
	ld.global.u32 	%r750, [%rd8+172];
	xor.b32  	%r1182, %r1182, %r750;
	ld.global.u32 	%r751, [%rd8+176];
	xor.b32  	%r1181, %r1181, %r751;
$L__BB0_24:
	and.b32  	%r753, %r687, 512;
	setp.eq.s32 	%p14, %r753, 0;
	@%p14 bra 	$L__BB0_26;
	ld.global.u32 	%r754, [%rd8+180];
	xor.b32  	%r1185, %r1185, %r754;
	ld.global.u32 	%r755, [%rd8+184];
	xor.b32  	%r1184, %r1184, %r755;
	ld.global.u32 	%r756, [%rd8+188];
	xor.b32  	%r1183, %r1183, %r756;
	ld.global.u32 	%r757, [%rd8+192];
	xor.b32  	%r1182, %r1182, %r757;
	ld.global.u32 	%r758, [%rd8+196];
	xor.b32  	%r1181, %r1181, %r758;
$L__BB0_26:
	and.b32  	%r760, %r687, 1024;
	setp.eq.s32 	%p15, %r760, 0;
	@%p15 bra 	$L__BB0_28;
	ld.global.u32 	%r761, [%rd8+200];
	xor.b32  	%r1185, %r1185, %r761;
	ld.global.u32 	%r762, [%rd8+204];
	xor.b32  	%r1184, %r1184, %r762;
	ld.global.u32 	%r763, [%rd8+208];
	xor.b32  	%r1183, %r1183, %r763;
	ld.global.u32 	%r764, [%rd8+212];
	xor.b32  	%r1182, %r1182, %r764;
	ld.global.u32 	%r765, [%rd8+216];
	xor.b32  	%r1181, %r1181, %r765;
$L__BB0_28:
	and.b32  	%r767, %r687, 2048;
	setp.eq.s32 	%p16, %r767, 0;
	@%p16 bra 	$L__BB0_30;
	ld.global.u32 	%r768, [%rd8+220];
	xor.b32  	%r1185, %r1185, %r768;
	ld.global.u32 	%r769, [%rd8+224];
	xor.b32  	%r1184, %r1184, %r769;
	ld.global.u32 	%r770, [%rd8+228];
	xor.b32  	%r1183, %r1183, %r770;
	ld.global.u32 	%r771, [%rd8+232];
	xor.b32  	%r1182, %r1182, %r771;
	ld.global.u32 	%r772, [%rd8+236];
	xor.b32  	%r1181, %r1181, %r772;
$L__BB0_30:
	and.b32  	%r774, %r687, 4096;
	setp.eq.s32 	%p17, %r774, 0;
	@%p17 bra 	$L__BB0_32;
	ld.global.u32 	%r775, [%rd8+240];
	xor.b32  	%r1185, %r1185, %r775;
	ld.global.u32 	%r776, [%rd8+244];
	xor.b32  	%r1184, %r1184, %r776;
	ld.global.u32 	%r777, [%rd8+248];
	xor.b32  	%r1183, %r1183, %r777;
	ld.global.u32 	%r778, [%rd8+252];
	xor.b32  	%r1182, %r1182, %r778;
	ld.global.u32 	%r779, [%rd8+256];
	xor.b32  	%r1181, %r1181, %r779;
$L__BB0_32:
	and.b32  	%r781, %r687, 8192;
	setp.eq.s32 	%p18, %r781, 0;
	@%p18 bra 	$L__BB0_34;
	ld.global.u32 	%r782, [%rd8+260];
	xor.b32  	%r1185, %r1185, %r782;
	ld.global.u32 	%r783, [%rd8+264];
	xor.b32  	%r1184, %r1184, %r783;
	ld.global.u32 	%r784, [%rd8+268];
	xor.b32  	%r1183, %r1183, %r784;
	ld.global.u32 	%r785, [%rd8+272];
	xor.b32  	%r1182, %r1182, %r785;
	ld.global.u32 	%r786, [%rd8+276];
	xor.b32  	%r1181, %r1181, %r786;
$L__BB0_34:
	and.b32  	%r788, %r687, 16384;
	setp.eq.s32 	%p19, %r788, 0;
	@%p19 bra 	$L__BB0_36;
	ld.global.u32 	%r789, [%rd8+280];
	xor.b32  	%r1185, %r1185, %r789;
	ld.global.u32 	%r790, [%rd8+284];
	xor.b32  	%r1184, %r1184, %r790;
	ld.global.u32 	%r791, [%rd8+288];
	xor.b32  	%r1183, %r1183, %r791;
	ld.global.u32 	%r792, [%rd8+292];
	xor.b32  	%r1182, %r1182, %r792;
	ld.global.u32 	%r793, [%rd8+296];
	xor.b32  	%r1181, %r1181, %r793;
$L__BB0_36:
	and.b32  	%r795, %r687, 32768;
	setp.eq.s32 	%p20, %r795, 0;
	@%p20 bra 	$L__BB0_38;
	ld.global.u32 	%r796, [%rd8+300];
	xor.b32  	%r1185, %r1185, %r796;
	ld.global.u32 	%r797, [%rd8+304];
	xor.b32  	%r1184, %r1184, %r797;
	ld.global.u32 	%r798, [%rd8+308];
	xor.b32  	%r1183, %r1183, %r798;
	ld.global.u32 	%r799, [%rd8+312];
	xor.b32  	%r1182, %r1182, %r799;
	ld.global.u32 	%r800, [%rd8+316];
	xor.b32  	%r1181, %r1181, %r800;
$L__BB0_38:
	add.s32 	%r1180, %r1180, 16;
	setp.ne.s32 	%p21, %r1180, 32;
	@%p21 bra 	$L__BB0_6;
	mad.lo.s32 	%r801, %r1174, -31, %r25;
	add.s32 	%r1174, %r801, 1;
	setp.ne.s32 	%p22, %r1174, 5;
	@%p22 bra 	$L__BB0_5;
	st.local.u32 	[%rd3+4], %r1185;
	st.local.v2.u32 	[%rd3+8], {%r1184, %r1183};
	st.local.v2.u32 	[%rd3+16], {%r1182, %r1181};
	setp.eq.s64 	%p23, %rd6, 1;
	@%p23 bra 	$L__BB0_115;
	mov.b32 	%r1181, 0;
	mov.u32 	%r1182, %r1181;
	mov.u32 	%r1183, %r1181;
	mov.u32 	%r1184, %r1181;
	mov.u32 	%r1185, %r1181;
	mov.u32 	%r1266, %r1181;
$L__BB0_42:
	mul.wide.u32 	%rd29, %r1266, 4;
	add.s64 	%rd30, %rd3, %rd29;
	ld.local.u32 	%r200, [%rd30+4];
	shl.b32 	%r201, %r1266, 5;
	mov.b32 	%r1272, 0;
$L__BB0_43:
	.pragma "nounroll";
	shr.u32 	%r804, %r200, %r1272;
	and.b32  	%r805, %r804, 1;
	setp.eq.b32 	%p24, %r805, 1;
	not.pred 	%p25, %p24;
	add.s32 	%r806, %r201, %r1272;
	mul.lo.s32 	%r807, %r806, 5;
	mul.wide.u32 	%rd31, %r807, 4;
	add.s64 	%rd9, %rd7, %rd31;
	@%p25 bra 	$L__BB0_45;
	ld.global.u32 	%r808, [%rd9];
	xor.b32  	%r1185, %r1185, %r808;
	ld.global.u32 	%r809, [%rd9+4];
	xor.b32  	%r1184, %r1184, %r809;
	ld.global.u32 	%r810, [%rd9+8];
	xor.b32  	%r1183, %r1183, %r810;
	ld.global.u32 	%r811, [%rd9+12];
	xor.b32  	%r1182, %r1182, %r811;
	ld.global.u32 	%r812, [%rd9+16];
	xor.b32  	%r1181, %r1181, %r812;
$L__BB0_45:
	and.b32  	%r814, %r804, 2;
	setp.eq.s32 	%p26, %r814, 0;
	@%p26 bra 	$L__BB0_47;
	ld.global.u32 	%r815, [%rd9+20];
	xor.b32  	%r1185, %r1185, %r815;
	ld.global.u32 	%r816, [%rd9+24];
	xor.b32  	%r1184, %r1184, %r816;
	ld.global.u32 	%r817, [%rd9+28];
	xor.b32  	%r1183, %r1183, %r817;
	ld.global.u32 	%r818, [%rd9+32];
	xor.b32  	%r1182, %r1182, %r818;
	ld.global.u32 	%r819, [%rd9+36];
	xor.b32  	%r1181, %r1181, %r819;
$L__BB0_47:
	and.b32  	%r821, %r804, 4;
	setp.eq.s32 	%p27, %r821, 0;
	@%p27 bra 	$L__BB0_49;
	ld.global.u32 	%r822, [%rd9+40];
	xor.b32  	%r1185, %r1185, %r822;
	ld.global.u32 	%r823, [%rd9+44];
	xor.b32  	%r1184, %r1184, %r823;
	ld.global.u32 	%r824, [%rd9+48];
	xor.b32  	%r1183, %r1183, %r824;
	ld.global.u32 	%r825, [%rd9+52];
	xor.b32  	%r1182, %r1182, %r825;
	ld.global.u32 	%r826, [%rd9+56];
	xor.b32  	%r1181, %r1181, %r826;
$L__BB0_49:
	and.b32  	%r828, %r804, 8;
	setp.eq.s32 	%p28, %r828, 0;
	@%p28 bra 	$L__BB0_51;
	ld.global.u32 	%r829, [%rd9+60];
	xor.b32  	%r1185, %r1185, %r829;
	ld.global.u32 	%r830, [%rd9+64];
	xor.b32  	%r1184, %r1184, %r830;
	ld.global.u32 	%r831, [%rd9+68];
	xor.b32  	%r1183, %r1183, %r831;
	ld.global.u32 	%r832, [%rd9+72];
	xor.b32  	%r1182, %r1182, %r832;
	ld.global.u32 	%r833, [%rd9+76];
	xor.b32  	%r1181, %r1181, %r833;
$L__BB0_51:
	and.b32  	%r835, %r804, 16;
	setp.eq.s32 	%p29, %r835, 0;
	@%p29 bra 	$L__BB0_53;
	ld.global.u32 	%r836, [%rd9+80];
	xor.b32  	%r1185, %r1185, %r836;
	ld.global.u32 	%r837, [%rd9+84];
	xor.b32  	%r1184, %r1184, %r837;
	ld.global.u32 	%r838, [%rd9+88];
	xor.b32  	%r1183, %r1183, %r838;
	ld.global.u32 	%r839, [%rd9+92];
	xor.b32  	%r1182, %r1182, %r839;
	ld.global.u32 	%r840, [%rd9+96];
	xor.b32  	%r1181, %r1181, %r840;
$L__BB0_53:
	and.b32  	%r842, %r804, 32;
	setp.eq.s32 	%p30, %r842, 0;
	@%p30 bra 	$L__BB0_55;
	ld.global.u32 	%r843, [%rd9+100];
	xor.b32  	%r1185, %r1185, %r843;
	ld.global.u32 	%r844, [%rd9+104];
	xor.b32  	%r1184, %r1184, %r844;
	ld.global.u32 	%r845, [%rd9+108];
	xor.b32  	%r1183, %r1183, %r845;
	ld.global.u32 	%r846, [%rd9+112];
	xor.b32  	%r1182, %r1182, %r846;
	ld.global.u32 	%r847, [%rd9+116];
	xor.b32  	%r1181, %r1181, %r847;
$L__BB0_55:
	and.b32  	%r849, %r804, 64;
	setp.eq.s32 	%p31, %r849, 0;
	@%p31 bra 	$L__BB0_57;
	ld.global.u32 	%r850, [%rd9+120];
	xor.b32  	%r1185, %r1185, %r850;
	ld.global.u32 	%r851, [%rd9+124];
	xor.b32  	%r1184, %r1184, %r851;
	ld.global.u32 	%r852, [%rd9+128];
	xor.b32  	%r1183, %r1183, %r852;
	ld.global.u32 	%r853, [%rd9+132];
	xor.b32  	%r1182, %r1182, %r853;
	ld.global.u32 	%r854, [%rd9+136];
	xor.b32  	%r1181, %r1181, %r854;
$L__BB0_57:
	and.b32  	%r856, %r804, 128;
	setp.eq.s32 	%p32, %r856, 0;
	@%p32 bra 	$L__BB0_59;
	ld.global.u32 	%r857, [%rd9+140];
	xor.b32  	%r1185, %r1185, %r857;
	ld.global.u32 	%r858, [%rd9+144];
	xor.b32  	%r1184, %r1184, %r858;
	ld.global.u32 	%r859, [%rd9+148];
	xor.b32  	%r1183, %r1183, %r859;
	ld.global.u32 	%r860, [%rd9+152];
	xor.b32  	%r1182, %r1182, %r860;
	ld.global.u32 	%r861, [%rd9+156];
	xor.b32  	%r1181, %r1181, %r861;
$L__BB0_59:
	and.b32  	%r863, %r804, 256;
	setp.eq.s32 	%p33, %r863, 0;
	@%p33 bra 	$L__BB0_61;
	ld.global.u32 	%r864, [%rd9+160];
	xor.b32  	%r1185, %r1185, %r864;
	ld.global.u32 	%r865, [%rd9+164];
	xor.b32  	%r1184, %r1184, %r865;
	ld.global.u32 	%r866, [%rd9+168];
	xor.b32  	%r1183, %r1183, %r866;
	ld.global.u32 	%r867, [%rd9+172];
	xor.b32  	%r1182, %r1182, %r867;
	ld.global.u32 	%r868, [%rd9+176];
	xor.b32  	%r1181, %r1181, %r868;
$L__BB0_61:
	and.b32  	%r870, %r804, 512;
	setp.eq.s32 	%p34, %r870, 0;
	@%p34 bra 	$L__BB0_63;
	ld.global.u32 	%r871, [%rd9+180];
	xor.b32  	%r1185, %r1185, %r871;
	ld.global.u32 	%r872, [%rd9+184];
	xor.b32  	%r1184, %r1184, %r872;
	ld.global.u32 	%r873, [%rd9+188];
	xor.b32  	%r1183, %r1183, %r873;
	ld.global.u32 	%r874, [%rd9+192];
	xor.b32  	%r1182, %r1182, %r874;
	ld.global.u32 	%r875, [%rd9+196];
	xor.b32  	%r1181, %r1181, %r875;
$L__BB0_63:
	and.b32  	%r877, %r804, 1024;
	setp.eq.s32 	%p35, %r877, 0;
	@%p35 bra 	$L__BB0_65;
	ld.global.u32 	%r878, [%rd9+200];
	xor.b32  	%r1185, %r1185, %r878;
	ld.global.u32 	%r879, [%rd9+204];
	xor.b32  	%r1184, %r1184, %r879;
	ld.global.u32 	%r880, [%rd9+208];
	xor.b32  	%r1183, %r1183, %r880;
	ld.global.u32 	%r881, [%rd9+212];
	xor.b32  	%r1182, %r1182, %r881;
	ld.global.u32 	%r882, [%rd9+216];
	xor.b32  	%r1181, %r1181, %r882;
$L__BB0_65:
	and.b32  	%r884, %r804, 2048;
	setp.eq.s32 	%p36, %r884, 0;
	@%p36 bra 	$L__BB0_67;
	ld.global.u32 	%r885, [%rd9+220];
	xor.b32  	%r1185, %r1185, %r885;
	ld.global.u32 	%r886, [%rd9+224];
	xor.b32  	%r1184, %r1184, %r886;
	ld.global.u32 	%r887, [%rd9+228];
	xor.b32  	%r1183, %r1183, %r887;
	ld.global.u32 	%r888, [%rd9+232];
	xor.b32  	%r1182, %r1182, %r888;
	ld.global.u32 	%r889, [%rd9+236];
	xor.b32  	%r1181, %r1181, %r889;
$L__BB0_67:
	and.b32  	%r891, %r804, 4096;
	setp.eq.s32 	%p37, %r891, 0;
	@%p37 bra 	$L__BB0_69;
	ld.global.u32 	%r892, [%rd9+240];
	xor.b32  	%r1185, %r1185, %r892;
	ld.global.u32 	%r893, [%rd9+244];
	xor.b32  	%r1184, %r1184, %r893;
	ld.global.u32 	%r894, [%rd9+248];
	xor.b32  	%r1183, %r1183, %r894;
	ld.global.u32 	%r895, [%rd9+252];
	xor.b32  	%r1182, %r1182, %r895;
	ld.global.u32 	%r896, [%rd9+256];
	xor.b32  	%r1181, %r1181, %r896;
$L__BB0_69:
	and.b32  	%r898, %r804, 8192;
	setp.eq.s32 	%p38, %r898, 0;
	@%p38 bra 	$L__BB0_71;
	ld.global.u32 	%r899, [%rd9+260];
	xor.b32  	%r1185, %r1185, %r899;
	ld.global.u32 	%r900, [%rd9+264];
	xor.b32  	%r1184, %r1184, %r900;
	ld.global.u32 	%r901, [%rd9+268];
	xor.b32  	%r1183, %r1183, %r901;
	ld.global.u32 	%r902, [%rd9+272];
	xor.b32  	%r1182, %r1182, %r902;
	ld.global.u32 	%r903, [%rd9+276];
	xor.b32  	%r1181, %r1181, %r903;
$L__BB0_71:
	and.b32  	%r905, %r804, 16384;
	setp.eq.s32 	%p39, %r905, 0;
	@%p39 bra 	$L__BB0_73;
	ld.global.u32 	%r906, [%rd9+280];
	xor.b32  	%r1185, %r1185, %r906;
	ld.global.u32 	%r907, [%rd9+284];
	xor.b32  	%r1184, %r1184, %r907;
	ld.global.u32 	%r908, [%rd9+288];
	xor.b32  	%r1183, %r1183, %r908;
	ld.global.u32 	%r909, [%rd9+292];
	xor.b32  	%r1182, %r1182, %r909;
	ld.global.u32 	%r910, [%rd9+296];
	xor.b32  	%r1181, %r1181, %r910;
$L__BB0_73:
	and.b32  	%r912, %r804, 32768;
	setp.eq.s32 	%p40, %r912, 0;
	@%p40 bra 	$L__BB0_75;
	ld.global.u32 	%r913, [%rd9+300];
	xor.b32  	%r1185, %r1185, %r913;
	ld.global.u32 	%r914, [%rd9+304];
	xor.b32  	%r1184, %r1184, %r914;
	ld.global.u32 	%r915, [%rd9+308];
	xor.b32  	%r1183, %r1183, %r915;
	ld.global.u32 	%r916, [%rd9+312];
	xor.b32  	%r1182, %r1182, %r916;
	ld.global.u32 	%r917, [%rd9+316];
	xor.b32  	%r1181, %r1181, %r917;
$L__BB0_75:
	add.s32 	%r1272, %r1272, 16;
	setp.ne.s32 	%p41, %r1272, 32;
	@%p41 bra 	$L__BB0_43;
	mad.lo.s32 	%r918, %r1266, -31, %r201;
	add.s32 	%r1266, %r918, 1;
	setp.ne.s32 	%p42, %r1266, 5;
	@%p42 bra 	$L__BB0_42;
	st.local.u32 	[%rd3+4], %r1185;
	st.local.v2.u32 	[%rd3+8], {%r1184, %r1183};
	st.local.v2.u32 	[%rd3+16], {%r1182, %r1181};
	setp.ne.s64 	%p43, %rd6, 3;
	@%p43 bra 	$L__BB0_115;
	mov.b32 	%r1181, 0;
	mov.u32 	%r1182, %r1181;
	mov.u32 	%r1183, %r1181;
	mov.u32 	%r1184, %r1181;
	mov.u32 	%r1185, %r1181;
	mov.u32 	%r1358, %r1181;
$L__BB0_79:
	mul.wide.u32 	%rd32, %r1358, 4;
	add.s64 	%rd33, %rd3, %rd32;
	ld.local.u32 	%r376, [%rd33+4];
	shl.b32 	%r377, %r1358, 5;
	mov.b32 	%r1364, 0;
$L__BB0_80:
	.pragma "nounroll";
	shr.u32 	%r921, %r376, %r1364;
	and.b32  	%r922, %r921, 1;
	setp.eq.b32 	%p44, %r922, 1;
	not.pred 	%p45, %p44;
	add.s32 	%r923, %r377, %r1364;
	mul.lo.s32 	%r924, %r923, 5;
	mul.wide.u32 	%rd34, %r924, 4;
	add.s64 	%rd10, %rd7, %rd34;
	@%p45 bra 	$L__BB0_82;
	ld.global.u32 	%r925, [%rd10];
	xor.b32  	%r1185, %r1185, %r925;
	ld.global.u32 	%r926, [%rd10+4];
	xor.b32  	%r1184, %r1184, %r926;
	ld.global.u32 	%r927, [%rd10+8];
	xor.b32  	%r1183, %r1183, %r927;
	ld.global.u32 	%r928, [%rd10+12];
	xor.b32  	%r1182, %r1182, %r928;
	ld.global.u32 	%r929, [%rd10+16];
	xor.b32  	%r1181, %r1181, %r929;
$L__BB0_82:
	and.b32  	%r931, %r921, 2;
	setp.eq.s32 	%p46, %r931, 0;
	@%p46 bra 	$L__BB0_84;
	ld.global.u32 	%r932, [%rd10+20];
	xor.b32  	%r1185, %r1185, %r932;
	ld.global.u32 	%r933, [%rd10+24];
	xor.b32  	%r1184, %r1184, %r933;
	ld.global.u32 	%r934, [%rd10+28];
	xor.b32  	%r1183, %r1183, %r934;
	ld.global.u32 	%r935, [%rd10+32];
	xor.b32  	%r1182, %r1182, %r935;
	ld.global.u32 	%r936, [%rd10+36];
	xor.b32  	%r1181, %r1181, %r936;
$L__BB0_84:
	and.b32  	%r938, %r921, 4;
	setp.eq.s32 	%p47, %r938, 0;
	@%p47 bra 	$L__BB0_86;
	ld.global.u32 	%r939, [%rd10+40];
	xor.b32  	%r1185, %r1185, %r939;
	ld.global.u32 	%r940, [%rd10+44];
	xor.b32  	%r1184, %r1184, %r940;
	ld.global.u32 	%r941, [%rd10+48];
	xor.b32  	%r1183, %r1183, %r941;
	ld.global.u32 	%r942, [%rd10+52];
	xor.b32  	%r1182, %r1182, %r942;
	ld.global.u32 	%r943, [%rd10+56];
	xor.b32  	%r1181, %r1181, %r943;
$L__BB0_86:
	and.b32  	%r945, %r921, 8;
	setp.eq.s32 	%p48, %r945, 0;
	@%p48 bra 	$L__BB0_88;
	ld.global.u32 	%r946, [%rd10+60];
	xor.b32  	%r1185, %r1185, %r946;
	ld.global.u32 	%r947, [%rd10+64];
	xor.b32  	%r1184, %r1184, %r947;
	ld.global.u32 	%r948, [%rd10+68];
	xor.b32  	%r1183, %r1183, %r948;
	ld.global.u32 	%r949, [%rd10+72];
	xor.b32  	%r1182, %r1182, %r949;
	ld.global.u32 	%r950, [%rd10+76];
	xor.b32  	%r1181, %r1181, %r950;
$L__BB0_88:
	and.b32  	%r952, %r921, 16;
	setp.eq.s32 	%p49, %r952, 0;
	@%p49 bra 	$L__BB0_90;
	ld.global.u32 	%r953, [%rd10+80];
	xor.b32  	%r1185, %r1185, %r953;
	ld.global.u32 	%r954, [%rd10+84];
	xor.b32  	%r1184, %r1184, %r954;
	ld.global.u32 	%r955, [%rd10+88];
	xor.b32  	%r1183, %r1183, %r955;
	ld.global.u32 	%r956, [%rd10+92];
	xor.b32  	%r1182, %r1182, %r956;
	ld.global.u32 	%r957, [%rd10+96];
	xor.b32  	%r1181, %r1181, %r957;
$L__BB0_90:
	and.b32  	%r959, %r921, 32;
	setp.eq.s32 	%p50, %r959, 0;
	@%p50 bra 	$L__BB0_92;
	ld.global.u32 	%r960, [%rd10+100];
	xor.b32  	%r1185, %r1185, %r960;
	ld.global.u32 	%r961, [%rd10+104];
	xor.b32  	%r1184, %r1184, %r961;
	ld.global.u32 	%r962, [%rd10+108];
	xor.b32  	%r1183, %r1183, %r962;
	ld.global.u32 	%r963, [%rd10+112];
	xor.b32  	%r1182, %r1182, %r963;
	ld.global.u32 	%r964, [%rd10+116];
	xor.b32  	%r1181, %r1181, %r964;
$L__BB0_92:
	and.b32  	%r966, %r921, 64;
	setp.eq.s32 	%p51, %r966, 0;
	@%p51 bra 	$L__BB0_94;
	ld.global.u32 	%r967, [%rd10+120];
	xor.b32  	%r1185, %r1185, %r967;
	ld.global.u32 	%r968, [%rd10+124];
	xor.b32  	%r1184, %r1184, %r968;
	ld.global.u32 	%r969, [%rd10+128];
	xor.b32  	%r1183, %r1183, %r969;
	ld.global.u32 	%r970, [%rd10+132];
	xor.b32  	%r1182, %r1182, %r970;
	ld.global.u32 	%r971, [%rd10+136];
	xor.b32  	%r1181, %r1181, %r971;
$L__BB0_94:
	and.b32  	%r973, %r921, 128;
	setp.eq.s32 	%p52, %r973, 0;
	@%p52 bra 	$L__BB0_96;
	ld.global.u32 	%r974, [%rd10+140];
	xor.b32  	%r1185, %r1185, %r974;
	ld.global.u32 	%r975, [%rd10+144];
	xor.b32  	%r1184, %r1184, %r975;
	ld.global.u32 	%r976, [%rd10+148];
	xor.b32  	%r1183, %r1183, %r976;
	ld.global.u32 	%r977, [%rd10+152];
	xor.b32  	%r1182, %r1182, %r977;
	ld.global.u32 	%r978, [%rd10+156];
	xor.b32  	%r1181, %r1181, %r978;
$L__BB0_96:
	and.b32  	%r980, %r921, 256;
	setp.eq.s32 	%p53, %r980, 0;
	@%p53 bra 	$L__BB0_98;
	ld.global.u32 	%r981, [%rd10+160];
	xor.b32  	%r1185, %r1185, %r981;
	ld.global.u32 	%r982, [%rd10+164];
	xor.b32  	%r1184, %r1184, %r982;
	ld.global.u32 	%r983, [%rd10+168];
	xor.b32  	%r1183, %r1183, %r983;
	ld.global.u32 	%r984, [%rd10+172];
	xor.b32  	%r1182, %r1182, %r984;
	ld.global.u32 	%r985, [%rd10+176];
	xor.b32  	%r1181, %r1181, %r985;
$L__BB0_98:
	and.b32  	%r987, %r921, 512;
	setp.eq.s32 	%p54, %r987, 0;
	@%p54 bra 	$L__BB0_100;
	ld.global.u32 	%r988, [%rd10+180];
	xor.b32  	%r1185, %r1185, %r988;
	ld.global.u32 	%r989, [%rd10+184];
	xor.b32  	%r1184, %r1184, %r989;
	ld.global.u32 	%r990, [%rd10+188];
	xor.b32  	%r1183, %r1183, %r990;
	ld.global.u32 	%r991, [%rd10+192];
	xor.b32  	%r1182, %r1182, %r991;
	ld.global.u32 	%r992, [%rd10+196];
	xor.b32  	%r1181, %r1181, %r992;
$L__BB0_100:
	and.b32  	%r994, %r921, 1024;
	setp.eq.s32 	%p55, %r994, 0;
	@%p55 bra 	$L__BB0_102;
	ld.global.u32 	%r995, [%rd10+200];
	xor.b32  	%r1185, %r1185, %r995;
	ld.global.u32 	%r996, [%rd10+204];
	xor.b32  	%r1184, %r1184, %r996;
	ld.global.u32 	%r997, [%rd10+208];
	xor.b32  	%r1183, %r1183, %r997;
	ld.global.u32 	%r998, [%rd10+212];
	xor.b32  	%r1182, %r1182, %r998;
	ld.global.u32 	%r999, [%rd10+216];
	xor.b32  	%r1181, %r1181, %r999;
$L__BB0_102:
	and.b32  	%r1001, %r921, 2048;
	setp.eq.s32 	%p56, %r1001, 0;
	@%p56 bra 	$L__BB0_104;
	ld.global.u32 	%r1002, [%rd10+220];
	xor.b32  	%r1185, %r1185, %r1002;
	ld.global.u32 	%r1003, [%rd10+224];
	xor.b32  	%r1184, %r1184, %r1003;
	ld.global.u32 	%r1004, [%rd10+228];
	xor.b32  	%r1183, %r1183, %r1004;
	ld.global.u32 	%r1005, [%rd10+232];
	xor.b32  	%r1182, %r1182, %r1005;
	ld.global.u32 	%r1006, [%rd10+236];
	xor.b32  	%r1181, %r1181, %r1006;
$L__BB0_104:
	and.b32  	%r1008, %r921, 4096;
	setp.eq.s32 	%p57, %r1008, 0;
	@%p57 bra 	$L__BB0_106;
	ld.global.u32 	%r1009, [%rd10+240];
	xor.b32  	%r1185, %r1185, %r1009;
	ld.global.u32 	%r1010, [%rd10+244];
	xor.b32  	%r1184, %r1184, %r1010;
	ld.global.u32 	%r1011, [%rd10+248];
	xor.b32  	%r1183, %r1183, %r1011;
	ld.global.u32 	%r1012, [%rd10+252];
	xor.b32  	%r1182, %r1182, %r1012;
	ld.global.u32 	%r1013, [%rd10+256];
	xor.b32  	%r1181, %r1181, %r1013;
$L__BB0_106:
	and.b32  	%r1015, %r921, 8192;
	setp.eq.s32 	%p58, %r1015, 0;
	@%p58 bra 	$L__BB0_108;
	ld.global.u32 	%r1016, [%rd10+260];
	xor.b32  	%r1185, %r1185, %r1016;
	ld.global.u32 	%r1017, [%rd10+264];
	xor.b32  	%r1184, %r1184, %r1017;
	ld.global.u32 	%r1018, [%rd10+268];
	xor.b32  	%r1183, %r1183, %r1018;
	ld.global.u32 	%r1019, [%rd10+272];
	xor.b32  	%r1182, %r1182, %r1019;
	ld.global.u32 	%r1020, [%rd10+276];
	xor.b32  	%r1181, %r1181, %r1020;
$L__BB0_108:
	and.b32  	%r1022, %r921, 16384;
	setp.eq.s32 	%p59, %r1022, 0;
	@%p59 bra 	$L__BB0_110;
	ld.global.u32 	%r1023, [%rd10+280];
	xor.b32  	%r1185, %r1185, %r1023;
	ld.global.u32 	%r1024, [%rd10+284];
	xor.b32  	%r1184, %r1184, %r1024;
	ld.global.u32 	%r1025, [%rd10+288];
	xor.b32  	%r1183, %r1183, %r1025;
	ld.global.u32 	%r1026, [%rd10+292];
	xor.b32  	%r1182, %r1182, %r1026;
	ld.global.u32 	%r1027, [%rd10+296];
	xor.b32  	%r1181, %r1181, %r1027;
$L__BB0_110:
	and.b32  	%r1029, %r921, 32768;
	setp.eq.s32 	%p60, %r1029, 0;
	@%p60 bra 	$L__BB0_112;
	ld.global.u32 	%r1030, [%rd10+300];
	xor.b32  	%r1185, %r1185, %r1030;
	ld.global.u32 	%r1031, [%rd10+304];
	xor.b32  	%r1184, %r1184, %r1031;
	ld.global.u32 	%r1032, [%rd10+308];
	xor.b32  	%r1183, %r1183, %r1032;
	ld.global.u32 	%r1033, [%rd10+312];
	xor.b32  	%r1182, %r1182, %r1033;
	ld.global.u32 	%r1034, [%rd10+316];
	xor.b32  	%r1181, %r1181, %r1034;
$L__BB0_112:
	add.s32 	%r1364, %r1364, 16;
	setp.ne.s32 	%p61, %r1364, 32;
	@%p61 bra 	$L__BB0_80;
	mad.lo.s32 	%r1035, %r1358, -31, %r377;
	add.s32 	%r1358, %r1035, 1;
	setp.ne.s32 	%p62, %r1358, 5;
	@%p62 bra 	$L__BB0_79;
	st.local.u32 	[%rd3+4], %r1185;
	st.local.v2.u32 	[%rd3+8], {%r1184, %r1183};
	st.local.v2.u32 	[%rd3+16], {%r1182, %r1181};
$L__BB0_115:
	shr.u64 	%rd105, %rd5, 2;
	add.s32 	%r1168, %r1168, 1;
	setp.gt.u64 	%p63, %rd5, 3;
	@%p63 bra 	$L__BB0_3;
$L__BB0_116:
	mov.b32 	%r1036, 0;
	st.local.v2.u32 	[%rd3+24], {%r1036, %r1036};
	st.local.u32 	[%rd3+32], %r1036;
	mov.b64 	%rd35, 0;
	st.local.u64 	[%rd3+40], %rd35;
	mul.lo.s32 	%r557, %r673, %r4;
	shl.b32 	%r1037, %r557, 2;
	mov.u32 	%r1038, shared_mem;
	add.s32 	%r558, %r1038, %r1037;
	mul.lo.s32 	%r559, %r673, %r5;
	setp.lt.s32 	%p64, %r673, 1;
	@%p64 bra 	$L__BB0_129;
	add.s32 	%r1040, %r673, -1;
	and.b32  	%r560, %r673, 15;
	setp.lt.u32 	%p65, %r1040, 15;
	mov.b32 	%r1457, 0;
	@%p65 bra 	$L__BB0_120;
	and.b32  	%r1457, %r673, 2147483632;
	mov.b32 	%r1455, 0;
$L__BB0_119:
	.pragma "nounroll";
	add.s32 	%r1042, %r1455, %r559;
	mul.wide.s32 	%rd36, %r1042, 4;
	add.s64 	%rd37, %rd2, %rd36;
	ld.global.f32 	%f104, [%rd37];
	shl.b32 	%r1043, %r1455, 2;
	add.s32 	%r1044, %r558, %r1043;
	st.shared.f32 	[%r1044], %f104;
	ld.global.f32 	%f105, [%rd37+4];
	st.shared.f32 	[%r1044+4], %f105;
	ld.global.f32 	%f106, [%rd37+8];
	st.shared.f32 	[%r1044+8], %f106;
	ld.global.f32 	%f107, [%rd37+12];
	st.shared.f32 	[%r1044+12], %f107;
	ld.global.f32 	%f108, [%rd37+16];
	st.shared.f32 	[%r1044+16], %f108;
	ld.global.f32 	%f109, [%rd37+20];
	st.shared.f32 	[%r1044+20], %f109;
	ld.global.f32 	%f110, [%rd37+24];
	st.shared.f32 	[%r1044+24], %f110;
	ld.global.f32 	%f111, [%rd37+28];
	st.shared.f32 	[%r1044+28], %f111;
	ld.global.f32 	%f112, [%rd37+32];
	st.shared.f32 	[%r1044+32], %f112;
	ld.global.f32 	%f113, [%rd37+36];
	st.shared.f32 	[%r1044+36], %f113;
	ld.global.f32 	%f114, [%rd37+40];
	st.shared.f32 	[%r1044+40], %f114;
	ld.global.f32 	%f115, [%rd37+44];
	st.shared.f32 	[%r1044+44], %f115;
	ld.global.f32 	%f116, [%rd37+48];
	st.shared.f32 	[%r1044+48], %f116;
	ld.global.f32 	%f117, [%rd37+52];
	st.shared.f32 	[%r1044+52], %f117;
	ld.global.f32 	%f118, [%rd37+56];
	st.shared.f32 	[%r1044+56], %f118;
	ld.global.f32 	%f119, [%rd37+60];
	st.shared.f32 	[%r1044+60], %f119;
	add.s32 	%r1455, %r1455, 16;
	setp.ne.s32 	%p66, %r1455, %r1457;
	@%p66 bra 	$L__BB0_119;
$L__BB0_120:
	setp.eq.s32 	%p67, %r560, 0;
	@%p67 bra 	$L__BB0_129;
	and.b32  	%r565, %r673, 7;
	setp.lt.u32 	%p68, %r560, 8;
	@%p68 bra 	$L__BB0_123;
	add.s32 	%r1045, %r1457, %r559;
	mul.wide.s32 	%rd38, %r1045, 4;
	add.s64 	%rd39, %rd2, %rd38;
	ld.global.f32 	%f120, [%rd39];
	shl.b32 	%r1046, %r1457, 2;
	add.s32 	%r1047, %r558, %r1046;
	st.shared.f32 	[%r1047], %f120;
	ld.global.f32 	%f121, [%rd39+4];
	st.shared.f32 	[%r1047+4], %f121;
	ld.global.f32 	%f122, [%rd39+8];
	st.shared.f32 	[%r1047+8], %f122;
	ld.global.f32 	%f123, [%rd39+12];
	st.shared.f32 	[%r1047+12], %f123;
	ld.global.f32 	%f124, [%rd39+16];
	st.shared.f32 	[%r1047+16], %f124;
	ld.global.f32 	%f125, [%rd39+20];
	st.shared.f32 	[%r1047+20], %f125;
	ld.global.f32 	%f126, [%rd39+24];
	st.shared.f32 	[%r1047+24], %f126;
	ld.global.f32 	%f127, [%rd39+28];
	st.shared.f32 	[%r1047+28], %f127;
	add.s32 	%r1457, %r1457, 8;
$L__BB0_123:
	setp.eq.s32 	%p69, %r565, 0;
	@%p69 bra 	$L__BB0_129;
	and.b32  	%r568, %r673, 3;
	setp.lt.u32 	%p70, %r565, 4;
	@%p70 bra 	$L__BB0_126;
	add.s32 	%r1048, %r1457, %r559;
	mul.wide.s32 	%rd40, %r1048, 4;
	add.s64 	%rd41, %rd2, %rd40;
	ld.global.f32 	%f128, [%rd41];
	shl.b32 	%r1049, %r1457, 2;
	add.s32 	%r1050, %r558, %r1049;
	st.shared.f32 	[%r1050], %f128;
	ld.global.f32 	%f129, [%rd41+4];
	st.shared.f32 	[%r1050+4], %f129;
	ld.global.f32 	%f130, [%rd41+8];
	st.shared.f32 	[%r1050+8], %f130;
	ld.global.f32 	%f131, [%rd41+12];
	st.shared.f32 	[%r1050+12], %f131;
	add.s32 	%r1457, %r1457, 4;
$L__BB0_126:
	setp.eq.s32 	%p71, %r568, 0;
	@%p71 bra 	$L__BB0_129;
	mov.b32 	%r1460, 0;
$L__BB0_128:
	.pragma "nounroll";
	add.s32 	%r1052, %r1457, %r559;
	mul.wide.s32 	%rd42, %r1052, 4;
	add.s64 	%rd43, %rd2, %rd42;
	ld.global.f32 	%f132, [%rd43];
	shl.b32 	%r1053, %r1457, 2;
	add.s32 	%r1054, %r558, %r1053;
	st.shared.f32 	[%r1054], %f132;
	add.s32 	%r1457, %r1457, 1;
	add.s32 	%r1460, %r1460, 1;
	setp.ne.s32 	%p72, %r1460, %r568;
	@%p72 bra 	$L__BB0_128;
$L__BB0_129:
	bar.sync 	0;
	setp.lt.s32 	%p73, %r674, 1;
	mov.f32 	%f389, 0f00000000;
	mov.f32 	%f437, %f389;
	@%p73 bra 	$L__BB0_222;
	neg.f32 	%f2, %f100;
	shl.b32 	%r1056, %r5, 2;
	add.s32 	%r575, %r558, %r1056;
	and.b32  	%r576, %r673, 7;
	and.b32  	%r577, %r673, 3;
	and.b32  	%r578, %r673, 2147483640;
	and.b32  	%r579, %r673, 1;
	mov.f32 	%f437, 0f00000000;
	mov.b32 	%r1467, 0;
	cvt.s64.s32 	%rd83, %r559;
	mov.u32 	%r1487, %r1467;
$L__BB0_131:
	setp.lt.s32 	%p74, %r673, 1;
	shr.u32 	%r1057, %r1185, 2;
	xor.b32  	%r1058, %r1057, %r1185;
	shl.b32 	%r1059, %r1181, 4;
	shl.b32 	%r1060, %r1058, 1;
	xor.b32  	%r1061, %r1060, %r1059;
	xor.b32  	%r1062, %r1061, %r1058;
	xor.b32  	%r1483, %r1062, %r1181;
	add.s32 	%r1475, %r1461, 362437;
	add.s32 	%r1063, %r1483, %r1475;
	rem.u32 	%r595, %r1063, %r673;
	shl.b32 	%r1064, %r595, 2;
	add.s32 	%r596, %r558, %r1064;
	ld.shared.f32 	%f7, [%r596];
	mov.f32 	%f393, 0f00000000;
	@%p74 bra 	$L__BB0_172;
	add.s32 	%r1066, %r673, -1;
	setp.lt.u32 	%p75, %r1066, 7;
	mul.lo.s32 	%r597, %r595, %r673;
	mov.f32 	%f393, 0f00000000;
	mov.b32 	%r1473, 0;
	@%p75 bra 	$L__BB0_151;
	mov.u32 	%r1069, shared_mem;
	add.s32 	%r1070, %r1037, %r1069;
	add.s32 	%r1469, %r1070, 16;
	neg.s32 	%r1470, %r595;
	mov.f32 	%f393, 0f00000000;
	mov.b32 	%r1471, 0;
	cvt.u64.u32 	%rd46, %r597;
$L__BB0_134:
	.pragma "nounroll";
	setp.eq.s32 	%p76, %r1470, 0;
	@%p76 bra 	$L__BB0_136;
	add.s32 	%r1071, %r1471, %r597;
	mul.wide.u32 	%rd44, %r1071, 4;
	add.s64 	%rd45, %rd1, %rd44;
	ld.global.nc.f32 	%f139, [%rd45];
	add.f32 	%f140, %f139, %f139;
	mul.f32 	%f141, %f7, %f140;
	ld.shared.f32 	%f142, [%r1469+-16];
	fma.rn.f32 	%f393, %f142, %f141, %f393;
$L__BB0_136:
	add.s32 	%r1072, %r1471, 1;
	setp.eq.s32 	%p77, %r1072, %r595;
	cvt.u64.u32 	%rd47, %r1471;
	add.s64 	%rd48, %rd47, %rd46;
	shl.b64 	%rd49, %rd48, 2;
	add.s64 	%rd13, %rd1, %rd49;
	@%p77 bra 	$L__BB0_138;
	ld.global.nc.f32 	%f143, [%rd13+4];
	add.f32 	%f144, %f143, %f143;
	mul.f32 	%f145, %f7, %f144;
	ld.shared.f32 	%f146, [%r1469+-12];
	fma.rn.f32 	%f393, %f146, %f145, %f393;
$L__BB0_138:
	add.s32 	%r1073, %r1471, 2;
	setp.eq.s32 	%p78, %r1073, %r595;
	@%p78 bra 	$L__BB0_140;
	ld.global.nc.f32 	%f147, [%rd13+8];
	add.f32 	%f148, %f147, %f147;
	mul.f32 	%f149, %f7, %f148;
	ld.shared.f32 	%f150, [%r1469+-8];
	fma.rn.f32 	%f393, %f150, %f149, %f393;
$L__BB0_140:
	add.s32 	%r1074, %r1471, 3;
	setp.eq.s32 	%p79, %r1074, %r595;
	@%p79 bra 	$L__BB0_142;
	ld.global.nc.f32 	%f151, [%rd13+12];
	add.f32 	%f152, %f151, %f151;
	mul.f32 	%f153, %f7, %f152;
	ld.shared.f32 	%f154, [%r1469+-4];
	fma.rn.f32 	%f393, %f154, %f153, %f393;
$L__BB0_142:
	add.s32 	%r1075, %r1471, 4;
	setp.eq.s32 	%p80, %r1075, %r595;
	@%p80 bra 	$L__BB0_144;
	ld.global.nc.f32 	%f155, [%rd13+16];
	add.f32 	%f156, %f155, %f155;
	mul.f32 	%f157, %f7, %f156;
	ld.shared.f32 	%f158, [%r1469];
	fma.rn.f32 	%f393, %f158, %f157, %f393;
$L__BB0_144:
	add.s32 	%r1076, %r1471, 5;
	setp.eq.s32 	%p81, %r1076, %r595;
	@%p81 bra 	$L__BB0_146;
	ld.global.nc.f32 	%f159, [%rd13+20];
	add.f32 	%f160, %f159, %f159;
	mul.f32 	%f161, %f7, %f160;
	ld.shared.f32 	%f162, [%r1469+4];
	fma.rn.f32 	%f393, %f162, %f161, %f393;
$L__BB0_146:
	add.s32 	%r1077, %r1471, 6;
	setp.eq.s32 	%p82, %r1077, %r595;
	@%p82 bra 	$L__BB0_148;
	ld.global.nc.f32 	%f163, [%rd13+24];
	add.f32 	%f164, %f163, %f163;
	mul.f32 	%f165, %f7, %f164;
	ld.shared.f32 	%f166, [%r1469+8];
	fma.rn.f32 	%f393, %f166, %f165, %f393;
$L__BB0_148:
	add.s32 	%r1078, %r1471, 7;
	setp.eq.s32 	%p83, %r1078, %r595;
	@%p83 bra 	$L__BB0_150;
	ld.global.nc.f32 	%f167, [%rd13+28];
	add.f32 	%f168, %f167, %f167;
	mul.f32 	%f169, %f7, %f168;
	ld.shared.f32 	%f170, [%r1469+12];
	fma.rn.f32 	%f393, %f170, %f169, %f393;
$L__BB0_150:
	add.s32 	%r1471, %r1471, 8;
	add.s32 	%r1470, %r1470, 8;
	add.s32 	%r1469, %r1469, 32;
	setp.ne.s32 	%p84, %r1471, %r578;
	mov.u32 	%r1473, %r578;
	@%p84 bra 	$L__BB0_134;
$L__BB0_151:
	setp.eq.s32 	%p85, %r576, 0;
	@%p85 bra 	$L__BB0_172;
	add.s32 	%r1079, %r576, -1;
	setp.lt.u32 	%p86, %r1079, 3;
	@%p86 bra 	$L__BB0_162;
	setp.eq.s32 	%p87, %r1473, %r595;
	shl.b32 	%r1080, %r1473, 2;
	add.s32 	%r607, %r558, %r1080;
	@%p87 bra 	$L__BB0_155;
	add.s32 	%r1081, %r1473, %r597;
	mul.wide.u32 	%rd50, %r1081, 4;
	add.s64 	%rd51, %rd1, %rd50;
	ld.global.nc.f32 	%f172, [%rd51];
	add.f32 	%f173, %f172, %f172;
	mul.f32 	%f174, %f7, %f173;
	ld.shared.f32 	%f175, [%r607];
	fma.rn.f32 	%f393, %f175, %f174, %f393;
$L__BB0_155:
	add.s32 	%r1082, %r1473, 1;
	setp.eq.s32 	%p88, %r1082, %r595;
	cvt.u64.u32 	%rd52, %r597;
	cvt.u64.u32 	%rd53, %r1473;
	add.s64 	%rd54, %rd53, %rd52;
	shl.b64 	%rd55, %rd54, 2;
	add.s64 	%rd14, %rd1, %rd55;
	@%p88 bra 	$L__BB0_157;
	ld.global.nc.f32 	%f176, [%rd14+4];
	add.f32 	%f177, %f176, %f176;
	mul.f32 	%f178, %f7, %f177;
	ld.shared.f32 	%f179, [%r607+4];
	fma.rn.f32 	%f393, %f179, %f178, %f393;
$L__BB0_157:
	add.s32 	%r1083, %r1473, 2;
	setp.eq.s32 	%p89, %r1083, %r595;
	@%p89 bra 	$L__BB0_159;
	ld.global.nc.f32 	%f180, [%rd14+8];
	add.f32 	%f181, %f180, %f180;
	mul.f32 	%f182, %f7, %f181;
	ld.shared.f32 	%f183, [%r607+8];
	fma.rn.f32 	%f393, %f183, %f182, %f393;
$L__BB0_159:
	add.s32 	%r1084, %r1473, 3;
	setp.eq.s32 	%p90, %r1084, %r595;
	@%p90 bra 	$L__BB0_161;
	ld.global.nc.f32 	%f184, [%rd14+12];
	add.f32 	%f185, %f184, %f184;
	mul.f32 	%f186, %f7, %f185;
	ld.shared.f32 	%f187, [%r607+12];
	fma.rn.f32 	%f393, %f187, %f186, %f393;
$L__BB0_161:
	add.s32 	%r1473, %r1473, 4;
$L__BB0_162:
	setp.eq.s32 	%p91, %r577, 0;
	@%p91 bra 	$L__BB0_172;
	setp.eq.s32 	%p92, %r577, 1;
	@%p92 bra 	$L__BB0_169;
	setp.eq.s32 	%p93, %r1473, %r595;
	shl.b32 	%r1085, %r1473, 2;
	add.s32 	%r610, %r558, %r1085;
	@%p93 bra 	$L__BB0_166;
	add.s32 	%r1086, %r1473, %r597;
	mul.wide.u32 	%rd56, %r1086, 4;
	add.s64 	%rd57, %rd1, %rd56;
	ld.global.nc.f32 	%f189, [%rd57];
	add.f32 	%f190, %f189, %f189;
	mul.f32 	%f191, %f7, %f190;
	ld.shared.f32 	%f192, [%r610];
	fma.rn.f32 	%f393, %f192, %f191, %f393;
$L__BB0_166:
	add.s32 	%r1087, %r1473, 1;
	setp.eq.s32 	%p94, %r1087, %r595;
	@%p94 bra 	$L__BB0_168;
	cvt.u64.u32 	%rd58, %r597;
	cvt.u64.u32 	%rd59, %r1473;
	add.s64 	%rd60, %rd59, %rd58;
	shl.b64 	%rd61, %rd60, 2;
	add.s64 	%rd62, %rd1, %rd61;
	ld.global.nc.f32 	%f193, [%rd62+4];
	add.f32 	%f194, %f193, %f193;
	mul.f32 	%f195, %f7, %f194;
	ld.shared.f32 	%f196, [%r610+4];
	fma.rn.f32 	%f393, %f196, %f195, %f393;
$L__BB0_168:
	add.s32 	%r1473, %r1473, 2;
$L__BB0_169:
	setp.eq.s32 	%p95, %r579, 0;
	@%p95 bra 	$L__BB0_172;
	setp.eq.s32 	%p96, %r1473, %r595;
	@%p96 bra 	$L__BB0_172;
	add.s32 	%r1088, %r1473, %r597;
	mul.wide.u32 	%rd63, %r1088, 4;
	add.s64 	%rd64, %rd1, %rd63;
	ld.global.nc.f32 	%f197, [%rd64];
	add.f32 	%f198, %f197, %f197;
	mul.f32 	%f199, %f7, %f198;
	shl.b32 	%r1089, %r1473, 2;
	add.s32 	%r1090, %r558, %r1089;
	ld.shared.f32 	%f200, [%r1090];
	fma.rn.f32 	%f393, %f200, %f199, %f393;
$L__BB0_172:
	setp.lt.s32 	%p97, %r672, 2;
	mov.f32 	%f414, 0f00000000;
	@%p97 bra 	$L__BB0_174;
	add.s32 	%r1091, %r5, %r672;
	add.s32 	%r1092, %r1091, -1;
	rem.s32 	%r1093, %r1092, %r672;
	add.s32 	%r1094, %r5, 1;
	rem.s32 	%r1095, %r1094, %r672;
	mad.lo.s32 	%r1096, %r1093, %r673, %r595;
	mul.wide.s32 	%rd65, %r1096, 4;
	add.s64 	%rd66, %rd2, %rd65;
	ld.global.f32 	%f202, [%rd66];
	mad.lo.s32 	%r1097, %r1095, %r673, %r595;
	mul.wide.s32 	%rd67, %r1097, 4;
	add.s64 	%rd68, %rd2, %rd67;
	ld.global.f32 	%f203, [%rd68];
	add.f32 	%f204, %f103, %f103;
	mul.f32 	%f205, %f204, %f7;
	add.f32 	%f206, %f202, %f203;
	mul.f32 	%f414, %f205, %f206;
$L__BB0_174:
	add.f32 	%f207, %f102, %f102;
	mul.f32 	%f208, %f207, %f7;
	sub.f32 	%f209, %f393, %f208;
	add.f32 	%f47, %f209, %f414;
	setp.le.f32 	%p98, %f47, 0f00000000;
	mov.u32 	%r1482, %r1483;
	mov.u32 	%r1477, %r1181;
	mov.u32 	%r1484, %r1182;
	mov.u32 	%r1485, %r1183;
	@%p98 bra 	$L__BB0_176;
	mul.f32 	%f210, %f47, %f2;
	fma.rn.f32 	%f211, %f210, 0f3BBB989D, 0f3F000000;
	cvt.sat.f32.f32 	%f212, %f211;
	mov.f32 	%f213, 0f4B400001;
	mov.f32 	%f214, 0f437C0000;
	fma.rm.f32 	%f215, %f212, %f214, %f213;
	add.f32 	%f216, %f215, 0fCB40007F;
	neg.f32 	%f217, %f216;
	fma.rn.f32 	%f218, %f210, 0f3FB8AA3B, %f217;
	fma.rn.f32 	%f219, %f210, 0f32A57060, %f218;
	mov.b32 	%r1098, %f215;
	shl.b32 	%r1099, %r1098, 23;
	mov.b32 	%f220, %r1099;
	ex2.approx.ftz.f32 	%f221, %f219;
	mul.f32 	%f222, %f221, %f220;
	shr.u32 	%r1100, %r1184, 2;
	xor.b32  	%r1101, %r1100, %r1184;
	shl.b32 	%r1102, %r1483, 4;
	shl.b32 	%r1103, %r1101, 1;
	xor.b32  	%r1104, %r1103, %r1102;
	xor.b32  	%r1105, %r1104, %r1101;
	xor.b32  	%r1482, %r1105, %r1483;
	add.s32 	%r1475, %r1461, 724874;
	add.s32 	%r1106, %r1482, %r1475;
	cvt.rn.f32.u32 	%f223, %r1106;
	fma.rn.f32 	%f224, %f223, 0f2F800000, 0f2F000000;
	setp.geu.f32 	%p99, %f224, %f222;
	mov.u32 	%r1477, %r1483;
	mov.u32 	%r1484, %r1181;
	mov.u32 	%r1485, %r1182;
	mov.u32 	%r1184, %r1183;
	mov.u32 	%r1461, %r1475;
	mov.u32 	%r1185, %r1183;
	@%p99 bra 	$L__BB0_177;
$L__BB0_176:
	neg.f32 	%f225, %f7;
	st.shared.f32 	[%r596], %f225;
	add.s32 	%r1487, %r1487, 1;
	mov.u32 	%r1461, %r1475;
	mov.u32 	%r1483, %r1477;
	mov.u32 	%r1185, %r1184;
$L__BB0_177:
	mul.lo.s32 	%r1107, %r1467, -858993459;
	shf.l.wrap.b32 	%r1108, %r1107, %r1107, 31;
	setp.gt.u32 	%p100, %r1108, 429496729;
	@%p100 bra 	$L__BB0_220;
	mov.f32 	%f416, 0f00000000;
	@%p74 bra 	$L__BB0_219;
	add.s32 	%r1110, %r673, -1;
	setp.lt.u32 	%p102, %r1110, 7;
	mov.f32 	%f416, 0f00000000;
	mov.b32 	%r1490, 0;
	@%p102 bra 	$L__BB0_198;
	mov.f32 	%f416, 0f00000000;
	mov.b32 	%r1488, 0;
$L__BB0_181:
	.pragma "nounroll";
	setp.eq.s32 	%p103, %r5, %r1488;
	shl.b32 	%r1112, %r1488, 2;
	add.s32 	%r630, %r558, %r1112;
	@%p103 bra 	$L__BB0_183;
	add.s32 	%r1113, %r1488, %r559;
	mul.wide.s32 	%rd69, %r1113, 4;
	add.s64 	%rd70, %rd1, %rd69;
	ld.global.nc.f32 	%f230, [%rd70];
	ld.shared.f32 	%f231, [%r575];
	mul.f32 	%f232, %f230, %f231;
	ld.shared.f32 	%f233, [%r630];
	mul.f32 	%f234, %f232, %f233;
	sub.f32 	%f416, %f416, %f234;
$L__BB0_183:
	add.s32 	%r1114, %r1488, 1;
	setp.eq.s32 	%p104, %r5, %r1114;
	cvt.s64.s32 	%rd72, %r1488;
	add.s64 	%rd73, %rd72, %rd83;
	shl.b64 	%rd74, %rd73, 2;
	add.s64 	%rd15, %rd1, %rd74;
	@%p104 bra 	$L__BB0_185;
	ld.global.nc.f32 	%f235, [%rd15+4];
	ld.shared.f32 	%f236, [%r575];
	mul.f32 	%f237, %f235, %f236;
	ld.shared.f32 	%f238, [%r630+4];
	mul.f32 	%f239, %f237, %f238;
	sub.f32 	%f416, %f416, %f239;
$L__BB0_185:
	add.s32 	%r1115, %r1488, 2;
	setp.eq.s32 	%p105, %r5, %r1115;
	@%p105 bra 	$L__BB0_187;
	ld.global.nc.f32 	%f240, [%rd15+8];
	ld.shared.f32 	%f241, [%r575];
	mul.f32 	%f242, %f240, %f241;
	ld.shared.f32 	%f243, [%r630+8];
	mul.f32 	%f244, %f242, %f243;
	sub.f32 	%f416, %f416, %f244;
$L__BB0_187:
	add.s32 	%r1116, %r1488, 3;
	setp.eq.s32 	%p106, %r5, %r1116;
	@%p106 bra 	$L__BB0_189;
	ld.global.nc.f32 	%f245, [%rd15+12];
	ld.shared.f32 	%f246, [%r575];
	mul.f32 	%f247, %f245, %f246;
	ld.shared.f32 	%f248, [%r630+12];
	mul.f32 	%f249, %f247, %f248;
	sub.f32 	%f416, %f416, %f249;
$L__BB0_189:
	add.s32 	%r1117, %r1488, 4;
	setp.eq.s32 	%p107, %r5, %r1117;
	@%p107 bra 	$L__BB0_191;
	ld.global.nc.f32 	%f250, [%rd15+16];
	ld.shared.f32 	%f251, [%r575];
	mul.f32 	%f252, %f250, %f251;
	ld.shared.f32 	%f253, [%r630+16];
	mul.f32 	%f254, %f252, %f253;
	sub.f32 	%f416, %f416, %f254;
$L__BB0_191:
	add.s32 	%r1118, %r1488, 5;
	setp.eq.s32 	%p108, %r5, %r1118;
	@%p108 bra 	$L__BB0_193;
	ld.global.nc.f32 	%f255, [%rd15+20];
	ld.shared.f32 	%f256, [%r575];
	mul.f32 	%f257, %f255, %f256;
	ld.shared.f32 	%f258, [%r630+20];
	mul.f32 	%f259, %f257, %f258;
	sub.f32 	%f416, %f416, %f259;
$L__BB0_193:
	add.s32 	%r1119, %r1488, 6;
	setp.eq.s32 	%p109, %r5, %r1119;
	@%p109 bra 	$L__BB0_195;
	ld.global.nc.f32 	%f260, [%rd15+24];
	ld.shared.f32 	%f261, [%r575];
	mul.f32 	%f262, %f260, %f261;
	ld.shared.f32 	%f263, [%r630+24];
	mul.f32 	%f264, %f262, %f263;
	sub.f32 	%f416, %f416, %f264;
$L__BB0_195:
	add.s32 	%r1120, %r1488, 7;
	setp.eq.s32 	%p110, %r5, %r1120;
	@%p110 bra 	$L__BB0_197;
	ld.global.nc.f32 	%f265, [%rd15+28];
	ld.shared.f32 	%f266, [%r575];
	mul.f32 	%f267, %f265, %f266;
	ld.shared.f32 	%f268, [%r630+28];
	mul.f32 	%f269, %f267, %f268;
	sub.f32 	%f416, %f416, %f269;
$L__BB0_197:
	add.s32 	%r1488, %r1488, 8;
	setp.ne.s32 	%p111, %r1488, %r578;
	mov.u32 	%r1490, %r578;
	@%p111 bra 	$L__BB0_181;
$L__BB0_198:
	setp.eq.s32 	%p112, %r576, 0;
	@%p112 bra 	$L__BB0_219;
	add.s32 	%r1121, %r576, -1;
	setp.lt.u32 	%p113, %r1121, 3;
	@%p113 bra 	$L__BB0_209;
	setp.eq.s32 	%p114, %r5, %r1490;
	shl.b32 	%r1122, %r1490, 2;
	add.s32 	%r633, %r558, %r1122;
	@%p114 bra 	$L__BB0_202;
	add.s32 	%r1123, %r1490, %r559;
	mul.wide.s32 	%rd75, %r1123, 4;
	add.s64 	%rd76, %rd1, %rd75;
	ld.global.nc.f32 	%f271, [%rd76];
	ld.shared.f32 	%f272, [%r575];
	mul.f32 	%f273, %f271, %f272;
	ld.shared.f32 	%f274, [%r633];
	mul.f32 	%f275, %f273, %f274;
	sub.f32 	%f416, %f416, %f275;
$L__BB0_202:
	add.s32 	%r1124, %r1490, 1;
	setp.eq.s32 	%p115, %r5, %r1124;
	cvt.u64.u32 	%rd78, %r1490;
	add.s64 	%rd79, %rd78, %rd83;
	shl.b64 	%rd80, %rd79, 2;
	add.s64 	%rd16, %rd1, %rd80;
	@%p115 bra 	$L__BB0_204;
	ld.global.nc.f32 	%f276, [%rd16+4];
	ld.shared.f32 	%f277, [%r575];
	mul.f32 	%f278, %f276, %f277;
	ld.shared.f32 	%f279, [%r633+4];
	mul.f32 	%f280, %f278, %f279;
	sub.f32 	%f416, %f416, %f280;
$L__BB0_204:
	add.s32 	%r1125, %r1490, 2;
	setp.eq.s32 	%p116, %r5, %r1125;
	@%p116 bra 	$L__BB0_206;
	ld.global.nc.f32 	%f281, [%rd16+8];
	ld.shared.f32 	%f282, [%r575];
	mul.f32 	%f283, %f281, %f282;
	ld.shared.f32 	%f284, [%r633+8];
	mul.f32 	%f285, %f283, %f284;
	sub.f32 	%f416, %f416, %f285;
$L__BB0_206:
	add.s32 	%r1126, %r1490, 3;
	setp.eq.s32 	%p117, %r5, %r1126;
	@%p117 bra 	$L__BB0_208;
	ld.global.nc.f32 	%f286, [%rd16+12];
	ld.shared.f32 	%f287, [%r575];
	mul.f32 	%f288, %f286, %f287;
	ld.shared.f32 	%f289, [%r633+12];
	mul.f32 	%f290, %f288, %f289;
	sub.f32 	%f416, %f416, %f290;
$L__BB0_208:
	add.s32 	%r1490, %r1490, 4;
$L__BB0_209:
	setp.eq.s32 	%p118, %r577, 0;
	@%p118 bra 	$L__BB0_219;
	setp.eq.s32 	%p119, %r577, 1;
	@%p119 bra 	$L__BB0_216;
	setp.eq.s32 	%p120, %r5, %r1490;
	shl.b32 	%r1127, %r1490, 2;
	add.s32 	%r636, %r558, %r1127;
	@%p120 bra 	$L__BB0_213;
	add.s32 	%r1128, %r1490, %r559;
	mul.wide.s32 	%rd81, %r1128, 4;
	add.s64 	%rd82, %rd1, %rd81;
	ld.global.nc.f32 	%f292, [%rd82];
	ld.shared.f32 	%f293, [%r575];
	mul.f32 	%f294, %f292, %f293;
	ld.shared.f32 	%f295, [%r636];
	mul.f32 	%f296, %f294, %f295;
	sub.f32 	%f416, %f416, %f296;
$L__BB0_213:
	add.s32 	%r1129, %r1490, 1;
	setp.eq.s32 	%p121, %r5, %r1129;
	@%p121 bra 	$L__BB0_215;
	cvt.s64.s32 	%rd84, %r1490;
	add.s64 	%rd85, %rd84, %rd83;
	shl.b64 	%rd86, %rd85, 2;
	add.s64 	%rd87, %rd1, %rd86;
	ld.global.nc.f32 	%f297, [%rd87+4];
	ld.shared.f32 	%f298, [%r575];
	mul.f32 	%f299, %f297, %f298;
	ld.shared.f32 	%f300, [%r636+4];
	mul.f32 	%f301, %f299, %f300;
	sub.f32 	%f416, %f416, %f301;
$L__BB0_215:
	add.s32 	%r1490, %r1490, 2;
$L__BB0_216:
	setp.eq.s32 	%p122, %r579, 0;
	@%p122 bra 	$L__BB0_219;
	setp.eq.s32 	%p123, %r5, %r1490;
	@%p123 bra 	$L__BB0_219;
	add.s32 	%r1130, %r1490, %r559;
	mul.wide.s32 	%rd88, %r1130, 4;
	add.s64 	%rd89, %rd1, %rd88;
	ld.global.nc.f32 	%f302, [%rd89];
	ld.shared.f32 	%f303, [%r575];
	mul.f32 	%f304, %f302, %f303;
	shl.b32 	%r1131, %r1490, 2;
	add.s32 	%r1132, %r558, %r1131;
	ld.shared.f32 	%f305, [%r1132];
	mul.f32 	%f306, %f304, %f305;
	sub.f32 	%f416, %f416, %f306;
$L__BB0_219:
	add.f32 	%f437, %f437, %f416;
$L__BB0_220:
	add.s32 	%r1467, %r1467, 1;
	setp.eq.s32 	%p124, %r1467, %r674;
	mov.u32 	%r1181, %r1482;
	mov.u32 	%r1182, %r1483;
	mov.u32 	%r1183, %r1484;
	mov.u32 	%r1184, %r1485;
	@%p124 bra 	$L__BB0_221;
	bra.uni 	$L__BB0_131;
$L__BB0_221:
	cvt.rn.f32.s32 	%f389, %r1487;
$L__BB0_222:
	setp.lt.s32 	%p125, %r673, 1;
	mov.f32 	%f446, 0f00000000;
	@%p125 bra 	$L__BB0_246;
	add.s32 	%r580, %r673, -1;
	and.b32  	%r581, %r673, 7;
	setp.lt.u32 	%p126, %r580, 7;
	mov.b32 	%r1492, 0;
	@%p126 bra 	$L__BB0_226;
	and.b32  	%r1492, %r673, 2147483640;
	neg.s32 	%r1497, %r1492;
	mov.u32 	%r1135, shared_mem;
	add.s32 	%r1136, %r1037, %r1135;
	add.s32 	%r1496, %r1136, 16;
	add.s64 	%rd12, %rd2, 16;
	mov.u32 	%r1495, %r559;
$L__BB0_225:
	.pragma "nounroll";
	mul.wide.s32 	%rd90, %r1495, 4;
	add.s64 	%rd91, %rd12, %rd90;
	ld.shared.f32 	%f308, [%r1496+-16];
	st.global.f32 	[%rd91+-16], %f308;
	ld.shared.f32 	%f309, [%r1496+-12];
	st.global.f32 	[%rd91+-12], %f309;
	ld.shared.f32 	%f310, [%r1496+-8];
	st.global.f32 	[%rd91+-8], %f310;
	ld.shared.f32 	%f311, [%r1496+-4];
	st.global.f32 	[%rd91+-4], %f311;
	ld.shared.f32 	%f312, [%r1496];
	st.global.f32 	[%rd91], %f312;
	ld.shared.f32 	%f313, [%r1496+4];
	st.global.f32 	[%rd91+4], %f313;
	ld.shared.f32 	%f314, [%r1496+8];
	st.global.f32 	[%rd91+8], %f314;
	ld.shared.f32 	%f315, [%r1496+12];
	st.global.f32 	[%rd91+12], %f315;
	add.s32 	%r1497, %r1497, 8;
	add.s32 	%r1496, %r1496, 32;
	add.s32 	%r1495, %r1495, 8;
	setp.eq.s32 	%p127, %r1497, 0;
	@%p127 bra 	$L__BB0_226;
	bra.uni 	$L__BB0_225;
$L__BB0_226:
	setp.eq.s32 	%p128, %r581, 0;
	@%p128 bra 	$L__BB0_234;
	and.b32  	%r641, %r673, 3;
	setp.lt.u32 	%p129, %r581, 4;
	@%p129 bra 	$L__BB0_229;
	shl.b32 	%r1137, %r1492, 2;
	add.s32 	%r1138, %r558, %r1137;
	ld.shared.f32 	%f316, [%r1138];
	add.s32 	%r1139, %r1492, %r559;
	mul.wide.s32 	%rd92, %r1139, 4;
	add.s64 	%rd93, %rd2, %rd92;
	st.global.f32 	[%rd93], %f316;
	ld.shared.f32 	%f317, [%r1138+4];
	st.global.f32 	[%rd93+4], %f317;
	ld.shared.f32 	%f318, [%r1138+8];
	st.global.f32 	[%rd93+8], %f318;
	ld.shared.f32 	%f319, [%r1138+12];
	st.global.f32 	[%rd93+12], %f319;
	add.s32 	%r1492, %r1492, 4;
$L__BB0_229:
	setp.eq.s32 	%p130, %r641, 0;
	@%p130 bra 	$L__BB0_234;
	setp.eq.s32 	%p131, %r641, 1;
	@%p131 bra 	$L__BB0_232;
	shl.b32 	%r1140, %r1492, 2;
	add.s32 	%r1141, %r558, %r1140;
	ld.shared.f32 	%f320, [%r1141];
	add.s32 	%r1142, %r1492, %r559;
	mul.wide.s32 	%rd94, %r1142, 4;
	add.s64 	%rd95, %rd2, %rd94;
	st.global.f32 	[%rd95], %f320;
	ld.shared.f32 	%f321, [%r1141+4];
	st.global.f32 	[%rd95+4], %f321;
	add.s32 	%r1492, %r1492, 2;
$L__BB0_232:
	and.b32  	%r1143, %r673, 1;
	setp.eq.b32 	%p132, %r1143, 1;
	not.pred 	%p133, %p132;
	@%p133 bra 	$L__BB0_234;
	shl.b32 	%r1144, %r1492, 2;
	add.s32 	%r1145, %r558, %r1144;
	ld.shared.f32 	%f322, [%r1145];
	add.s32 	%r1146, %r1492, %r559;
	mul.wide.s32 	%rd96, %r1146, 4;
	add.s64 	%rd97, %rd2, %rd96;
	st.global.f32 	[%rd97], %f322;
$L__BB0_234:
	and.b32  	%r646, %r673, 15;
	setp.lt.u32 	%p134, %r580, 15;
	mov.f32 	%f446, 0f00000000;
	mov.b32 	%r1500, 0;
	@%p134 bra 	$L__BB0_237;
	and.b32  	%r1500, %r673, 2147483632;
	neg.s32 	%r1499, %r1500;
	mov.u32 	%r1149, shared_mem;
	add.s32 	%r1150, %r1037, %r1149;
	add.s32 	%r1498, %r1150, 32;
	mov.f32 	%f446, 0f00000000;
$L__BB0_236:
	.pragma "nounroll";
	ld.shared.f32 	%f326, [%r1498+-32];
	add.f32 	%f327, %f446, %f326;
	ld.shared.f32 	%f328, [%r1498+-28];
	add.f32 	%f329, %f327, %f328;
	ld.shared.f32 	%f330, [%r1498+-24];
	add.f32 	%f331, %f329, %f330;
	ld.shared.f32 	%f332, [%r1498+-20];
	add.f32 	%f333, %f331, %f332;
	ld.shared.f32 	%f334, [%r1498+-16];
	add.f32 	%f335, %f333, %f334;
	ld.shared.f32 	%f336, [%r1498+-12];
	add.f32 	%f337, %f335, %f336;
	ld.shared.f32 	%f338, [%r1498+-8];
	add.f32 	%f339, %f337, %f338;
	ld.shared.f32 	%f340, [%r1498+-4];
	add.f32 	%f341, %f339, %f340;
	ld.shared.f32 	%f342, [%r1498];
	add.f32 	%f343, %f341, %f342;
	ld.shared.f32 	%f344, [%r1498+4];
	add.f32 	%f345, %f343, %f344;
	ld.shared.f32 	%f346, [%r1498+8];
	add.f32 	%f347, %f345, %f346;
	ld.shared.f32 	%f348, [%r1498+12];
	add.f32 	%f349, %f347, %f348;
	ld.shared.f32 	%f350, [%r1498+16];
	add.f32 	%f351, %f349, %f350;
	ld.shared.f32 	%f352, [%r1498+20];
	add.f32 	%f353, %f351, %f352;
	ld.shared.f32 	%f354, [%r1498+24];
	add.f32 	%f355, %f353, %f354;
	ld.shared.f32 	%f356, [%r1498+28];
	add.f32 	%f446, %f355, %f356;
	add.s32 	%r1499, %r1499, 16;
	add.s32 	%r1498, %r1498, 64;
	setp.ne.s32 	%p135, %r1499, 0;
	@%p135 bra 	$L__BB0_236;
$L__BB0_237:
	setp.eq.s32 	%p136, %r646, 0;
	@%p136 bra 	$L__BB0_246;
	setp.lt.u32 	%p137, %r646, 8;
	@%p137 bra 	$L__BB0_240;
	shl.b32 	%r1151, %r1500, 2;
	add.s32 	%r1152, %r558, %r1151;
	ld.shared.f32 	%f358, [%r1152];
	add.f32 	%f359, %f446, %f358;
	ld.shared.f32 	%f360, [%r1152+4];
	add.f32 	%f361, %f359, %f360;
	ld.shared.f32 	%f362, [%r1152+8];
	add.f32 	%f363, %f361, %f362;
	ld.shared.f32 	%f364, [%r1152+12];
	add.f32 	%f365, %f363, %f364;
	ld.shared.f32 	%f366, [%r1152+16];
	add.f32 	%f367, %f365, %f366;
	ld.shared.f32 	%f368, [%r1152+20];
	add.f32 	%f369, %f367, %f368;
	ld.shared.f32 	%f370, [%r1152+24];
	add.f32 	%f371, %f369, %f370;
	ld.shared.f32 	%f372, [%r1152+28];
	add.f32 	%f446, %f371, %f372;
	add.s32 	%r1500, %r1500, 8;
$L__BB0_240:
	setp.eq.s32 	%p138, %r581, 0;
	@%p138 bra 	$L__BB0_246;
	and.b32  	%r663, %r673, 3;
	setp.lt.u32 	%p139, %r581, 4;
	@%p139 bra 	$L__BB0_243;
	shl.b32 	%r1153, %r1500, 2;
	add.s32 	%r1154, %r558, %r1153;
	ld.shared.f32 	%f374, [%r1154];
	add.f32 	%f375, %f446, %f374;
	ld.shared.f32 	%f376, [%r1154+4];
	add.f32 	%f377, %f375, %f376;
	ld.shared.f32 	%f378, [%r1154+8];
	add.f32 	%f379, %f377, %f378;
	ld.shared.f32 	%f380, [%r1154+12];
	add.f32 	%f446, %f379, %f380;
	add.s32 	%r1500, %r1500, 4;
$L__BB0_243:
	setp.eq.s32 	%p140, %r663, 0;
	@%p140 bra 	$L__BB0_246;
	shl.b32 	%r1156, %r1500, 2;
	add.s32 	%r1157, %r1037, %r1156;
	mov.u32 	%r1158, shared_mem;
	add.s32 	%r1504, %r1158, %r1157;
	neg.s32 	%r1503, %r663;
$L__BB0_245:
	.pragma "nounroll";
	ld.shared.f32 	%f381, [%r1504];
	add.f32 	%f446, %f446, %f381;
	add.s32 	%r1504, %r1504, 4;
	add.s32 	%r1503, %r1503, 1;
	setp.ne.s32 	%p141, %r1503, 0;
	@%p141 bra 	$L__BB0_245;
$L__BB0_246:
	cvt.rn.f32.s32 	%f382, %r673;
	div.rn.f32 	%f383, %f446, %f382;
	mul.hi.s32 	%r1159, %r674, 1717986919;
	shr.u32 	%r1160, %r1159, 31;
	shr.s32 	%r1161, %r1159, 2;
	add.s32 	%r1162, %r1161, %r1160;
	cvt.rn.f32.s32 	%f384, %r1162;
	div.rn.f32 	%f385, %f437, %f384;
	cvta.to.global.u64 	%rd98, %rd17;
	shl.b64 	%rd99, %rd4, 2;
	add.s64 	%rd100, %rd98, %rd99;
	st.global.f32 	[%rd100], %f385;
	abs.f32 	%f386, %f383;
	cvta.to.global.u64 	%rd101, %rd18;
	add.s64 	%rd102, %rd101, %rd99;
	st.global.f32 	[%rd102], %f386;
	cvt.rn.f32.s32 	%f387, %r674;
	div.rn.f32 	%f388, %f389, %f387;
	cvta.to.global.u64 	%rd103, %rd19;
	add.s64 	%rd104, %rd103, %rd99;
	st.global.f32 	[%rd104], %f388;
$L__BB0_247:
	ret;

}
	// .globl	replica_exchange_kernel
.visible .entry replica_exchange_kernel(
	.param .u64 .ptr .align 1 replica_exchange_kernel_param_0,
	.param .u64 .ptr .align 1 replica_exchange_kernel_param_1,
	.param .u64 .ptr .align 1 replica_exchange_kernel_param_2,
	.param .u64 .ptr .align 1 replica_exchange_kernel_param_3,
	.param .align 8 .b8 replica_exchange_kernel_param_4[40]
)
{
	.local .align 8 .b8 	__local_depot1[48];
	.reg .b64 	%SP;
	.reg .b64 	%SPL;
	.reg .pred 	%p<75>;
	.reg .b32 	%r<1240>;
	.reg .b32 	%f<87>;
	.reg .b64 	%rd<59>;

	mov.u64 	%SPL, __local_depot1;
	ld.param.u64 	%rd17, [replica_exchange_kernel_param_4+32];
	ld.param.u64 	%rd18, [replica_exchange_kernel_param_0];
	ld.param.u64 	%rd15, [replica_exchange_kernel_param_2];
	ld.param.v2.u32 	{%r564, %r565}, [replica_exchange_kernel_param_4];
	cvta.to.global.u64 	%rd1, %rd18;
	mov.u32 	%r567, %ctaid.x;
	mov.u32 	%r568, %ntid.x;
	mov.u32 	%r569, %tid.x;
	mad.lo.s32 	%r2, %r567, %r568, %r569;
	shr.u32 	%r570, %r564, 31;
	add.s32 	%r571, %r564, %r570;
	shr.s32 	%r572, %r571, 1;
	setp.ge.s32 	%p1, %r2, %r572;
	@%p1 bra 	$L__BB1_132;
	add.u64 	%rd2, %SPL, 0;
	add.s64 	%rd20, %rd17, 1000;
	cvt.s64.s32 	%rd3, %r2;
	cvt.u32.u64 	%r573, %rd20;
	xor.b32  	%r574, %r573, -1429050551;
	mul.lo.s32 	%r575, %r574, 1099087573;
	{ .reg .b32 tmp; mov.b64 {tmp, %r576}, %rd20; }
	xor.b32  	%r577, %r576, -136515619;
	mul.lo.s32 	%r578, %r577, -1703105765;
	add.s32 	%r579, %r575, %r578;
	add.s32 	%r3, %r579, 6615241;
	add.s32 	%r969, %r575, 123456789;
	st.local.v2.u32 	[%rd2], {%r3, %r969};
	xor.b32  	%r580, %r575, 362436069;
	add.s32 	%r581, %r578, 521288629;
	st.local.v2.u32 	[%rd2+8], {%r580, %r581};
	xor.b32  	%r582, %r578, 88675123;
	add.s32 	%r965, %r575, 5783321;
	st.local.v2.u32 	[%rd2+16], {%r582, %r965};
	setp.eq.s32 	%p2, %r2, 0;
	@%p2 bra 	$L__BB1_116;
	mov.b32 	%r952, 0;
	mov.u64 	%rd58, %rd3;
$L__BB1_3:
	mov.u64 	%rd4, %rd58;
	and.b64  	%rd5, %rd4, 3;
	setp.eq.s64 	%p3, %rd5, 0;
	@%p3 bra 	$L__BB1_115;
	mul.wide.u32 	%rd21, %r952, 3200;
	mov.u64 	%rd22, precalc_xorwow_matrix;
	add.s64 	%rd6, %rd22, %rd21;
	mov.b32 	%r965, 0;
	mov.u32 	%r966, %r965;
	mov.u32 	%r967, %r965;
	mov.u32 	%r968, %r965;
	mov.u32 	%r969, %r965;
	mov.u32 	%r958, %r965;
$L__BB1_5:
	mul.wide.u32 	%rd23, %r958, 4;
	add.s64 	%rd24, %rd2, %rd23;
	ld.local.u32 	%r15, [%rd24+4];
	shl.b32 	%r16, %r958, 5;
	mov.b32 	%r964, 0;
$L__BB1_6:
	.pragma "nounroll";
	shr.u32 	%r586, %r15, %r964;
	and.b32  	%r587, %r586, 1;
	setp.eq.b32 	%p4, %r587, 1;
	not.pred 	%p5, %p4;
	add.s32 	%r588, %r16, %r964;
	mul.lo.s32 	%r589, %r588, 5;
	mul.wide.u32 	%rd25, %r589, 4;
	add.s64 	%rd7, %rd6, %rd25;
	@%p5 bra 	$L__BB1_8;
	ld.global.nc.u32 	%r590, [%rd7];
	xor.b32  	%r969, %r969, %r590;
	ld.global.nc.u32 	%r591, [%rd7+4];
	xor.b32  	%r968, %r968, %r591;
	ld.global.nc.u32 	%r592, [%rd7+8];
	xor.b32  	%r967, %r967, %r592;
	ld.global.nc.u32 	%r593, [%rd7+12];
	xor.b32  	%r966, %r966, %r593;
	ld.global.nc.u32 	%r594, [%rd7+16];
	xor.b32  	%r965, %r965, %r594;
$L__BB1_8:
	and.b32  	%r596, %r586, 2;
	setp.eq.s32 	%p6, %r596, 0;
	@%p6 bra 	$L__BB1_10;
	ld.global.nc.u32 	%r597, [%rd7+20];
	xor.b32  	%r969, %r969, %r597;
	ld.global.nc.u32 	%r598, [%rd7+24];
	xor.b32  	%r968, %r968, %r598;
	ld.global.nc.u32 	%r599, [%rd7+28];
	xor.b32  	%r967, %r967, %r599;
	ld.global.nc.u32 	%r600, [%rd7+32];
	xor.b32  	%r966, %r966, %r600;
	ld.global.nc.u32 	%r601, [%rd7+36];
	xor.b32  	%r965, %r965, %r601;
$L__BB1_10:
	and.b32  	%r603, %r586, 4;
	setp.eq.s32 	%p7, %r603, 0;
	@%p7 bra 	$L__BB1_12;
	ld.global.nc.u32 	%r604, [%rd7+40];
	xor.b32  	%r969, %r969, %r604;
	ld.global.nc.u32 	%r605, [%rd7+44];
	xor.b32  	%r968, %r968, %r605;
	ld.global.nc.u32 	%r606, [%rd7+48];
	xor.b32  	%r967, %r967, %r606;
	ld.global.nc.u32 	%r607, [%rd7+52];
	xor.b32  	%r966, %r966, %r607;
	ld.global.nc.u32 	%r608, [%rd7+56];
	xor.b32  	%r965, %r965, %r608;
$L__BB1_12:
	and.b32  	%r610, %r586, 8;
	setp.eq.s32 	%p8, %r610, 0;
	@%p8 bra 	$L__BB1_14;
	ld.global.nc.u32 	%r611, [%rd7+60];
	xor.b32  	%r969, %r969, %r611;
	ld.global.nc.u32 	%r612, [%rd7+64];
	xor.b32  	%r968, %r968, %r612;
	ld.global.nc.u32 	%r613, [%rd7+68];
	xor.b32  	%r967, %r967, %r613;
	ld.global.nc.u32 	%r614, [%rd7+72];
	xor.b32  	%r966, %r966, %r614;
	ld.global.nc.u32 	%r615, [%rd7+76];
	xor.b32  	%r965, %r965, %r615;
$L__BB1_14:
	and.b32  	%r617, %r586, 16;
	setp.eq.s32 	%p9, %r617, 0;
	@%p9 bra 	$L__BB1_16;
	ld.global.nc.u32 	%r618, [%rd7+80];
	xor.b32  	%r969, %r969, %r618;
	ld.global.nc.u32 	%r619, [%rd7+84];
	xor.b32  	%r968, %r968, %r619;
	ld.global.nc.u32 	%r620, [%rd7+88];
	xor.b32  	%r967, %r967, %r620;
	ld.global.nc.u32 	%r621, [%rd7+92];
	xor.b32  	%r966, %r966, %r621;
	ld.global.nc.u32 	%r622, [%rd7+96];
	xor.b32  	%r965, %r965, %r622;
$L__BB1_16:
	and.b32  	%r624, %r586, 32;
	setp.eq.s32 	%p10, %r624, 0;
	@%p10 bra 	$L__BB1_18;
	ld.global.nc.u32 	%r625, [%rd7+100];
	xor.b32  	%r969, %r969, %r625;
	ld.global.nc.u32 	%r626, [%rd7+104];
	xor.b32  	%r968, %r968, %r626;
	ld.global.nc.u32 	%r627, [%rd7+108];
	xor.b32  	%r967, %r967, %r627;
	ld.global.nc.u32 	%r628, [%rd7+112];
	xor.b32  	%r966, %r966, %r628;
	ld.global.nc.u32 	%r629, [%rd7+116];
	xor.b32  	%r965, %r965, %r629;
$L__BB1_18:
	and.b32  	%r631, %r586, 64;
	setp.eq.s32 	%p11, %r631, 0;
	@%p11 bra 	$L__BB1_20;
	ld.global.nc.u32 	%r632, [%rd7+120];
	xor.b32  	%r969, %r969, %r632;
	ld.global.nc.u32 	%r633, [%rd7+124];
	xor.b32  	%r968, %r968, %r633;
	ld.global.nc.u32 	%r634, [%rd7+128];
	xor.b32  	%r967, %r967, %r634;
	ld.global.nc.u32 	%r635, [%rd7+132];
	xor.b32  	%r966, %r966, %r635;
	ld.global.nc.u32 	%r636, [%rd7+136];
	xor.b32  	%r965, %r965, %r636;
$L__BB1_20:
	and.b32  	%r638, %r586, 128;
	setp.eq.s32 	%p12, %r638, 0;
	@%p12 bra 	$L__BB1_22;
	ld.global.nc.u32 	%r639, [%rd7+140];
	xor.b32  	%r969, %r969, %r639;
	ld.global.nc.u32 	%r640, [%rd7+144];
	xor.b32  	%r968, %r968, %r640;
	ld.global.nc.u32 	%r641, [%rd7+148];
	xor.b32  	%r967, %r967, %r641;
	ld.global.nc.u32 	%r642, [%rd7+152];
	xor.b32  	%r966, %r966, %r642;
	ld.global.nc.u32 	%r643, [%rd7+156];
	xor.b32  	%r965, %r965, %r643;
$L__BB1_22:
	and.b32  	%r645, %r586, 256;
	setp.eq.s32 	%p13, %r645, 0;
	@%p13 bra 	$L__BB1_24;
	ld.global.nc.u32 	%r646, [%rd7+160];
	xor.b32  	%r969, %r969, %r646;
	ld.global.nc.u32 	%r647, [%rd7+164];
	xor.b32  	%r968, %r968, %r647;
	ld.global.nc.u32 	%r648, [%rd7+168];
	xor.b32  	%r967, %r967, %r648;
	ld.global.nc.u32 	%r649, [%rd7+172];
	xor.b32  	%r966, %r966, %r649;
	ld.global.nc.u32 	%r650, [%rd7+176];
	xor.b32  	%r965, %r965, %r650;
$L__BB1_24:
	and.b32  	%r652, %r586, 512;
	setp.eq.s32 	%p14, %r652, 0;
	@%p14 bra 	$L__BB1_26;
	ld.global.nc.u32 	%r653, [%rd7+180];
	xor.b32  	%r969, %r969, %r653;
	ld.global.nc.u32 	%r654, [%rd7+184];
	xor.b32  	%r968, %r968, %r654;
	ld.global.nc.u32 	%r655, [%rd7+188];
	xor.b32  	%r967, %r967, %r655;
	ld.global.nc.u32 	%r656, [%rd7+192];
	xor.b32  	%r966, %r966, %r656;
	ld.global.nc.u32 	%r657, [%rd7+196];
	xor.b32  	%r965, %r965, %r657;
$L__BB1_26:
	and.b32  	%r659, %r586, 1024;
	setp.eq.s32 	%p15, %r659, 0;
	@%p15 bra 	$L__BB1_28;
	ld.global.nc.u32 	%r660, [%rd7+200];
	xor.b32  	%r969, %r969, %r660;
	ld.global.nc.u32 	%r661, [%rd7+204];
	xor.b32  	%r968, %r968, %r661;
	ld.global.nc.u32 	%r662, [%rd7+208];
	xor.b32  	%r967, %r967, %r662;
	ld.global.nc.u32 	%r663, [%rd7+212];
	xor.b32  	%r966, %r966, %r663;
	ld.global.nc.u32 	%r664, [%rd7+216];
	xor.b32  	%r965, %r965, %r664;
$L__BB1_28:
	and.b32  	%r666, %r586, 2048;
	setp.eq.s32 	%p16, %r666, 0;
	@%p16 bra 	$L__BB1_30;
	ld.global.nc.u32 	%r667, [%rd7+220];
	xor.b32  	%r969, %r969, %r667;
	ld.global.nc.u32 	%r668, [%rd7+224];
	xor.b32  	%r968, %r968, %r668;
	ld.global.nc.u32 	%r669, [%rd7+228];
	xor.b32  	%r967, %r967, %r669;
	ld.global.nc.u32 	%r670, [%rd7+232];
	xor.b32  	%r966, %r966, %r670;
	ld.global.nc.u32 	%r671, [%rd7+236];
	xor.b32  	%r965, %r965, %r671;
$L__BB1_30:
	and.b32  	%r673, %r586, 4096;
	setp.eq.s32 	%p17, %r673, 0;
	@%p17 bra 	$L__BB1_32;
	ld.global.nc.u32 	%r674, [%rd7+240];
	xor.b32  	%r969, %r969, %r674;
	ld.global.nc.u32 	%r675, [%rd7+244];
	xor.b32  	%r968, %r968, %r675;
	ld.global.nc.u32 	%r676, [%rd7+248];
	xor.b32  	%r967, %r967, %r676;
	ld.global.nc.u32 	%r677, [%rd7+252];
	xor.b32  	%r966, %r966, %r677;
	ld.global.nc.u32 	%r678, [%rd7+256];
	xor.b32  	%r965, %r965, %r678;
$L__BB1_32:
	and.b32  	%r680, %r586, 8192;
	setp.eq.s32 	%p18, %r680, 0;
	@%p18 bra 	$L__BB1_34;
	ld.global.nc.u32 	%r681, [%rd7+260];
	xor.b32  	%r969, %r969, %r681;
	ld.global.nc.u32 	%r682, [%rd7+264];
	xor.b32  	%r968, %r968, %r682;
	ld.global.nc.u32 	%r683, [%rd7+268];
	xor.b32  	%r967, %r967, %r683;
	ld.global.nc.u32 	%r684, [%rd7+272];
	xor.b32  	%r966, %r966, %r684;
	ld.global.nc.u32 	%r685, [%rd7+276];
	xor.b32  	%r965, %r965, %r685;
$L__BB1_34:
	and.b32  	%r687, %r586, 16384;
	setp.eq.s32 	%p19, %r687, 0;
	@%p19 bra 	$L__BB1_36;
	ld.global.nc.u32 	%r688, [%rd7+280];
	xor.b32  	%r969, %r969, %r688;
	ld.global.nc.u32 	%r689, [%rd7+284];
	xor.b32  	%r968, %r968, %r689;
	ld.global.nc.u32 	%r690, [%rd7+288];
	xor.b32  	%r967, %r967, %r690;
	ld.global.nc.u32 	%r691, [%rd7+292];
	xor.b32  	%r966, %r966, %r691;
	ld.global.nc.u32 	%r692, [%rd7+296];
	xor.b32  	%r965, %r965, %r692;
$L__BB1_36:
	and.b32  	%r694, %r586, 32768;
	setp.eq.s32 	%p20, %r694, 0;
	@%p20 bra 	$L__BB1_38;
	ld.global.nc.u32 	%r695, [%rd7+300];
	xor.b32  	%r969, %r969, %r695;
	ld.global.nc.u32 	%r696, [%rd7+304];
	xor.b32  	%r968, %r968, %r696;
	ld.global.nc.u32 	%r697, [%rd7+308];
	xor.b32  	%r967, %r967, %r697;
	ld.global.nc.u32 	%r698, [%rd7+312];
	xor.b32  	%r966, %r966, %r698;
	ld.global.nc.u32 	%r699, [%rd7+316];
	xor.b32  	%r965, %r965, %r699;
$L__BB1_38:
	add.s32 	%r964, %r964, 16;
	setp.ne.s32 	%p21, %r964, 32;
	@%p21 bra 	$L__BB1_6;
	mad.lo.s32 	%r700, %r958, -31, %r16;
	add.s32 	%r958, %r700, 1;
	setp.ne.s32 	%p22, %r958, 5;
	@%p22 bra 	$L__BB1_5;
	st.local.u32 	[%rd2+4], %r969;
	st.local.v2.u32 	[%rd2+8], {%r968, %r967};
	st.local.v2.u32 	[%rd2+16], {%r966, %r965};
	setp.eq.s64 	%p23, %rd5, 1;
	@%p23 bra 	$L__BB1_115;
	mov.b32 	%r965, 0;
	mov.u32 	%r1058, %r965;
	mov.u32 	%r1059, %r965;
	mov.u32 	%r1060, %r965;
	mov.u32 	%r969, %r965;
	mov.u32 	%r1050, %r965;
$L__BB1_42:
	mul.wide.u32 	%rd26, %r1050, 4;
	add.s64 	%rd27, %rd2, %rd26;
	ld.local.u32 	%r191, [%rd27+4];
	shl.b32 	%r192, %r1050, 5;
	mov.b32 	%r1056, 0;
$L__BB1_43:
	.pragma "nounroll";
	shr.u32 	%r703, %r191, %r1056;
	and.b32  	%r704, %r703, 1;
	setp.eq.b32 	%p24, %r704, 1;
	not.pred 	%p25, %p24;
	add.s32 	%r705, %r192, %r1056;
	mul.lo.s32 	%r706, %r705, 5;
	mul.wide.u32 	%rd28, %r706, 4;
	add.s64 	%rd8, %rd6, %rd28;
	@%p25 bra 	$L__BB1_45;
	ld.global.nc.u32 	%r707, [%rd8];
	xor.b32  	%r969, %r969, %r707;
	ld.global.nc.u32 	%r708, [%rd8+4];
	xor.b32  	%r1060, %r1060, %r708;
	ld.global.nc.u32 	%r709, [%rd8+8];
	xor.b32  	%r1059, %r1059, %r709;
	ld.global.nc.u32 	%r710, [%rd8+12];
	xor.b32  	%r1058, %r1058, %r710;
	ld.global.nc.u32 	%r711, [%rd8+16];
	xor.b32  	%r965, %r965, %r711;
$L__BB1_45:
	and.b32  	%r713, %r703, 2;
	setp.eq.s32 	%p26, %r713, 0;
	@%p26 bra 	$L__BB1_47;
	ld.global.nc.u32 	%r714, [%rd8+20];
	xor.b32  	%r969, %r969, %r714;
	ld.global.nc.u32 	%r715, [%rd8+24];
	xor.b32  	%r1060, %r1060, %r715;
	ld.global.nc.u32 	%r716, [%rd8+28];
	xor.b32  	%r1059, %r1059, %r716;
	ld.global.nc.u32 	%r717, [%rd8+32];
	xor.b32  	%r1058, %r1058, %r717;
	ld.global.nc.u32 	%r718, [%rd8+36];
	xor.b32  	%r965, %r965, %r718;
$L__BB1_47:
	and.b32  	%r720, %r703, 4;
	setp.eq.s32 	%p27, %r720, 0;
	@%p27 bra 	$L__BB1_49;
	ld.global.nc.u32 	%r721, [%rd8+40];
	xor.b32  	%r969, %r969, %r721;
	ld.global.nc.u32 	%r722, [%rd8+44];
	xor.b32  	%r1060, %r1060, %r722;
	ld.global.nc.u32 	%r723, [%rd8+48];
	xor.b32  	%r1059, %r1059, %r723;
	ld.global.nc.u32 	%r724, [%rd8+52];
	xor.b32  	%r1058, %r1058, %r724;
	ld.global.nc.u32 	%r725, [%rd8+56];
	xor.b32  	%r965, %r965, %r725;
$L__BB1_49:
	and.b32  	%r727, %r703, 8;
	setp.eq.s32 	%p28, %r727, 0;
	@%p28 bra 	$L__BB1_51;
	ld.global.nc.u32 	%r728, [%rd8+60];
	xor.b32  	%r969, %r969, %r728;
	ld.global.nc.u32 	%r729, [%rd8+64];
	xor.b32  	%r1060, %r1060, %r729;
	ld.global.nc.u32 	%r730, [%rd8+68];
	xor.b32  	%r1059, %r1059, %r730;
	ld.global.nc.u32 	%r731, [%rd8+72];
	xor.b32  	%r1058, %r1058, %r731;
	ld.global.nc.u32 	%r732, [%rd8+76];
	xor.b32  	%r965, %r965, %r732;
$L__BB1_51:
	and.b32  	%r734, %r703, 16;
	setp.eq.s32 	%p29, %r734, 0;
	@%p29 bra 	$L__BB1_53;
	ld.global.nc.u32 	%r735, [%rd8+80];
	xor.b32  	%r969, %r969, %r735;
	ld.global.nc.u32 	%r736, [%rd8+84];
	xor.b32  	%r1060, %r1060, %r736;
	ld.global.nc.u32 	%r737, [%rd8+88];
	xor.b32  	%r1059, %r1059, %r737;
	ld.global.nc.u32 	%r738, [%rd8+92];
	xor.b32  	%r1058, %r1058, %r738;
	ld.global.nc.u32 	%r739, [%rd8+96];
	xor.b32  	%r965, %r965, %r739;
$L__BB1_53:
	and.b32  	%r741, %r703, 32;
	setp.eq.s32 	%p30, %r741, 0;
	@%p30 bra 	$L__BB1_55;
	ld.global.nc.u32 	%r742, [%rd8+100];
	xor.b32  	%r969, %r969, %r742;
	ld.global.nc.u32 	%r743, [%rd8+104];
	xor.b32  	%r1060, %r1060, %r743;
	ld.global.nc.u32 	%r744, [%rd8+108];
	xor.b32  	%r1059, %r1059, %r744;
	ld.global.nc.u32 	%r745, [%rd8+112];
	xor.b32  	%r1058, %r1058, %r745;
	ld.global.nc.u32 	%r746, [%rd8+116];
	xor.b32  	%r965, %r965, %r746;
$L__BB1_55:
	and.b32  	%r748, %r703, 64;
	setp.eq.s32 	%p31, %r748, 0;
	@%p31 bra 	$L__BB1_57;
	ld.global.nc.u32 	%r749, [%rd8+120];
	xor.b32  	%r969, %r969, %r749;
	ld.global.nc.u32 	%r750, [%rd8+124];
	xor.b32  	%r1060, %r1060, %r750;
	ld.global.nc.u32 	%r751, [%rd8+128];
	xor.b32  	%r1059, %r1059, %r751;
	ld.global.nc.u32 	%r752, [%rd8+132];
	xor.b32  	%r1058, %r1058, %r752;
	ld.global.nc.u32 	%r753, [%rd8+136];
	xor.b32  	%r965, %r965, %r753;
$L__BB1_57:
	and.b32  	%r755, %r703, 128;
	setp.eq.s32 	%p32, %r755, 0;
	@%p32 bra 	$L__BB1_59;
	ld.global.nc.u32 	%r756, [%rd8+140];
	xor.b32  	%r969, %r969, %r756;
	ld.global.nc.u32 	%r757, [%rd8+144];
	xor.b32  	%r1060, %r1060, %r757;
	ld.global.nc.u32 	%r758, [%rd8+148];
	xor.b32  	%r1059, %r1059, %r758;
	ld.global.nc.u32 	%r759, [%rd8+152];
	xor.b32  	%r1058, %r1058, %r759;
	ld.global.nc.u32 	%r760, [%rd8+156];
	xor.b32  	%r965, %r965, %r760;
$L__BB1_59:
	and.b32  	%r762, %r703, 256;
	setp.eq.s32 	%p33, %r762, 0;
	@%p33 bra 	$L__BB1_61;
	ld.global.nc.u32 	%r763, [%rd8+160];
	xor.b32  	%r969, %r969, %r763;
	ld.global.nc.u32 	%r764, [%rd8+164];
	xor.b32  	%r1060, %r1060, %r764;
	ld.global.nc.u32 	%r765, [%rd8+168];
	xor.b32  	%r1059, %r1059, %r765;
	ld.global.nc.u32 	%r766, [%rd8+172];
	xor.b32  	%r1058, %r1058, %r766;
	ld.global.nc.u32 	%r767, [%rd8+176];
	xor.b32  	%r965, %r965, %r767;
$L__BB1_61:
	and.b32  	%r769, %r703, 512;
	setp.eq.s32 	%p34, %r769, 0;
	@%p34 bra 	$L__BB1_63;
	ld.global.nc.u32 	%r770, [%rd8+180];
	xor.b32  	%r969, %r969, %r770;
	ld.global.nc.u32 	%r771, [%rd8+184];
	xor.b32  	%r1060, %r1060, %r771;
	ld.global.nc.u32 	%r772, [%rd8+188];
	xor.b32  	%r1059, %r1059, %r772;
	ld.global.nc.u32 	%r773, [%rd8+192];
	xor.b32  	%r1058, %r1058, %r773;
	ld.global.nc.u32 	%r774, [%rd8+196];
	xor.b32  	%r965, %r965, %r774;
$L__BB1_63:
	and.b32  	%r776, %r703, 1024;
	setp.eq.s32 	%p35, %r776, 0;
	@%p35 bra 	$L__BB1_65;
	ld.global.nc.u32 	%r777, [%rd8+200];
	xor.b32  	%r969, %r969, %r777;
	ld.global.nc.u32 	%r778, [%rd8+204];
	xor.b32  	%r1060, %r1060, %r778;
	ld.global.nc.u32 	%r779, [%rd8+208];
	xor.b32  	%r1059, %r1059, %r779;
	ld.global.nc.u32 	%r780, [%rd8+212];
	xor.b32  	%r1058, %r1058, %r780;
	ld.global.nc.u32 	%r781, [%rd8+216];
	xor.b32  	%r965, %r965, %r781;
$L__BB1_65:
	and.b32  	%r783, %r703, 2048;
	setp.eq.s32 	%p36, %r783, 0;
	@%p36 bra 	$L__BB1_67;
	ld.global.nc.u32 	%r784, [%rd8+220];
	xor.b32  	%r969, %r969, %r784;
	ld.global.nc.u32 	%r785, [%rd8+224];
	xor.b32  	%r1060, %r1060, %r785;
	ld.global.nc.u32 	%r786, [%rd8+228];
	xor.b32  	%r1059, %r1059, %r786;
	ld.global.nc.u32 	%r787, [%rd8+232];
	xor.b32  	%r1058, %r1058, %r787;
	ld.global.nc.u32 	%r788, [%rd8+236];
	xor.b32  	%r965, %r965, %r788;
$L__BB1_67:
	and.b32  	%r790, %r703, 4096;
	setp.eq.s32 	%p37, %r790, 0;
	@%p37 bra 	$L__BB1_69;
	ld.global.nc.u32 	%r791, [%rd8+240];
	xor.b32  	%r969, %r969, %r791;
	ld.global.nc.u32 	%r792, [%rd8+244];
	xor.b32  	%r1060, %r1060, %r792;
	ld.global.nc.u32 	%r793, [%rd8+248];
	xor.b32  	%r1059, %r1059, %r793;
	ld.global.nc.u32 	%r794, [%rd8+252];
	xor.b32  	%r1058, %r1058, %r794;
	ld.global.nc.u32 	%r795, [%rd8+256];
	xor.b32  	%r965, %r965, %r795;
$L__BB1_69:
	and.b32  	%r797, %r703, 8192;
	setp.eq.s32 	%p38, %r797, 0;
	@%p38 bra 	$L__BB1_71;
	ld.global.nc.u32 	%r798, [%rd8+260];
	xor.b32  	%r969, %r969, %r798;
	ld.global.nc.u32 	%r799, [%rd8+264];
	xor.b32  	%r1060, %r1060, %r799;
	ld.global.nc.u32 	%r800, [%rd8+268];
	xor.b32  	%r1059, %r1059, %r800;
	ld.global.nc.u32 	%r801, [%rd8+272];
	xor.b32  	%r1058, %r1058, %r801;
	ld.global.nc.u32 	%r802, [%rd8+276];
	xor.b32  	%r965, %r965, %r802;
$L__BB1_71:
	and.b32  	%r804, %r703, 16384;
	setp.eq.s32 	%p39, %r804, 0;
	@%p39 bra 	$L__BB1_73;
	ld.global.nc.u32 	%r805, [%rd8+280];
	xor.b32  	%r969, %r969, %r805;
	ld.global.nc.u32 	%r806, [%rd8+284];
	xor.b32  	%r1060, %r1060, %r806;
	ld.global.nc.u32 	%r807, [%rd8+288];
	xor.b32  	%r1059, %r1059, %r807;
	ld.global.nc.u32 	%r808, [%rd8+292];
	xor.b32  	%r1058, %r1058, %r808;
	ld.global.nc.u32 	%r809, [%rd8+296];
	xor.b32  	%r965, %r965, %r809;
$L__BB1_73:
	and.b32  	%r811, %r703, 32768;
	setp.eq.s32 	%p40, %r811, 0;
	@%p40 bra 	$L__BB1_75;
	ld.global.nc.u32 	%r812, [%rd8+300];
	xor.b32  	%r969, %r969, %r812;
	ld.global.nc.u32 	%r813, [%rd8+304];
	xor.b32  	%r1060, %r1060, %r813;
	ld.global.nc.u32 	%r814, [%rd8+308];
	xor.b32  	%r1059, %r1059, %r814;
	ld.global.nc.u32 	%r815, [%rd8+312];
	xor.b32  	%r1058, %r1058, %r815;
	ld.global.nc.u32 	%r816, [%rd8+316];
	xor.b32  	%r965, %r965, %r816;
$L__BB1_75:
	add.s32 	%r1056, %r1056, 16;
	setp.ne.s32 	%p41, %r1056, 32;
	@%p41 bra 	$L__BB1_43;
	mad.lo.s32 	%r817, %r1050, -31, %r192;
	add.s32 	%r1050, %r817, 1;
	setp.ne.s32 	%p42, %r1050, 5;
	@%p42 bra 	$L__BB1_42;
	st.local.u32 	[%rd2+4], %r969;
	st.local.v2.u32 	[%rd2+8], {%r1060, %r1059};
	st.local.v2.u32 	[%rd2+16], {%r1058, %r965};
	setp.ne.s64 	%p43, %rd5, 3;
	@%p43 bra 	$L__BB1_115;
	mov.b32 	%r965, 0;
	mov.u32 	%r1150, %r965;
	mov.u32 	%r1151, %r965;
	mov.u32 	%r1152, %r965;
	mov.u32 	%r969, %r965;
	mov.u32 	%r1142, %r965;
$L__BB1_79:
	mul.wide.u32 	%rd29, %r1142, 4;
	add.s64 	%rd30, %rd2, %rd29;
	ld.local.u32 	%r367, [%rd30+4];
	shl.b32 	%r368, %r1142, 5;
	mov.b32 	%r1148, 0;
$L__BB1_80:
	.pragma "nounroll";
	shr.u32 	%r820, %r367, %r1148;
	and.b32  	%r821, %r820, 1;
	setp.eq.b32 	%p44, %r821, 1;
	not.pred 	%p45, %p44;
	add.s32 	%r822, %r368, %r1148;
	mul.lo.s32 	%r823, %r822, 5;
	mul.wide.u32 	%rd31, %r823, 4;
	add.s64 	%rd9, %rd6, %rd31;
	@%p45 bra 	$L__BB1_82;
	ld.global.nc.u32 	%r824, [%rd9];
	xor.b32  	%r969, %r969, %r824;
	ld.global.nc.u32 	%r825, [%rd9+4];
	xor.b32  	%r1152, %r1152, %r825;
	ld.global.nc.u32 	%r826, [%rd9+8];
	xor.b32  	%r1151, %r1151, %r826;
	ld.global.nc.u32 	%r827, [%rd9+12];
	xor.b32  	%r1150, %r1150, %r827;
	ld.global.nc.u32 	%r828, [%rd9+16];
	xor.b32  	%r965, %r965, %r828;
$L__BB1_82:
	and.b32  	%r830, %r820, 2;
	setp.eq.s32 	%p46, %r830, 0;
	@%p46 bra 	$L__BB1_84;
	ld.global.nc.u32 	%r831, [%rd9+20];
	xor.b32  	%r969, %r969, %r831;
	ld.global.nc.u32 	%r832, [%rd9+24];
	xor.b32  	%r1152, %r1152, %r832;
	ld.global.nc.u32 	%r833, [%rd9+28];
	xor.b32  	%r1151, %r1151, %r833;
	ld.global.nc.u32 	%r834, [%rd9+32];
	xor.b32  	%r1150, %r1150, %r834;
	ld.global.nc.u32 	%r835, [%rd9+36];
	xor.b32  	%r965, %r965, %r835;
$L__BB1_84:
	and.b32  	%r837, %r820, 4;
	setp.eq.s32 	%p47, %r837, 0;
	@%p47 bra 	$L__BB1_86;
	ld.global.nc.u32 	%r838, [%rd9+40];
	xor.b32  	%r969, %r969, %r838;
	ld.global.nc.u32 	%r839, [%rd9+44];
	xor.b32  	%r1152, %r1152, %r839;
	ld.global.nc.u32 	%r840, [%rd9+48];
	xor.b32  	%r1151, %r1151, %r840;
	ld.global.nc.u32 	%r841, [%rd9+52];
	xor.b32  	%r1150, %r1150, %r841;
	ld.global.nc.u32 	%r842, [%rd9+56];
	xor.b32  	%r965, %r965, %r842;
$L__BB1_86:
	and.b32  	%r844, %r820, 8;
	setp.eq.s32 	%p48, %r844, 0;
	@%p48 bra 	$L__BB1_88;
	ld.global.nc.u32 	%r845, [%rd9+60];
	xor.b32  	%r969, %r969, %r845;
	ld.global.nc.u32 	%r846, [%rd9+64];
	xor.b32  	%r1152, %r1152, %r846;
	ld.global.nc.u32 	%r847, [%rd9+68];
	xor.b32  	%r1151, %r1151, %r847;
	ld.global.nc.u32 	%r848, [%rd9+72];
	xor.b32  	%r1150, %r1150, %r848;
	ld.global.nc.u32 	%r849, [%rd9+76];
	xor.b32  	%r965, %r965, %r849;
$L__BB1_88:
	and.b32  	%r851, %r820, 16;
	setp.eq.s32 	%p49, %r851, 0;
	@%p49 bra 	$L__BB1_90;
	ld.global.nc.u32 	%r852, [%rd9+80];
	xor.b32  	%r969, %r969, %r852;
	ld.global.nc.u32 	%r853, [%rd9+84];
	xor.b32  	%r1152, %r1152, %r853;
	ld.global.nc.u32 	%r854, [%rd9+88];
	xor.b32  	%r1151, %r1151, %r854;
	ld.global.nc.u32 	%r855, [%rd9+92];
	xor.b32  	%r1150, %r1150, %r855;
	ld.global.nc.u32 	%r856, [%rd9+96];
	xor.b32  	%r965, %r965, %r856;
$L__BB1_90:
	and.b32  	%r858, %r820, 32;
	setp.eq.s32 	%p50, %r858, 0;
	@%p50 bra 	$L__BB1_92;
	ld.global.nc.u32 	%r859, [%rd9+100];
	xor.b32  	%r969, %r969, %r859;
	ld.global.nc.u32 	%r860, [%rd9+104];
	xor.b32  	%r1152, %r1152, %r860;
	ld.global.nc.u32 	%r861, [%rd9+108];
	xor.b32  	%r1151, %r1151, %r861;
	ld.global.nc.u32 	%r862, [%rd9+112];
	xor.b32  	%r1150, %r1150, %r862;
	ld.global.nc.u32 	%r863, [%rd9+116];
	xor.b32  	%r965, %r965, %r863;
$L__BB1_92:
	and.b32  	%r865, %r820, 64;
	setp.eq.s32 	%p51, %r865, 0;
	@%p51 bra 	$L__BB1_94;
	ld.global.nc.u32 	%r866, [%rd9+120];
	xor.b32  	%r969, %r969, %r866;
	ld.global.nc.u32 	%r867, [%rd9+124];
	xor.b32  	%r1152, %r1152, %r867;
	ld.global.nc.u32 	%r868, [%rd9+128];
	xor.b32  	%r1151, %r1151, %r868;
	ld.global.nc.u32 	%r869, [%rd9+132];
	xor.b32  	%r1150, %r1150, %r869;
	ld.global.nc.u32 	%r870, [%rd9+136];
	xor.b32  	%r965, %r965, %r870;
$L__BB1_94:
	and.b32  	%r872, %r820, 128;
	setp.eq.s32 	%p52, %r872, 0;
	@%p52 bra 	$L__BB1_96;
	ld.global.nc.u32 	%r873, [%rd9+140];
	xor.b32  	%r969, %r969, %r873;
	ld.global.nc.u32 	%r874, [%rd9+144];
	xor.b32  	%r1152, %r1152, %r874;
	ld.global.nc.u32 	%r875, [%rd9+148];
	xor.b32  	%r1151, %r1151, %r875;
	ld.global.nc.u32 	%r876, [%rd9+152];
	xor.b32  	%r1150, %r1150, %r876;
	ld.global.nc.u32 	%r877, [%rd9+156];
	xor.b32  	%r965, %r965, %r877;
$L__BB1_96:
	and.b32  	%r879, %r820, 256;
	setp.eq.s32 	%p53, %r879, 0;
	@%p53 bra 	$L__BB1_98;
	ld.global.nc.u32 	%r880, [%rd9+160];
	xor.b32  	%r969, %r969, %r880;
	ld.global.nc.u32 	%r881, [%rd9+164];
	xor.b32  	%r1152, %r1152, %r881;
	ld.global.nc.u32 	%r882, [%rd9+168];
	xor.b32  	%r1151, %r1151, %r882;
	ld.global.nc.u32 	%r883, [%rd9+172];
	xor.b32  	%r1150, %r1150, %r883;
	ld.global.nc.u32 	%r884, [%rd9+176];
	xor.b32  	%r965, %r965, %r884;
$L__BB1_98:
	and.b32  	%r886, %r820, 512;
	setp.eq.s32 	%p54, %r886, 0;
	@%p54 bra 	$L__BB1_100;
	ld.global.nc.u32 	%r887, [%rd9+180];
	xor.b32  	%r969, %r969, %r887;
	ld.global.nc.u32 	%r888, [%rd9+184];
	xor.b32  	%r1152, %r1152, %r888;
	ld.global.nc.u32 	%r889, [%rd9+188];
	xor.b32  	%r1151, %r1151, %r889;
	ld.global.nc.u32 	%r890, [%rd9+192];
	xor.b32  	%r1150, %r1150, %r890;
	ld.global.nc.u32 	%r891, [%rd9+196];
	xor.b32  	%r965, %r965, %r891;
$L__BB1_100:
	and.b32  	%r893, %r820, 1024;
	setp.eq.s32 	%p55, %r893, 0;
	@%p55 bra 	$L__BB1_102;
	ld.global.nc.u32 	%r894, [%rd9+200];
	xor.b32  	%r969, %r969, %r894;
	ld.global.nc.u32 	%r895, [%rd9+204];
	xor.b32  	%r1152, %r1152, %r895;
	ld.global.nc.u32 	%r896, [%rd9+208];
	xor.b32  	%r1151, %r1151, %r896;
	ld.global.nc.u32 	%r897, [%rd9+212];
	xor.b32  	%r1150, %r1150, %r897;
	ld.global.nc.u32 	%r898, [%rd9+216];
	xor.b32  	%r965, %r965, %r898;
$L__BB1_102:
	and.b32  	%r900, %r820, 2048;
	setp.eq.s32 	%p56, %r900, 0;
	@%p56 bra 	$L__BB1_104;
	ld.global.nc.u32 	%r901, [%rd9+220];
	xor.b32  	%r969, %r969, %r901;
	ld.global.nc.u32 	%r902, [%rd9+224];
	xor.b32  	%r1152, %r1152, %r902;
	ld.global.nc.u32 	%r903, [%rd9+228];
	xor.b32  	%r1151, %r1151, %r903;
	ld.global.nc.u32 	%r904, [%rd9+232];
	xor.b32  	%r1150, %r1150, %r904;
	ld.global.nc.u32 	%r905, [%rd9+236];
	xor.b32  	%r965, %r965, %r905;
$L__BB1_104:
	and.b32  	%r907, %r820, 4096;
	setp.eq.s32 	%p57, %r907, 0;
	@%p57 bra 	$L__BB1_106;
	ld.global.nc.u32 	%r908, [%rd9+240];
	xor.b32  	%r969, %r969, %r908;
	ld.global.nc.u32 	%r909, [%rd9+244];
	xor.b32  	%r1152, %r1152, %r909;
	ld.global.nc.u32 	%r910, [%rd9+248];
	xor.b32  	%r1151, %r1151, %r910;
	ld.global.nc.u32 	%r911, [%rd9+252];
	xor.b32  	%r1150, %r1150, %r911;
	ld.global.nc.u32 	%r912, [%rd9+256];
	xor.b32  	%r965, %r965, %r912;
$L__BB1_106:
	and.b32  	%r914, %r820, 8192;
	setp.eq.s32 	%p58, %r914, 0;
	@%p58 bra 	$L__BB1_108;
	ld.global.nc.u32 	%r915, [%rd9+260];
	xor.b32  	%r969, %r969, %r915;
	ld.global.nc.u32 	%r916, [%rd9+264];
	xor.b32  	%r1152, %r1152, %r916;
	ld.global.nc.u32 	%r917, [%rd9+268];
	xor.b32  	%r1151, %r1151, %r917;
	ld.global.nc.u32 	%r918, [%rd9+272];
	xor.b32  	%r1150, %r1150, %r918;
	ld.global.nc.u32 	%r919, [%rd9+276];
	xor.b32  	%r965, %r965, %r919;
$L__BB1_108:
	and.b32  	%r921, %r820, 16384;
	setp.eq.s32 	%p59, %r921, 0;
	@%p59 bra 	$L__BB1_110;
	ld.global.nc.u32 	%r922, [%rd9+280];
	xor.b32  	%r969, %r969, %r922;
	ld.global.nc.u32 	%r923, [%rd9+284];
	xor.b32  	%r1152, %r1152, %r923;
	ld.global.nc.u32 	%r924, [%rd9+288];
	xor.b32  	%r1151, %r1151, %r924;
	ld.global.nc.u32 	%r925, [%rd9+292];
	xor.b32  	%r1150, %r1150, %r925;
	ld.global.nc.u32 	%r926, [%rd9+296];
	xor.b32  	%r965, %r965, %r926;
$L__BB1_110:
	and.b32  	%r928, %r820, 32768;
	setp.eq.s32 	%p60, %r928, 0;
	@%p60 bra 	$L__BB1_112;
	ld.global.nc.u32 	%r929, [%rd9+300];
	xor.b32  	%r969, %r969, %r929;
	ld.global.nc.u32 	%r930, [%rd9+304];
	xor.b32  	%r1152, %r1152, %r930;
	ld.global.nc.u32 	%r931, [%rd9+308];
	xor.b32  	%r1151, %r1151, %r931;
	ld.global.nc.u32 	%r932, [%rd9+312];
	xor.b32  	%r1150, %r1150, %r932;
	ld.global.nc.u32 	%r933, [%rd9+316];
	xor.b32  	%r965, %r965, %r933;
$L__BB1_112:
	add.s32 	%r1148, %r1148, 16;
	setp.ne.s32 	%p61, %r1148, 32;
	@%p61 bra 	$L__BB1_80;
	mad.lo.s32 	%r934, %r1142, -31, %r368;
	add.s32 	%r1142, %r934, 1;
	setp.ne.s32 	%p62, %r1142, 5;
	@%p62 bra 	$L__BB1_79;
	st.local.u32 	[%rd2+4], %r969;
	st.local.v2.u32 	[%rd2+8], {%r1152, %r1151};
	st.local.v2.u32 	[%rd2+16], {%r1150, %r965};
$L__BB1_115:
	shr.u64 	%rd58, %rd4, 2;
	add.s32 	%r952, %r952, 1;
	setp.gt.u64 	%p63, %rd4, 3;
	@%p63 bra 	$L__BB1_3;
$L__BB1_116:
	ld.param.u64 	%rd56, [replica_exchange_kernel_param_1];
	shl.b32 	%r542, %r2, 1;
	cvta.to.global.u64 	%rd32, %rd56;
	mul.wide.s32 	%rd33, %r542, 4;
	add.s64 	%rd34, %rd32, %rd33;
	ld.global.nc.f32 	%f6, [%rd34];
	ld.global.nc.f32 	%f7, [%rd34+4];
	cvta.to.global.u64 	%rd35, %rd15;
	add.s64 	%rd36, %rd35, %rd33;
	ld.global.nc.f32 	%f8, [%rd36];
	ld.global.nc.f32 	%f9, [%rd36+4];
	rcp.rn.f32 	%f10, %f6;
	rcp.rn.f32 	%f11, %f7;
	sub.f32 	%f12, %f10, %f11;
	sub.f32 	%f13, %f9, %f8;
	neg.f32 	%f14, %f13;
	mul.f32 	%f1, %f12, %f14;
	setp.le.f32 	%p64, %f1, 0f00000000;
	@%p64 bra 	$L__BB1_118;
	fma.rn.f32 	%f15, %f1, 0fBBBB989D, 0f3F000000;
	cvt.sat.f32.f32 	%f16, %f15;
	mov.f32 	%f17, 0f4B400001;
	mov.f32 	%f18, 0f437C0000;
	fma.rm.f32 	%f19, %f16, %f18, %f17;
	add.f32 	%f20, %f19, 0fCB40007F;
	neg.f32 	%f21, %f20;
	fma.rn.f32 	%f22, %f1, 0fBFB8AA3B, %f21;
	fma.rn.f32 	%f23, %f1, 0fB2A57060, %f22;
	mov.b32 	%r935, %f19;
	shl.b32 	%r936, %r935, 23;
	mov.b32 	%f24, %r936;
	ex2.approx.ftz.f32 	%f25, %f23;
	mul.f32 	%f26, %f25, %f24;
	shr.u32 	%r937, %r969, 2;
	xor.b32  	%r938, %r937, %r969;
	shl.b32 	%r939, %r965, 4;
	shl.b32 	%r940, %r938, 1;
	xor.b32  	%r941, %r940, %r939;
	xor.b32  	%r942, %r941, %r938;
	xor.b32  	%r943, %r942, %r965;
	add.s32 	%r944, %r3, %r943;
	add.s32 	%r945, %r944, 362437;
	cvt.rn.f32.u32 	%f27, %r945;
	fma.rn.f32 	%f28, %f27, 0f2F800000, 0f2F000000;
	setp.geu.f32 	%p65, %f28, %f26;
	@%p65 bra 	$L__BB1_132;
$L__BB1_118:
	mul.lo.s32 	%r543, %r565, %r542;
	setp.lt.s32 	%p66, %r565, 1;
	@%p66 bra 	$L__BB1_131;
	and.b32  	%r544, %r565, 15;
	setp.lt.u32 	%p67, %r565, 16;
	mov.b32 	%r1236, 0;
	@%p67 bra 	$L__BB1_122;
	and.b32  	%r1236, %r565, 2147483632;
	neg.s32 	%r1234, %r1236;
	mul.wide.u32 	%rd37, %r565, 4;
	add.s64 	%rd11, %rd1, %rd37;
	add.s64 	%rd12, %rd1, 32;
	mov.u32 	%r1233, %r543;
$L__BB1_121:
	.pragma "nounroll";
	mul.wide.s32 	%rd38, %r1233, 4;
	add.s64 	%rd39, %rd11, %rd38;
	add.s64 	%rd40, %rd12, %rd38;
	ld.global.f32 	%f29, [%rd40+-32];
	ld.global.f32 	%f30, [%rd39];
	st.global.f32 	[%rd40+-32], %f30;
	st.global.f32 	[%rd39], %f29;
	ld.global.f32 	%f31, [%rd40+-28];
	ld.global.f32 	%f32, [%rd39+4];
	st.global.f32 	[%rd40+-28], %f32;
	st.global.f32 	[%rd39+4], %f31;
	ld.global.f32 	%f33, [%rd40+-24];
	ld.global.f32 	%f34, [%rd39+8];
	st.global.f32 	[%rd40+-24], %f34;
	st.global.f32 	[%rd39+8], %f33;
	ld.global.f32 	%f35, [%rd40+-20];
	ld.global.f32 	%f36, [%rd39+12];
	st.global.f32 	[%rd40+-20], %f36;
	st.global.f32 	[%rd39+12], %f35;
	ld.global.f32 	%f37, [%rd40+-16];
	ld.global.f32 	%f38, [%rd39+16];
	st.global.f32 	[%rd40+-16], %f38;
	st.global.f32 	[%rd39+16], %f37;
	ld.global.f32 	%f39, [%rd40+-12];
	ld.global.f32 	%f40, [%rd39+20];
	st.global.f32 	[%rd40+-12], %f40;
	st.global.f32 	[%rd39+20], %f39;
	ld.global.f32 	%f41, [%rd40+-8];
	ld.global.f32 	%f42, [%rd39+24];
	st.global.f32 	[%rd40+-8], %f42;
	st.global.f32 	[%rd39+24], %f41;
	ld.global.f32 	%f43, [%rd40+-4];
	ld.global.f32 	%f44, [%rd39+28];
	st.global.f32 	[%rd40+-4], %f44;
	st.global.f32 	[%rd39+28], %f43;
	ld.global.f32 	%f45, [%rd40];
	ld.global.f32 	%f46, [%rd39+32];
	st.global.f32 	[%rd40], %f46;
	st.global.f32 	[%rd39+32], %f45;
	ld.global.f32 	%f47, [%rd40+4];
	ld.global.f32 	%f48, [%rd39+36];
	st.global.f32 	[%rd40+4], %f48;
	st.global.f32 	[%rd39+36], %f47;
	ld.global.f32 	%f49, [%rd40+8];
	ld.global.f32 	%f50, [%rd39+40];
	st.global.f32 	[%rd40+8], %f50;
	st.global.f32 	[%rd39+40], %f49;
	ld.global.f32 	%f51, [%rd40+12];
	ld.global.f32 	%f52, [%rd39+44];
	st.global.f32 	[%rd40+12], %f52;
	st.global.f32 	[%rd39+44], %f51;
	ld.global.f32 	%f53, [%rd40+16];
	ld.global.f32 	%f54, [%rd39+48];
	st.global.f32 	[%rd40+16], %f54;
	st.global.f32 	[%rd39+48], %f53;
	ld.global.f32 	%f55, [%rd40+20];
	ld.global.f32 	%f56, [%rd39+52];
	st.global.f32 	[%rd40+20], %f56;
	st.global.f32 	[%rd39+52], %f55;
	ld.global.f32 	%f57, [%rd40+24];
	ld.global.f32 	%f58, [%rd39+56];
	st.global.f32 	[%rd40+24], %f58;
	st.global.f32 	[%rd39+56], %f57;
	ld.global.f32 	%f59, [%rd40+28];
	ld.global.f32 	%f60, [%rd39+60];
	st.global.f32 	[%rd40+28], %f60;
	st.global.f32 	[%rd39+60], %f59;
	add.s32 	%r1234, %r1234, 16;
	add.s32 	%r1233, %r1233, 16;
	setp.ne.s32 	%p68, %r1234, 0;
	@%p68 bra 	$L__BB1_121;
$L__BB1_122:
	setp.eq.s32 	%p69, %r544, 0;
	@%p69 bra 	$L__BB1_131;
	and.b32  	%r552, %r565, 7;
	setp.lt.u32 	%p70, %r544, 8;
	@%p70 bra 	$L__BB1_125;
	add.s32 	%r947, %r1236, %r543;
	mul.wide.s32 	%rd41, %r947, 4;
	add.s64 	%rd42, %rd1, %rd41;
	ld.global.f32 	%f61, [%rd42];
	mul.wide.u32 	%rd43, %r565, 4;
	add.s64 	%rd44, %rd42, %rd43;
	ld.global.f32 	%f62, [%rd44];
	st.global.f32 	[%rd42], %f62;
	st.global.f32 	[%rd44], %f61;
	ld.global.f32 	%f63, [%rd42+4];
	ld.global.f32 	%f64, [%rd44+4];
	st.global.f32 	[%rd42+4], %f64;
	st.global.f32 	[%rd44+4], %f63;
	ld.global.f32 	%f65, [%rd42+8];
	ld.global.f32 	%f66, [%rd44+8];
	st.global.f32 	[%rd42+8], %f66;
	st.global.f32 	[%rd44+8], %f65;
	ld.global.f32 	%f67, [%rd42+12];
	ld.global.f32 	%f68, [%rd44+12];
	st.global.f32 	[%rd42+12], %f68;
	st.global.f32 	[%rd44+12], %f67;
	ld.global.f32 	%f69, [%rd42+16];
	ld.global.f32 	%f70, [%rd44+16];
	st.global.f32 	[%rd42+16], %f70;
	st.global.f32 	[%rd44+16], %f69;
	ld.global.f32 	%f71, [%rd42+20];
	ld.global.f32 	%f72, [%rd44+20];
	st.global.f32 	[%rd42+20], %f72;
	st.global.f32 	[%rd44+20], %f71;
	ld.global.f32 	%f73, [%rd42+24];
	ld.global.f32 	%f74, [%rd44+24];
	st.global.f32 	[%rd42+24], %f74;
	st.global.f32 	[%rd44+24], %f73;
	ld.global.f32 	%f75, [%rd42+28];
	ld.global.f32 	%f76, [%rd44+28];
	st.global.f32 	[%rd42+28], %f76;
	st.global.f32 	[%rd44+28], %f75;
	add.s32 	%r1236, %r1236, 8;
$L__BB1_125:
	setp.eq.s32 	%p71, %r552, 0;
	@%p71 bra 	$L__BB1_131;
	and.b32  	%r555, %r565, 3;
	setp.lt.u32 	%p72, %r552, 4;
	@%p72 bra 	$L__BB1_128;
	add.s32 	%r948, %r1236, %r543;
	mul.wide.s32 	%rd45, %r948, 4;
	add.s64 	%rd46, %rd1, %rd45;
	ld.global.f32 	%f77, [%rd46];
	mul.wide.u32 	%rd47, %r565, 4;
	add.s64 	%rd48, %rd46, %rd47;
	ld.global.f32 	%f78, [%rd48];
	st.global.f32 	[%rd46], %f78;
	st.global.f32 	[%rd48], %f77;
	ld.global.f32 	%f79, [%rd46+4];
	ld.global.f32 	%f80, [%rd48+4];
	st.global.f32 	[%rd46+4], %f80;
	st.global.f32 	[%rd48+4], %f79;
	ld.global.f32 	%f81, [%rd46+8];
	ld.global.f32 	%f82, [%rd48+8];
	st.global.f32 	[%rd46+8], %f82;
	st.global.f32 	[%rd48+8], %f81;
	ld.global.f32 	%f83, [%rd46+12];
	ld.global.f32 	%f84, [%rd48+12];
	st.global.f32 	[%rd46+12], %f84;
	st.global.f32 	[%rd48+12], %f83;
	add.s32 	%r1236, %r1236, 4;
$L__BB1_128:
	setp.eq.s32 	%p73, %r555, 0;
	@%p73 bra 	$L__BB1_131;
	mul.wide.u32 	%rd49, %r565, 4;
	add.s64 	%rd13, %rd1, %rd49;
	add.s32 	%r1239, %r1236, %r543;
	neg.s32 	%r1238, %r555;
$L__BB1_130:
	.pragma "nounroll";
	mul.wide.s32 	%rd50, %r1239, 4;
	add.s64 	%rd51, %rd13, %rd50;
	add.s64 	%rd52, %rd1, %rd50;
	ld.global.f32 	%f85, [%rd52];
	ld.global.f32 	%f86, [%rd51];
	st.global.f32 	[%rd52], %f86;
	st.global.f32 	[%rd51], %f85;
	add.s32 	%r1239, %r1239, 1;
	add.s32 	%r1238, %r1238, 1;
	setp.ne.s32 	%p74, %r1238, 0;
	@%p74 bra 	$L__BB1_130;
$L__BB1_131:
	ld.param.u64 	%rd57, [replica_exchange_kernel_param_3];
	cvta.to.global.u64 	%rd53, %rd57;
	shl.b64 	%rd54, %rd3, 2;
	add.s64 	%rd55, %rd53, %rd54;
	atom.global.add.u32 	%r949, [%rd55], 1;
$L__BB1_132:
	ret;

}
	// .globl	update_annealing_schedule
.visible .entry update_annealing_schedule(
	.param .u64 .ptr .align 1 update_annealing_schedule_param_0,
	.param .u64 .ptr .align 1 update_annealing_schedule_param_1,
	.param .f32 update_annealing_schedule_param_2,
	.param .f32 update_annealing_schedule_param_3,
	.param .u32 update_annealing_schedule_param_4
)
{
	.reg .pred 	%p<27>;
	.reg .b32 	%r<26>;
	.reg .b32 	%f<123>;
	.reg .b64 	%rd<9>;

	ld.param.u64 	%rd1, [update_annealing_schedule_param_0];
	ld.param.u64 	%rd2, [update_annealing_schedule_param_1];
	ld.param.f32 	%f14, [update_annealing_schedule_param_2];
	ld.param.f32 	%f15, [update_annealing_schedule_param_3];
	ld.param.u32 	%r2, [update_annealing_schedule_param_4];
	mov.u32 	%r3, %ctaid.x;
	mov.u32 	%r4, %ntid.x;
	mov.u32 	%r5, %tid.x;
	mad.lo.s32 	%r1, %r3, %r4, %r5;
	setp.ge.s32 	%p1, %r1, %r2;
	@%p1 bra 	$L__BB2_13;
	cvta.to.global.u64 	%rd3, %rd1;
	div.rn.f32 	%f17, %f14, %f15;
	mov.f32 	%f121, 0f3F800000;
	sub.f32 	%f18, %f121, %f17;
	mul.wide.s32 	%rd4, %r1, 4;
	add.s64 	%rd5, %rd3, %rd4;
	st.global.f32 	[%rd5], %f18;
	add.s32 	%r6, %r2, -1;
	cvt.rn.f32.s32 	%f19, %r6;
	rcp.rn.f32 	%f1, %f19;
	setp.eq.f32 	%p2, %f1, 0f00000000;
	@%p2 bra 	$L__BB2_4;
	mov.f32 	%f20, 0f31010000;
	mov.f32 	%f21, 0f3F01848E;
	mul.rn.f32 	%f22, %f21, %f20;
	mov.f32 	%f23, 0f3A136F6E;
	mov.f32 	%f24, 0f3DF63DA0;
	mul.rn.f32 	%f25, %f24, %f23;
	mul.f32 	%f26, %f25, 0f40400000;
	fma.rn.f32 	%f27, %f22, 0f3FB8AA3B, 0fB3C73E29;
	fma.rn.f32 	%f28, 0fBCC246D5, 0f32A55E34, %f27;
	fma.rn.f32 	%f29, %f26, %f22, %f28;
	fma.rn.f32 	%f30, %f25, 0fBCC246D5, %f29;
	mov.f32 	%f31, 0f411F73DC;
	add.rn.f32 	%f32, %f31, %f30;
	mul.rn.f32 	%f33, %f32, %f1;
	cvt.rni.f32.f32 	%f34, %f33;
	sub.f32 	%f35, %f33, %f34;
	neg.f32 	%f36, %f33;
	fma.rn.f32 	%f37, %f32, %f1, %f36;
	mov.f32 	%f38, 0fC11F73DC;
	add.rn.f32 	%f39, %f32, %f38;
	neg.f32 	%f40, %f39;
	add.rn.f32 	%f41, %f30, %f40;
	fma.rn.f32 	%f42, %f41, %f1, %f37;
	add.f32 	%f43, %f35, %f42;
	setp.gt.f32 	%p3, %f34, 0f00000000;
	selp.b32 	%r7, 0, -2097152000, %p3;
	abs.f32 	%f44, %f1;
	setp.num.f32 	%p4, %f44, %f44;
	setp.lt.f32 	%p5, %f33, 0f00000000;
	selp.f32 	%f45, 0f00000000, 0f7F800000, %p5;
	abs.f32 	%f46, %f33;
	setp.gt.f32 	%p6, %f46, 0f43180000;
	cvt.rzi.s32.f32 	%r8, %f34;
	shl.b32 	%r9, %r8, 23;
	sub.s32 	%r10, %r9, %r7;
	mov.b32 	%f47, %r10;
	add.s32 	%r11, %r7, 2130706432;
	mov.b32 	%f48, %r11;
	fma.rn.f32 	%f49, %f43, 0f391FCB8E, 0f3AAF85ED;
	fma.rn.f32 	%f50, %f49, %f43, 0f3C1D9856;
	fma.rn.f32 	%f51, %f50, %f43, 0f3D6357BB;
	fma.rn.f32 	%f52, %f51, %f43, 0f3E75FDEC;
	fma.rn.f32 	%f53, %f52, %f43, 0f3F317218;
	fma.rn.f32 	%f54, %f53, %f43, 0f3F800000;
	mul.f32 	%f55, %f54, %f48;
	mul.f32 	%f56, %f55, %f47;
	selp.f32 	%f121, %f45, %f56, %p6;
	@%p4 bra 	$L__BB2_4;
	mov.f32 	%f57, 0f447A0000;
	add.rn.f32 	%f121, %f57, %f1;
$L__BB2_4:
	cvt.rn.f32.s32 	%f5, %r1;
	mul.f32 	%f59, %f5, 0f3F000000;
	cvt.rzi.f32.f32 	%f60, %f59;
	add.f32 	%f61, %f60, %f60;
	sub.f32 	%f62, %f5, %f61;
	abs.f32 	%f6, %f62;
	abs.f32 	%f7, %f121;
	setp.lt.f32 	%p7, %f7, 0f00800000;
	mul.f32 	%f63, %f7, 0f4B800000;
	selp.f32 	%f64, %f63, %f7, %p7;
	selp.f32 	%f65, 0fC1C00000, 0f00000000, %p7;
	mov.b32 	%r12, %f64;
	add.s32 	%r13, %r12, -1060439283;
	and.b32  	%r14, %r13, -8388608;
	sub.s32 	%r15, %r12, %r14;
	mov.b32 	%f66, %r15;
	cvt.rn.f32.s32 	%f67, %r14;
	fma.rn.f32 	%f68, %f67, 0f34000000, %f65;
	add.f32 	%f69, %f66, 0fBF800000;
	add.f32 	%f70, %f66, 0f3F800000;
	rcp.approx.ftz.f32 	%f71, %f70;
	add.f32 	%f72, %f69, %f69;
	mul.f32 	%f73, %f72, %f71;
	mul.f32 	%f74, %f73, %f73;
	sub.f32 	%f75, %f69, %f73;
	add.f32 	%f76, %f75, %f75;
	neg.f32 	%f77, %f73;
	fma.rn.f32 	%f78, %f77, %f69, %f76;
	mul.rn.f32 	%f79, %f71, %f78;
	fma.rn.f32 	%f80, %f74, 0f3A2C32E4, 0f3B52E7DB;
	fma.rn.f32 	%f81, %f80, %f74, 0f3C93BB73;
	fma.rn.f32 	%f82, %f81, %f74, 0f3DF6384F;
	mul.rn.f32 	%f83, %f82, %f74;
	fma.rn.f32 	%f84, %f73, 0f3FB8AA3B, %f68;
	sub.f32 	%f85, %f68, %f84;
	fma.rn.f32 	%f86, %f73, 0f3FB8AA3B, %f85;
	fma.rn.f32 	%f87, %f79, 0f3FB8AA3B, %f86;
	fma.rn.f32 	%f88, %f73, 0f32A55E34, %f87;
	mul.f32 	%f89, %f83, 0f40400000;
	fma.rn.f32 	%f90, %f89, %f79, %f88;
	fma.rn.f32 	%f91, %f83, %f73, %f90;
	add.rn.f32 	%f92, %f84, %f91;
	neg.f32 	%f93, %f84;
	add.rn.f32 	%f94, %f92, %f93;
	neg.f32 	%f95, %f94;
	add.rn.f32 	%f96, %f91, %f95;
	mul.rn.f32 	%f97, %f92, %f5;
	neg.f32 	%f98, %f97;
	fma.rn.f32 	%f99, %f92, %f5, %f98;
	fma.rn.f32 	%f100, %f96, %f5, %f99;
	cvt.rni.f32.f32 	%f101, %f97;
	sub.f32 	%f102, %f97, %f101;
	add.f32 	%f103, %f102, %f100;
	fma.rn.f32 	%f104, %f103, 0f391FCB8E, 0f3AAF85ED;
	fma.rn.f32 	%f105, %f104, %f103, 0f3C1D9856;
	fma.rn.f32 	%f106, %f105, %f103, 0f3D6357BB;
	fma.rn.f32 	%f107, %f106, %f103, 0f3E75FDEC;
	fma.rn.f32 	%f108, %f107, %f103, 0f3F317218;
	fma.rn.f32 	%f109, %f108, %f103, 0f3F800000;
	cvt.rzi.s32.f32 	%r16, %f101;
	setp.gt.f32 	%p8, %f101, 0f00000000;
	selp.b32 	%r17, 0, -2097152000, %p8;
	add.s32 	%r18, %r17, 2130706432;
	mov.b32 	%f110, %r18;
	mul.f32 	%f111, %f109, %f110;
	shl.b32 	%r19, %r16, 23;
	sub.s32 	%r20, %r19, %r17;
	mov.b32 	%f112, %r20;
	mul.f32 	%f113, %f111, %f112;
	abs.f32 	%f114, %f97;
	setp.gt.f32 	%p9, %f114, 0f43180000;
	setp.lt.f32 	%p10, %f97, 0f00000000;
	selp.f32 	%f115, 0f00000000, 0f7F800000, %p10;
	selp.f32 	%f8, %f115, %f113, %p9;
	setp.eq.f32 	%p11, %f121, 0f3F800000;
	setp.eq.s32 	%p12, %r1, 0;
	or.pred  	%p13, %p12, %p11;
	mov.f32 	%f122, 0f3F800000;
	@%p13 bra 	$L__BB2_12;
	setp.num.f32 	%p14, %f7, %f7;
	abs.f32 	%f116, %f5;
	setp.num.f32 	%p15, %f116, %f116;
	and.pred  	%p16, %p14, %p15;
	@%p16 bra 	$L__BB2_7;
	add.rn.f32 	%f122, %f121, %f5;
	bra.uni 	$L__BB2_12;
$L__BB2_7:
	setp.neu.f32 	%p17, %f121, 0f00000000;
	setp.neu.f32 	%p18, %f7, 0f7F800000;
	and.pred  	%p19, %p17, %p18;
	@%p19 bra 	$L__BB2_9;
	setp.neu.f32 	%p25, %f6, 0f3F800000;
	add.f32 	%f119, %f121, %f121;
	mov.b32 	%r21, %f119;
	setp.lt.s32 	%p26, %r1, 0;
	xor.b32  	%r22, %r21, 2139095040;
	selp.b32 	%r23, %r22, %r21, %p26;
	and.b32  	%r24, %r23, 2147483647;
	selp.b32 	%r25, %r24, %r23, %p25;
	mov.b32 	%f122, %r25;
	bra.uni 	$L__BB2_12;
$L__BB2_9:
	setp.eq.f32 	%p20, %f121, 0fBF800000;
	setp.eq.f32 	%p21, %f116, 0f7F800000;
	and.pred  	%p22, %p20, %p21;
	@%p22 bra 	$L__BB2_12;
	setp.geu.f32 	%p23, %f121, 0f00000000;
	mov.f32 	%f122, %f8;
	@%p23 bra 	$L__BB2_12;
	setp.neu.f32 	%p24, %f6, 0f3F800000;
	neg.f32 	%f118, %f8;
	selp.f32 	%f122, %f8, %f118, %p24;
$L__BB2_12:
	mul.f32 	%f120, %f122, 0f3C23D70A;
	cvta.to.global.u64 	%rd6, %rd2;
	add.s64 	%rd8, %rd6, %rd4;
	st.global.f32 	[%rd8], %f120;
$L__BB2_13:
	ret;

}
	// .globl	compute_ensemble_statistics
.visible .entry compute_ensemble_statistics(
	.param .u64 .ptr .align 1 compute_ensemble_statistics_param_0,
	.param .u64 .ptr .align 1 compute_ensemble_statistics_param_1,
	.param .u64 .ptr .align 1 compute_ensemble_statistics_param_2,
	.param .u64 .ptr .align 1 compute_ensemble_statistics_param_3,
	.param .u64 .ptr .align 1 compute_ensemble_statistics_param_4,
	.param .align 8 .b8 compute_ensemble_statistics_param_5[40]
)
{
	.reg .pred 	%p<27>;
	.reg .b32 	%r<82>;
	.reg .b32 	%f<312>;
	.reg .b64 	%rd<29>;

	ld.param.f32 	%f1, [compute_ensemble_statistics_param_5+8];
	ld.param.u64 	%rd10, [compute_ensemble_statistics_param_0];
	ld.param.u64 	%rd11, [compute_ensemble_statistics_param_1];
	ld.param.u64 	%rd7, [compute_ensemble_statistics_param_2];
	ld.param.u64 	%rd8, [compute_ensemble_statistics_param_3];
	ld.param.u64 	%rd9, [compute_ensemble_statistics_param_4];
	ld.param.v2.u32 	{%r1, %r2}, [compute_ensemble_statistics_param_5];
	cvta.to.global.u64 	%rd1, %rd10;
	cvta.to.global.u64 	%rd2, %rd11;
	mov.u32 	%r3, %tid.x;
	mov.u32 	%r4, %ctaid.x;
	setp.ge.s32 	%p1, %r4, %r2;
	@%p1 bra 	$L__BB3_34;
	setp.ge.s32 	%p2, %r3, %r1;
	mov.f32 	%f293, 0f00000000;
	@%p2 bra 	$L__BB3_4;
	mov.f32 	%f293, 0f00000000;
	mov.u32 	%r5, %ntid.x;
	mov.u32 	%r74, %r3;
$L__BB3_3:
	mad.lo.s32 	%r27, %r74, %r2, %r4;
	mul.wide.s32 	%rd12, %r27, 4;
	add.s64 	%rd13, %rd1, %rd12;
	ld.global.nc.f32 	%f36, [%rd13];
	add.f32 	%f293, %f293, %f36;
	add.s32 	%r74, %r74, %r5;
	setp.lt.s32 	%p3, %r74, %r1;
	@%p3 bra 	$L__BB3_3;
$L__BB3_4:
	shl.b32 	%r28, %r3, 2;
	mov.u32 	%r29, shared_data;
	add.s32 	%r8, %r29, %r28;
	st.shared.f32 	[%r8], %f293;
	bar.sync 	0;
	mov.u32 	%r77, %ntid.x;
	setp.lt.u32 	%p4, %r77, 2;
	@%p4 bra 	$L__BB3_9;
	mov.u32 	%r75, %r77;
$L__BB3_6:
	shr.u32 	%r11, %r75, 1;
	setp.ge.u32 	%p5, %r3, %r11;
	@%p5 bra 	$L__BB3_8;
	shl.b32 	%r30, %r11, 2;
	add.s32 	%r31, %r8, %r30;
	ld.shared.f32 	%f37, [%r31];
	ld.shared.f32 	%f38, [%r8];
	add.f32 	%f39, %f37, %f38;
	st.shared.f32 	[%r8], %f39;
$L__BB3_8:
	bar.sync 	0;
	setp.gt.u32 	%p6, %r75, 3;
	mov.u32 	%r75, %r11;
	@%p6 bra 	$L__BB3_6;
$L__BB3_9:
	setp.ne.s32 	%p7, %r3, 0;
	cvta.to.global.u64 	%rd14, %rd7;
	mul.wide.u32 	%rd15, %r4, 4;
	add.s64 	%rd3, %rd14, %rd15;
	@%p7 bra 	$L__BB3_11;
	ld.shared.f32 	%f40, [shared_data];
	cvt.rn.f32.s32 	%f41, %r1;
	div.rn.f32 	%f42, %f40, %f41;
	st.global.f32 	[%rd3], %f42;
$L__BB3_11:
	setp.ge.s32 	%p8, %r3, %r1;
	bar.sync 	0;
	ld.global.f32 	%f5, [%rd3];
	mov.f32 	%f295, 0f00000000;
	@%p8 bra 	$L__BB3_14;
	mov.f32 	%f295, 0f00000000;
	mov.u32 	%r76, %r3;
$L__BB3_13:
	mad.lo.s32 	%r32, %r76, %r2, %r4;
	mul.wide.s32 	%rd16, %r32, 4;
	add.s64 	%rd17, %rd1, %rd16;
	ld.global.nc.f32 	%f45, [%rd17];
	sub.f32 	%f46, %f45, %f5;
	fma.rn.f32 	%f295, %f46, %f46, %f295;
	add.s32 	%r76, %r76, %r77;
	setp.lt.s32 	%p9, %r76, %r1;
	@%p9 bra 	$L__BB3_13;
$L__BB3_14:
	setp.lt.u32 	%p10, %r77, 2;
	st.shared.f32 	[%r8], %f295;
	bar.sync 	0;
	@%p10 bra 	$L__BB3_18;
$L__BB3_15:
	shr.u32 	%r15, %r77, 1;
	setp.ge.u32 	%p11, %r3, %r15;
	@%p11 bra 	$L__BB3_17;
	shl.b32 	%r33, %r15, 2;
	add.s32 	%r34, %r8, %r33;
	ld.shared.f32 	%f47, [%r34];
	ld.shared.f32 	%f48, [%r8];
	add.f32 	%f49, %f47, %f48;
	st.shared.f32 	[%r8], %f49;
$L__BB3_17:
	bar.sync 	0;
	setp.gt.u32 	%p12, %r77, 3;
	mov.u32 	%r77, %r15;
	@%p12 bra 	$L__BB3_15;
$L__BB3_18:
	setp.ne.s32 	%p13, %r3, 0;
	@%p13 bra 	$L__BB3_20;
	ld.shared.f32 	%f50, [shared_data];
	add.s32 	%r35, %r1, -1;
	cvt.rn.f32.s32 	%f51, %r35;
	div.rn.f32 	%f52, %f50, %f51;
	mad.lo.s32 	%r36, %r2, %r4, %r4;
	cvta.to.global.u64 	%rd18, %rd8;
	mul.wide.s32 	%rd19, %r36, 4;
	add.s64 	%rd20, %rd18, %rd19;
	st.global.f32 	[%rd20], %f52;
$L__BB3_20:
	or.b32  	%r37, %r4, %r3;
	setp.ne.s32 	%p14, %r37, 0;
	@%p14 bra 	$L__BB3_34;
	setp.lt.s32 	%p15, %r1, 1;
	mov.f32 	%f310, 0f00000000;
	mov.f32 	%f311, %f310;
	@%p15 bra 	$L__BB3_33;
	neg.f32 	%f9, %f1;
	and.b32  	%r16, %r1, 7;
	setp.lt.u32 	%p16, %r1, 8;
	mov.f32 	%f311, 0f00000000;
	mov.b32 	%r80, 0;
	mov.f32 	%f310, %f311;
	@%p16 bra 	$L__BB3_25;
	and.b32  	%r80, %r1, 2147483640;
	neg.s32 	%r78, %r80;
	add.s64 	%rd28, %rd2, 16;
	mov.f32 	%f311, 0f00000000;
$L__BB3_24:
	.pragma "nounroll";
	ld.global.nc.f32 	%f57, [%rd28+-16];
	mul.f32 	%f58, %f57, %f9;
	fma.rn.f32 	%f59, %f58, 0f3BBB989D, 0f3F000000;
	cvt.sat.f32.f32 	%f60, %f59;
	mov.f32 	%f61, 0f4B400001;
	mov.f32 	%f62, 0f437C0000;
	fma.rm.f32 	%f63, %f60, %f62, %f61;
	add.f32 	%f64, %f63, 0fCB40007F;
	neg.f32 	%f65, %f64;
	fma.rn.f32 	%f66, %f58, 0f3FB8AA3B, %f65;
	fma.rn.f32 	%f67, %f58, 0f32A57060, %f66;
	mov.b32 	%r39, %f63;
	shl.b32 	%r40, %r39, 23;
	mov.b32 	%f68, %r40;
	ex2.approx.ftz.f32 	%f69, %f67;
	mul.f32 	%f70, %f69, %f68;
	add.f32 	%f71, %f310, %f70;
	fma.rn.f32 	%f72, %f57, %f70, %f311;
	ld.global.nc.f32 	%f73, [%rd28+-12];
	mul.f32 	%f74, %f73, %f9;
	fma.rn.f32 	%f75, %f74, 0f3BBB989D, 0f3F000000;
	cvt.sat.f32.f32 	%f76, %f75;
	fma.rm.f32 	%f77, %f76, %f62, %f61;
	add.f32 	%f78, %f77, 0fCB40007F;
	neg.f32 	%f79, %f78;
	fma.rn.f32 	%f80, %f74, 0f3FB8AA3B, %f79;
	fma.rn.f32 	%f81, %f74, 0f32A57060, %f80;
	mov.b32 	%r41, %f77;
	shl.b32 	%r42, %r41, 23;
	mov.b32 	%f82, %r42;
	ex2.approx.ftz.f32 	%f83, %f81;
	mul.f32 	%f84, %f83, %f82;
	add.f32 	%f85, %f71, %f84;
	fma.rn.f32 	%f86, %f73, %f84, %f72;
	ld.global.nc.f32 	%f87, [%rd28+-8];
	mul.f32 	%f88, %f87, %f9;
	fma.rn.f32 	%f89, %f88, 0f3BBB989D, 0f3F000000;
	cvt.sat.f32.f32 	%f90, %f89;
	fma.rm.f32 	%f91, %f90, %f62, %f61;
	add.f32 	%f92, %f91, 0fCB40007F;
	neg.f32 	%f93, %f92;
	fma.rn.f32 	%f94, %f88, 0f3FB8AA3B, %f93;
	fma.rn.f32 	%f95, %f88, 0f32A57060, %f94;
	mov.b32 	%r43, %f91;
	shl.b32 	%r44, %r43, 23;
	mov.b32 	%f96, %r44;
	ex2.approx.ftz.f32 	%f97, %f95;
	mul.f32 	%f98, %f97, %f96;
	add.f32 	%f99, %f85, %f98;
	fma.rn.f32 	%f100, %f87, %f98, %f86;
	ld.global.nc.f32 	%f101, [%rd28+-4];
	mul.f32 	%f102, %f101, %f9;
	fma.rn.f32 	%f103, %f102, 0f3BBB989D, 0f3F000000;
	cvt.sat.f32.f32 	%f104, %f103;
	fma.rm.f32 	%f105, %f104, %f62, %f61;
	add.f32 	%f106, %f105, 0fCB40007F;
	neg.f32 	%f107, %f106;
	fma.rn.f32 	%f108, %f102, 0f3FB8AA3B, %f107;
	fma.rn.f32 	%f109, %f102, 0f32A57060, %f108;
	mov.b32 	%r45, %f105;
	shl.b32 	%r46, %r45, 23;
	mov.b32 	%f110, %r46;
	ex2.approx.ftz.f32 	%f111, %f109;
	mul.f32 	%f112, %f111, %f110;
	add.f32 	%f113, %f99, %f112;
	fma.rn.f32 	%f114, %f101, %f112, %f100;
	ld.global.nc.f32 	%f115, [%rd28];
	mul.f32 	%f116, %f115, %f9;
	fma.rn.f32 	%f117, %f116, 0f3BBB989D, 0f3F000000;
	cvt.sat.f32.f32 	%f118, %f117;
	fma.rm.f32 	%f119, %f118, %f62, %f61;
	add.f32 	%f120, %f119, 0fCB40007F;
	neg.f32 	%f121, %f120;
	fma.rn.f32 	%f122, %f116, 0f3FB8AA3B, %f121;
	fma.rn.f32 	%f123, %f116, 0f32A57060, %f122;
	mov.b32 	%r47, %f119;
	shl.b32 	%r48, %r47, 23;
	mov.b32 	%f124, %r48;
	ex2.approx.ftz.f32 	%f125, %f123;
	mul.f32 	%f126, %f125, %f124;
	add.f32 	%f127, %f113, %f126;
	fma.rn.f32 	%f128, %f115, %f126, %f114;
	ld.global.nc.f32 	%f129, [%rd28+4];
	mul.f32 	%f130, %f129, %f9;
	fma.rn.f32 	%f131, %f130, 0f3BBB989D, 0f3F000000;
	cvt.sat.f32.f32 	%f132, %f131;
	fma.rm.f32 	%f133, %f132, %f62, %f61;
	add.f32 	%f134, %f133, 0fCB40007F;
	neg.f32 	%f135, %f134;
	fma.rn.f32 	%f136, %f130, 0f3FB8AA3B, %f135;
	fma.rn.f32 	%f137, %f130, 0f32A57060, %f136;
	mov.b32 	%r49, %f133;
	shl.b32 	%r50, %r49, 23;
	mov.b32 	%f138, %r50;
	ex2.approx.ftz.f32 	%f139, %f137;
	mul.f32 	%f140, %f139, %f138;
	add.f32 	%f141, %f127, %f140;
	fma.rn.f32 	%f142, %f129, %f140, %f128;
	ld.global.nc.f32 	%f143, [%rd28+8];
	mul.f32 	%f144, %f143, %f9;
	fma.rn.f32 	%f145, %f144, 0f3BBB989D, 0f3F000000;
	cvt.sat.f32.f32 	%f146, %f145;
	fma.rm.f32 	%f147, %f146, %f62, %f61;
	add.f32 	%f148, %f147, 0fCB40007F;
	neg.f32 	%f149, %f148;
	fma.rn.f32 	%f150, %f144, 0f3FB8AA3B, %f149;
	fma.rn.f32 	%f151, %f144, 0f32A57060, %f150;
	mov.b32 	%r51, %f147;
	shl.b32 	%r52, %r51, 23;
	mov.b32 	%f152, %r52;
	ex2.approx.ftz.f32 	%f153, %f151;
	mul.f32 	%f154, %f153, %f152;
	add.f32 	%f155, %f141, %f154;
	fma.rn.f32 	%f156, %f143, %f154, %f142;
	ld.global.nc.f32 	%f157, [%rd28+12];
	mul.f32 	%f158, %f157, %f9;
	fma.rn.f32 	%f159, %f158, 0f3BBB989D, 0f3F000000;
	cvt.sat.f32.f32 	%f160, %f159;
	fma.rm.f32 	%f161, %f160, %f62, %f61;
	add.f32 	%f162, %f161, 0fCB40007F;
	neg.f32 	%f163, %f162;
	fma.rn.f32 	%f164, %f158, 0f3FB8AA3B, %f163;
	fma.rn.f32 	%f165, %f158, 0f32A57060, %f164;
	mov.b32 	%r53, %f161;
	shl.b32 	%r54, %r53, 23;
	mov.b32 	%f166, %r54;
	ex2.approx.ftz.f32 	%f167, %f165;
	mul.f32 	%f168, %f167, %f166;
	add.f32 	%f310, %f155, %f168;
	fma.rn.f32 	%f311, %f157, %f168, %f156;
	add.s32 	%r78, %r78, 8;
	add.s64 	%rd28, %rd28, 32;
	setp.ne.s32 	%p17, %r78, 0;
	@%p17 bra 	$L__BB3_24;
$L__BB3_25:
	setp.eq.s32 	%p18, %r16, 0;
	@%p18 bra 	$L__BB3_33;
	and.b32  	%r22, %r1, 3;
	setp.lt.u32 	%p19, %r16, 4;
	@%p19 bra 	$L__BB3_28;
	mul.wide.u32 	%rd21, %r80, 4;
	add.s64 	%rd22, %rd2, %rd21;
	ld.global.nc.f32 	%f170, [%rd22];
	mul.f32 	%f171, %f170, %f9;
	fma.rn.f32 	%f172, %f171, 0f3BBB989D, 0f3F000000;
	cvt.sat.f32.f32 	%f173, %f172;
	mov.f32 	%f174, 0f4B400001;
	mov.f32 	%f175, 0f437C0000;
	fma.rm.f32 	%f176, %f173, %f175, %f174;
	add.f32 	%f177, %f176, 0fCB40007F;
	neg.f32 	%f178, %f177;
	fma.rn.f32 	%f179, %f171, 0f3FB8AA3B, %f178;
	fma.rn.f32 	%f180, %f171, 0f32A57060, %f179;
	mov.b32 	%r55, %f176;
	shl.b32 	%r56, %r55, 23;
	mov.b32 	%f181, %r56;
	ex2.approx.ftz.f32 	%f182, %f180;
	mul.f32 	%f183, %f182, %f181;
	add.f32 	%f184, %f310, %f183;
	fma.rn.f32 	%f185, %f170, %f183, %f311;
	ld.global.nc.f32 	%f186, [%rd22+4];
	mul.f32 	%f187, %f186, %f9;
	fma.rn.f32 	%f188, %f187, 0f3BBB989D, 0f3F000000;
	cvt.sat.f32.f32 	%f189, %f188;
	fma.rm.f32 	%f190, %f189, %f175, %f174;
	add.f32 	%f191, %f190, 0fCB40007F;
	neg.f32 	%f192, %f191;
	fma.rn.f32 	%f193, %f187, 0f3FB8AA3B, %f192;
	fma.rn.f32 	%f194, %f187, 0f32A57060, %f193;
	mov.b32 	%r57, %f190;
	shl.b32 	%r58, %r57, 23;
	mov.b32 	%f195, %r58;
	ex2.approx.ftz.f32 	%f196, %f194;
	mul.f32 	%f197, %f196, %f195;
	add.f32 	%f198, %f184, %f197;
	fma.rn.f32 	%f199, %f186, %f197, %f185;
	ld.global.nc.f32 	%f200, [%rd22+8];
	mul.f32 	%f201, %f200, %f9;
	fma.rn.f32 	%f202, %f201, 0f3BBB989D, 0f3F000000;
	cvt.sat.f32.f32 	%f203, %f202;
	fma.rm.f32 	%f204, %f203, %f175, %f174;
	add.f32 	%f205, %f204, 0fCB40007F;
	neg.f32 	%f206, %f205;
	fma.rn.f32 	%f207, %f201, 0f3FB8AA3B, %f206;
	fma.rn.f32 	%f208, %f201, 0f32A57060, %f207;
	mov.b32 	%r59, %f204;
	shl.b32 	%r60, %r59, 23;
	mov.b32 	%f209, %r60;
	ex2.approx.ftz.f32 	%f210, %f208;
	mul.f32 	%f211, %f210, %f209;
	add.f32 	%f212, %f198, %f211;
	fma.rn.f32 	%f213, %f200, %f211, %f199;
	ld.global.nc.f32 	%f214, [%rd22+12];
	mul.f32 	%f215, %f214, %f9;
	fma.rn.f32 	%f216, %f215, 0f3BBB989D, 0f3F000000;
	cvt.sat.f32.f32 	%f217, %f216;
	fma.rm.f32 	%f218, %f217, %f175, %f174;
	add.f32 	%f219, %f218, 0fCB40007F;
	neg.f32 	%f220, %f219;
	fma.rn.f32 	%f221, %f215, 0f3FB8AA3B, %f220;
	fma.rn.f32 	%f222, %f215, 0f32A57060, %f221;
	mov.b32 	%r61, %f218;
	shl.b32 	%r62, %r61, 23;
	mov.b32 	%f223, %r62;
	ex2.approx.ftz.f32 	%f224, %f222;
	mul.f32 	%f225, %f224, %f223;
	add.f32 	%f310, %f212, %f225;
	fma.rn.f32 	%f311, %f214, %f225, %f213;
	add.s32 	%r80, %r80, 4;
$L__BB3_28:
	setp.eq.s32 	%p20, %r22, 0;
	@%p20 bra 	$L__BB3_33;
	setp.eq.s32 	%p21, %r22, 1;
	@%p21 bra 	$L__BB3_31;
	mul.wide.u32 	%rd23, %r80, 4;
	add.s64 	%rd24, %rd2, %rd23;
	ld.global.nc.f32 	%f227, [%rd24];
	mul.f32 	%f228, %f227, %f9;
	fma.rn.f32 	%f229, %f228, 0f3BBB989D, 0f3F000000;
	cvt.sat.f32.f32 	%f230, %f229;
	mov.f32 	%f231, 0f4B400001;
	mov.f32 	%f232, 0f437C0000;
	fma.rm.f32 	%f233, %f230, %f232, %f231;
	add.f32 	%f234, %f233, 0fCB40007F;
	neg.f32 	%f235, %f234;
	fma.rn.f32 	%f236, %f228, 0f3FB8AA3B, %f235;
	fma.rn.f32 	%f237, %f228, 0f32A57060, %f236;
	mov.b32 	%r63, %f233;
	shl.b32 	%r64, %r63, 23;
	mov.b32 	%f238, %r64;
	ex2.approx.ftz.f32 	%f239, %f237;
	mul.f32 	%f240, %f239, %f238;
	add.f32 	%f241, %f310, %f240;
	fma.rn.f32 	%f242, %f227, %f240, %f311;
	ld.global.nc.f32 	%f243, [%rd24+4];
	mul.f32 	%f244, %f243, %f9;
	fma.rn.f32 	%f245, %f244, 0f3BBB989D, 0f3F000000;
	cvt.sat.f32.f32 	%f246, %f245;
	fma.rm.f32 	%f247, %f246, %f232, %f231;
	add.f32 	%f248, %f247, 0fCB40007F;
	neg.f32 	%f249, %f248;
	fma.rn.f32 	%f250, %f244, 0f3FB8AA3B, %f249;
	fma.rn.f32 	%f251, %f244, 0f32A57060, %f250;
	mov.b32 	%r65, %f247;
	shl.b32 	%r66, %r65, 23;
	mov.b32 	%f252, %r66;
	ex2.approx.ftz.f32 	%f253, %f251;
	mul.f32 	%f254, %f253, %f252;
	add.f32 	%f310, %f241, %f254;
	fma.rn.f32 	%f311, %f243, %f254, %f242;
	add.s32 	%r80, %r80, 2;
$L__BB3_31:
	and.b32  	%r67, %r1, 1;
	setp.eq.b32 	%p22, %r67, 1;
	not.pred 	%p23, %p22;
	@%p23 bra 	$L__BB3_33;
	mul.wide.u32 	%rd25, %r80, 4;
	add.s64 	%rd26, %rd2, %rd25;
	ld.global.nc.f32 	%f255, [%rd26];
	mul.f32 	%f256, %f255, %f9;
	fma.rn.f32 	%f257, %f256, 0f3BBB989D, 0f3F000000;
	cvt.sat.f32.f32 	%f258, %f257;
	mov.f32 	%f259, 0f4B400001;
	mov.f32 	%f260, 0f437C0000;
	fma.rm.f32 	%f261, %f258, %f260, %f259;
	add.f32 	%f262, %f261, 0fCB40007F;
	neg.f32 	%f263, %f262;
	fma.rn.f32 	%f264, %f256, 0f3FB8AA3B, %f263;
	fma.rn.f32 	%f265, %f256, 0f32A57060, %f264;
	mov.b32 	%r68, %f261;
	shl.b32 	%r69, %r68, 23;
	mov.b32 	%f266, %r69;
	ex2.approx.ftz.f32 	%f267, %f265;
	mul.f32 	%f268, %f267, %f266;
	add.f32 	%f310, %f310, %f268;
	fma.rn.f32 	%f311, %f255, %f268, %f311;
$L__BB3_33:
	div.rn.f32 	%f269, %f311, %f310;
	setp.lt.f32 	%p24, %f310, 0f00800000;
	mul.f32 	%f270, %f310, 0f4B000000;
	selp.f32 	%f271, %f270, %f310, %p24;
	selp.f32 	%f272, 0fC1B80000, 0f00000000, %p24;
	mov.b32 	%r70, %f271;
	add.s32 	%r71, %r70, -1059760811;
	and.b32  	%r72, %r71, -8388608;
	sub.s32 	%r73, %r70, %r72;
	mov.b32 	%f273, %r73;
	cvt.rn.f32.s32 	%f274, %r72;
	fma.rn.f32 	%f275, %f274, 0f34000000, %f272;
	add.f32 	%f276, %f273, 0fBF800000;
	fma.rn.f32 	%f277, %f276, 0fBE055027, 0f3E1039F6;
	fma.rn.f32 	%f278, %f277, %f276, 0fBDF8CDCC;
	fma.rn.f32 	%f279, %f278, %f276, 0f3E0F2955;
	fma.rn.f32 	%f280, %f279, %f276, 0fBE2AD8B9;
	fma.rn.f32 	%f281, %f280, %f276, 0f3E4CED0B;
	fma.rn.f32 	%f282, %f281, %f276, 0fBE7FFF22;
	fma.rn.f32 	%f283, %f282, %f276, 0f3EAAAA78;
	fma.rn.f32 	%f284, %f283, %f276, 0fBF000000;
	mul.f32 	%f285, %f276, %f284;
	fma.rn.f32 	%f286, %f285, %f276, %f276;
	fma.rn.f32 	%f287, %f275, 0f3F317218, %f286;
	setp.gt.u32 	%p25, %r70, 2139095039;
	fma.rn.f32 	%f288, %f271, 0f7F800000, 0f7F800000;
	selp.f32 	%f289, %f288, %f287, %p25;
	setp.eq.f32 	%p26, %f271, 0f00000000;
	selp.f32 	%f290, 0fFF800000, %f289, %p26;
	fma.rn.f32 	%f291, %f1, %f269, %f290;
	cvta.to.global.u64 	%rd27, %rd9;
	st.global.f32 	[%rd27], %f291;
$L__BB3_34:
	ret;

}
	// .globl	pimc_performance_metrics
.visible .entry pimc_performance_metrics(
	.param .u64 .ptr .align 1 pimc_performance_metrics_param_0,
	.param .u64 .ptr .align 1 pimc_performance_metrics_param_1,
	.param .u64 .ptr .align 1 pimc_performance_metrics_param_2,
	.param .u32 pimc_performance_metrics_param_3,
	.param .u32 pimc_performance_metrics_param_4
)
{
	.reg .pred 	%p<20>;
	.reg .b32 	%r<52>;
	.reg .b32 	%f<204>;
	.reg .b64 	%rd<33>;

	ld.param.u64 	%rd16, [pimc_performance_metrics_param_0];
	ld.param.u64 	%rd17, [pimc_performance_metrics_param_1];
	ld.param.u64 	%rd15, [pimc_performance_metrics_param_2];
	ld.param.u32 	%r32, [pimc_performance_metrics_param_3];
	ld.param.u32 	%r33, [pimc_performance_metrics_param_4];
	cvta.to.global.u64 	%rd1, %rd16;
	cvta.to.global.u64 	%rd2, %rd17;
	mov.u32 	%r34, %tid.x;
	mov.u32 	%r35, %ctaid.x;
	or.b32  	%r36, %r34, %r35;
	setp.ne.s32 	%p1, %r36, 0;
	@%p1 bra 	$L__BB4_28;
	setp.lt.s32 	%p2, %r32, 1;
	mov.f32 	%f194, 0f00000000;
	@%p2 bra 	$L__BB4_14;
	and.b32  	%r1, %r32, 15;
	setp.lt.u32 	%p3, %r32, 16;
	mov.f32 	%f194, 0f00000000;
	mov.b32 	%r44, 0;
	@%p3 bra 	$L__BB4_5;
	and.b32  	%r44, %r32, 2147483632;
	neg.s32 	%r42, %r44;
	add.s64 	%rd29, %rd1, 32;
	mov.f32 	%f194, 0f00000000;
$L__BB4_4:
	.pragma "nounroll";
	ld.global.nc.f32 	%f33, [%rd29+-32];
	add.f32 	%f34, %f194, %f33;
	ld.global.nc.f32 	%f35, [%rd29+-28];
	add.f32 	%f36, %f34, %f35;
	ld.global.nc.f32 	%f37, [%rd29+-24];
	add.f32 	%f38, %f36, %f37;
	ld.global.nc.f32 	%f39, [%rd29+-20];
	add.f32 	%f40, %f38, %f39;
	ld.global.nc.f32 	%f41, [%rd29+-16];
	add.f32 	%f42, %f40, %f41;
	ld.global.nc.f32 	%f43, [%rd29+-12];
	add.f32 	%f44, %f42, %f43;
	ld.global.nc.f32 	%f45, [%rd29+-8];
	add.f32 	%f46, %f44, %f45;
	ld.global.nc.f32 	%f47, [%rd29+-4];
	add.f32 	%f48, %f46, %f47;
	ld.global.nc.f32 	%f49, [%rd29];
	add.f32 	%f50, %f48, %f49;
	ld.global.nc.f32 	%f51, [%rd29+4];
	add.f32 	%f52, %f50, %f51;
	ld.global.nc.f32 	%f53, [%rd29+8];
	add.f32 	%f54, %f52, %f53;
	ld.global.nc.f32 	%f55, [%rd29+12];
	add.f32 	%f56, %f54, %f55;
	ld.global.nc.f32 	%f57, [%rd29+16];
	add.f32 	%f58, %f56, %f57;
	ld.global.nc.f32 	%f59, [%rd29+20];
	add.f32 	%f60, %f58, %f59;
	ld.global.nc.f32 	%f61, [%rd29+24];
	add.f32 	%f62, %f60, %f61;
	ld.global.nc.f32 	%f63, [%rd29+28];
	add.f32 	%f194, %f62, %f63;
	add.s32 	%r42, %r42, 16;
	add.s64 	%rd29, %rd29, 64;
	setp.ne.s32 	%p4, %r42, 0;
	@%p4 bra 	$L__BB4_4;
$L__BB4_5:
	setp.eq.s32 	%p5, %r1, 0;
	@%p5 bra 	$L__BB4_14;
	and.b32  	%r7, %r32, 7;
	setp.lt.u32 	%p6, %r1, 8;
	@%p6 bra 	$L__BB4_8;
	mul.wide.u32 	%rd18, %r44, 4;
	add.s64 	%rd19, %rd1, %rd18;
	ld.global.nc.f32 	%f65, [%rd19];
	add.f32 	%f66, %f194, %f65;
	ld.global.nc.f32 	%f67, [%rd19+4];
	add.f32 	%f68, %f66, %f67;
	ld.global.nc.f32 	%f69, [%rd19+8];
	add.f32 	%f70, %f68, %f69;
	ld.global.nc.f32 	%f71, [%rd19+12];
	add.f32 	%f72, %f70, %f71;
	ld.global.nc.f32 	%f73, [%rd19+16];
	add.f32 	%f74, %f72, %f73;
	ld.global.nc.f32 	%f75, [%rd19+20];
	add.f32 	%f76, %f74, %f75;
	ld.global.nc.f32 	%f77, [%rd19+24];
	add.f32 	%f78, %f76, %f77;
	ld.global.nc.f32 	%f79, [%rd19+28];
	add.f32 	%f194, %f78, %f79;
	add.s32 	%r44, %r44, 8;
$L__BB4_8:
	setp.eq.s32 	%p7, %r7, 0;
	@%p7 bra 	$L__BB4_14;
	and.b32  	%r10, %r32, 3;
	setp.lt.u32 	%p8, %r7, 4;
	@%p8 bra 	$L__BB4_11;
	mul.wide.u32 	%rd20, %r44, 4;
	add.s64 	%rd21, %rd1, %rd20;
	ld.global.nc.f32 	%f81, [%rd21];
	add.f32 	%f82, %f194, %f81;
	ld.global.nc.f32 	%f83, [%rd21+4];
	add.f32 	%f84, %f82, %f83;
	ld.global.nc.f32 	%f85, [%rd21+8];
	add.f32 	%f86, %f84, %f85;
	ld.global.nc.f32 	%f87, [%rd21+12];
	add.f32 	%f194, %f86, %f87;
	add.s32 	%r44, %r44, 4;
$L__BB4_11:
	setp.eq.s32 	%p9, %r10, 0;
	@%p9 bra 	$L__BB4_14;
	mul.wide.u32 	%rd22, %r44, 4;
	add.s64 	%rd30, %rd1, %rd22;
	neg.s32 	%r46, %r10;
$L__BB4_13:
	.pragma "nounroll";
	ld.global.nc.f32 	%f88, [%rd30];
	add.f32 	%f194, %f194, %f88;
	add.s64 	%rd30, %rd30, 4;
	add.s32 	%r46, %r46, 1;
	setp.ne.s32 	%p10, %r46, 0;
	@%p10 bra 	$L__BB4_13;
$L__BB4_14:
	cvt.rn.f32.s32 	%f90, %r32;
	div.rn.f32 	%f14, %f194, %f90;
	shr.u32 	%r38, %r32, 31;
	add.s32 	%r39, %r32, %r38;
	shr.s32 	%r16, %r39, 1;
	setp.lt.s32 	%p11, %r32, 2;
	mov.f32 	%f203, 0f00000000;
	@%p11 bra 	$L__BB4_27;
	cvt.rn.f32.s32 	%f15, %r33;
	add.s32 	%r41, %r16, -1;
	and.b32  	%r17, %r16, 15;
	setp.lt.u32 	%p12, %r41, 15;
	mov.f32 	%f203, 0f00000000;
	mov.b32 	%r49, 0;
	@%p12 bra 	$L__BB4_18;
	and.b32  	%r49, %r16, 1073741808;
	neg.s32 	%r47, %r49;
	add.s64 	%rd31, %rd2, 32;
	mov.f32 	%f203, 0f00000000;
$L__BB4_17:
	.pragma "nounroll";
	ld.global.nc.f32 	%f94, [%rd31+-32];
	div.rn.f32 	%f95, %f94, %f15;
	add.f32 	%f96, %f203, %f95;
	ld.global.nc.f32 	%f97, [%rd31+-28];
	div.rn.f32 	%f98, %f97, %f15;
	add.f32 	%f99, %f96, %f98;
	ld.global.nc.f32 	%f100, [%rd31+-24];
	div.rn.f32 	%f101, %f100, %f15;
	add.f32 	%f102, %f99, %f101;
	ld.global.nc.f32 	%f103, [%rd31+-20];
	div.rn.f32 	%f104, %f103, %f15;
	add.f32 	%f105, %f102, %f104;
	ld.global.nc.f32 	%f106, [%rd31+-16];
	div.rn.f32 	%f107, %f106, %f15;
	add.f32 	%f108, %f105, %f107;
	ld.global.nc.f32 	%f109, [%rd31+-12];
	div.rn.f32 	%f110, %f109, %f15;
	add.f32 	%f111, %f108, %f110;
	ld.global.nc.f32 	%f112, [%rd31+-8];
	div.rn.f32 	%f113, %f112, %f15;
	add.f32 	%f114, %f111, %f113;
	ld.global.nc.f32 	%f115, [%rd31+-4];
	div.rn.f32 	%f116, %f115, %f15;
	add.f32 	%f117, %f114, %f116;
	ld.global.nc.f32 	%f118, [%rd31];
	div.rn.f32 	%f119, %f118, %f15;
	add.f32 	%f120, %f117, %f119;
	ld.global.nc.f32 	%f121, [%rd31+4];
	div.rn.f32 	%f122, %f121, %f15;
	add.f32 	%f123, %f120, %f122;
	ld.global.nc.f32 	%f124, [%rd31+8];
	div.rn.f32 	%f125, %f124, %f15;
	add.f32 	%f126, %f123, %f125;
	ld.global.nc.f32 	%f127, [%rd31+12];
	div.rn.f32 	%f128, %f127, %f15;
	add.f32 	%f129, %f126, %f128;
	ld.global.nc.f32 	%f130, [%rd31+16];
	div.rn.f32 	%f131, %f130, %f15;
	add.f32 	%f132, %f129, %f131;
	ld.global.nc.f32 	%f133, [%rd31+20];
	div.rn.f32 	%f134, %f133, %f15;
	add.f32 	%f135, %f132, %f134;
	ld.global.nc.f32 	%f136, [%rd31+24];
	div.rn.f32 	%f137, %f136, %f15;
	add.f32 	%f138, %f135, %f137;
	ld.global.nc.f32 	%f139, [%rd31+28];
	div.rn.f32 	%f140, %f139, %f15;
	add.f32 	%f203, %f138, %f140;
	add.s32 	%r47, %r47, 16;
	add.s64 	%rd31, %rd31, 64;
	setp.ne.s32 	%p13, %r47, 0;
	@%p13 bra 	$L__BB4_17;
$L__BB4_18:
	setp.eq.s32 	%p14, %r17, 0;
	@%p14 bra 	$L__BB4_27;
	and.b32  	%r23, %r16, 7;
	setp.lt.u32 	%p15, %r17, 8;
	@%p15 bra 	$L__BB4_21;
	mul.wide.u32 	%rd23, %r49, 4;
	add.s64 	%rd24, %rd2, %rd23;
	ld.global.nc.f32 	%f142, [%rd24];
	div.rn.f32 	%f143, %f142, %f15;
	add.f32 	%f144, %f203, %f143;
	ld.global.nc.f32 	%f145, [%rd24+4];
	div.rn.f32 	%f146, %f145, %f15;
	add.f32 	%f147, %f144, %f146;
	ld.global.nc.f32 	%f148, [%rd24+8];
	div.rn.f32 	%f149, %f148, %f15;
	add.f32 	%f150, %f147, %f149;
	ld.global.nc.f32 	%f151, [%rd24+12];
	div.rn.f32 	%f152, %f151, %f15;
	add.f32 	%f153, %f150, %f152;
	ld.global.nc.f32 	%f154, [%rd24+16];
	div.rn.f32 	%f155, %f154, %f15;
	add.f32 	%f156, %f153, %f155;
	ld.global.nc.f32 	%f157, [%rd24+20];
	div.rn.f32 	%f158, %f157, %f15;
	add.f32 	%f159, %f156, %f158;
	ld.global.nc.f32 	%f160, [%rd24+24];
	div.rn.f32 	%f161, %f160, %f15;
	add.f32 	%f162, %f159, %f161;
	ld.global.nc.f32 	%f163, [%rd24+28];
	div.rn.f32 	%f164, %f163, %f15;
	add.f32 	%f203, %f162, %f164;
	add.s32 	%r49, %r49, 8;
$L__BB4_21:
	setp.eq.s32 	%p16, %r23, 0;
	@%p16 bra 	$L__BB4_27;
	and.b32  	%r26, %r16, 3;
	setp.lt.u32 	%p17, %r23, 4;
	@%p17 bra 	$L__BB4_24;
	mul.wide.u32 	%rd25, %r49, 4;
	add.s64 	%rd26, %rd2, %rd25;
	ld.global.nc.f32 	%f166, [%rd26];
	div.rn.f32 	%f167, %f166, %f15;
	add.f32 	%f168, %f203, %f167;
	ld.global.nc.f32 	%f169, [%rd26+4];
	div.rn.f32 	%f170, %f169, %f15;
	add.f32 	%f171, %f168, %f170;
	ld.global.nc.f32 	%f172, [%rd26+8];
	div.rn.f32 	%f173, %f172, %f15;
	add.f32 	%f174, %f171, %f173;
	ld.global.nc.f32 	%f175, [%rd26+12];
	div.rn.f32 	%f176, %f175, %f15;
	add.f32 	%f203, %f174, %f176;
	add.s32 	%r49, %r49, 4;
$L__BB4_24:
	setp.eq.s32 	%p18, %r26, 0;
	@%p18 bra 	$L__BB4_27;
	mul.wide.u32 	%rd27, %r49, 4;
	add.s64 	%rd32, %rd2, %rd27;
	neg.s32 	%r51, %r26;
$L__BB4_26:
	.pragma "nounroll";
	ld.global.nc.f32 	%f177, [%rd32];
	div.rn.f32 	%f178, %f177, %f15;
	add.f32 	%f203, %f203, %f178;
	add.s64 	%rd32, %rd32, 4;
	add.s32 	%r51, %r51, 1;
	setp.ne.s32 	%p19, %r51, 0;
	@%p19 bra 	$L__BB4_26;
$L__BB4_27:
	cvta.to.global.u64 	%rd28, %rd15;
	cvt.rn.f32.s32 	%f179, %r16;
	div.rn.f32 	%f180, %f203, %f179;
	st.global.f32 	[%rd28], %f14;
	st.global.f32 	[%rd28+4], %f180;
	add.f32 	%f181, %f14, 0fBF000000;
	abs.f32 	%f182, %f181;
	add.f32 	%f183, %f182, %f182;
	mov.f32 	%f184, 0f3F800000;
	sub.f32 	%f185, %f184, %f183;
	st.global.f32 	[%rd28+8], %f185;
$L__BB4_28:
	ret;

}
	// .globl	initialize_random_spins
.visible .entry initialize_random_spins(
	.param .u64 .ptr .align 1 initialize_random_spins_param_0,
	.param .u32 initialize_random_spins_param_1,
	.param .u32 initialize_random_spins_param_2,
	.param .u64 initialize_random_spins_param_3
)
{
	.local .align 8 .b8 	__local_depot5[48];
	.reg .b64 	%SP;
	.reg .b64 	%SPL;
	.reg .pred 	%p<65>;
	.reg .b32 	%r<1201>;
	.reg .b32 	%f<4>;
	.reg .b64 	%rd<28>;

	mov.u64 	%SPL, __local_depot5;
	ld.param.u64 	%rd10, [initialize_random_spins_param_0];
	ld.param.u32 	%r541, [initialize_random_spins_param_1];
	ld.param.u32 	%r542, [initialize_random_spins_param_2];
	ld.param.u64 	%rd11, [initialize_random_spins_param_3];
	mov.u32 	%r543, %ctaid.x;
	mov.u32 	%r544, %ntid.x;
	mov.u32 	%r545, %tid.x;
	mad.lo.s32 	%r1, %r543, %r544, %r545;
	mul.lo.s32 	%r546, %r542, %r541;
	setp.ge.s32 	%p1, %r1, %r546;
	@%p1 bra 	$L__BB5_117;
	add.u64 	%rd1, %SPL, 0;
	cvt.s64.s32 	%rd2, %r1;
	cvt.u32.u64 	%r547, %rd11;
	xor.b32  	%r548, %r547, -1429050551;
	mul.lo.s32 	%r549, %r548, 1099087573;
	{ .reg .b32 tmp; mov.b64 {tmp, %r550}, %rd11; }
	xor.b32  	%r551, %r550, -136515619;
	mul.lo.s32 	%r552, %r551, -1703105765;
	add.s32 	%r553, %r549, %r552;
	add.s32 	%r2, %r553, 6615241;
	add.s32 	%r937, %r549, 123456789;
	st.local.v2.u32 	[%rd1], {%r2, %r937};
	xor.b32  	%r554, %r549, 362436069;
	add.s32 	%r555, %r552, 521288629;
	st.local.v2.u32 	[%rd1+8], {%r554, %r555};
	xor.b32  	%r556, %r552, 88675123;
	add.s32 	%r933, %r549, 5783321;
	st.local.v2.u32 	[%rd1+16], {%r556, %r933};
	setp.eq.s32 	%p2, %r1, 0;
	@%p2 bra 	$L__BB5_116;
	mov.b32 	%r920, 0;
	mov.u64 	%rd27, %rd2;
$L__BB5_3:
	mov.u64 	%rd3, %rd27;
	and.b64  	%rd4, %rd3, 3;
	setp.eq.s64 	%p3, %rd4, 0;
	@%p3 bra 	$L__BB5_115;
	mul.wide.u32 	%rd13, %r920, 3200;
	mov.u64 	%rd14, precalc_xorwow_matrix;
	add.s64 	%rd5, %rd14, %rd13;
	mov.b32 	%r933, 0;
	mov.u32 	%r934, %r933;
	mov.u32 	%r935, %r933;
	mov.u32 	%r936, %r933;
	mov.u32 	%r937, %r933;
	mov.u32 	%r926, %r933;
$L__BB5_5:
	mul.wide.u32 	%rd15, %r926, 4;
	add.s64 	%rd16, %rd1, %rd15;
	ld.local.u32 	%r14, [%rd16+4];
	shl.b32 	%r15, %r926, 5;
	mov.b32 	%r932, 0;
$L__BB5_6:
	.pragma "nounroll";
	shr.u32 	%r560, %r14, %r932;
	and.b32  	%r561, %r560, 1;
	setp.eq.b32 	%p4, %r561, 1;
	not.pred 	%p5, %p4;
	add.s32 	%r562, %r15, %r932;
	mul.lo.s32 	%r563, %r562, 5;
	mul.wide.u32 	%rd17, %r563, 4;
	add.s64 	%rd6, %rd5, %rd17;
	@%p5 bra 	$L__BB5_8;
	ld.global.u32 	%r564, [%rd6];
	xor.b32  	%r937, %r937, %r564;
	ld.global.u32 	%r565, [%rd6+4];
	xor.b32  	%r936, %r936, %r565;
	ld.global.u32 	%r566, [%rd6+8];
	xor.b32  	%r935, %r935, %r566;
	ld.global.u32 	%r567, [%rd6+12];
	xor.b32  	%r934, %r934, %r567;
	ld.global.u32 	%r568, [%rd6+16];
	xor.b32  	%r933, %r933, %r568;
$L__BB5_8:
	and.b32  	%r570, %r560, 2;
	setp.eq.s32 	%p6, %r570, 0;
	@%p6 bra 	$L__BB5_10;
	ld.global.u32 	%r571, [%rd6+20];
	xor.b32  	%r937, %r937, %r571;
	ld.global.u32 	%r572, [%rd6+24];
	xor.b32  	%r936, %r936, %r572;
	ld.global.u32 	%r573, [%rd6+28];
	xor.b32  	%r935, %r935, %r573;
	ld.global.u32 	%r574, [%rd6+32];
	xor.b32  	%r934, %r934, %r574;
	ld.global.u32 	%r575, [%rd6+36];
	xor.b32  	%r933, %r933, %r575;
$L__BB5_10:
	and.b32  	%r577, %r560, 4;
	setp.eq.s32 	%p7, %r577, 0;
	@%p7 bra 	$L__BB5_12;
	ld.global.u32 	%r578, [%rd6+40];
	xor.b32  	%r937, %r937, %r578;
	ld.global.u32 	%r579, [%rd6+44];
	xor.b32  	%r936, %r936, %r579;
	ld.global.u32 	%r580, [%rd6+48];
	xor.b32  	%r935, %r935, %r580;
	ld.global.u32 	%r581, [%rd6+52];
	xor.b32  	%r934, %r934, %r581;
	ld.global.u32 	%r582, [%rd6+56];
	xor.b32  	%r933, %r933, %r582;
$L__BB5_12:
	and.b32  	%r584, %r560, 8;
	setp.eq.s32 	%p8, %r584, 0;
	@%p8 bra 	$L__BB5_14;
	ld.global.u32 	%r585, [%rd6+60];
	xor.b32  	%r937, %r937, %r585;
	ld.global.u32 	%r586, [%rd6+64];
	xor.b32  	%r936, %r936, %r586;
	ld.global.u32 	%r587, [%rd6+68];
	xor.b32  	%r935, %r935, %r587;
	ld.global.u32 	%r588, [%rd6+72];
	xor.b32  	%r934, %r934, %r588;
	ld.global.u32 	%r589, [%rd6+76];
	xor.b32  	%r933, %r933, %r589;
$L__BB5_14:
	and.b32  	%r591, %r560, 16;
	setp.eq.s32 	%p9, %r591, 0;
	@%p9 bra 	$L__BB5_16;
	ld.global.u32 	%r592, [%rd6+80];
	xor.b32  	%r937, %r937, %r592;
	ld.global.u32 	%r593, [%rd6+84];
	xor.b32  	%r936, %r936, %r593;
	ld.global.u32 	%r594, [%rd6+88];
	xor.b32  	%r935, %r935, %r594;
	ld.global.u32 	%r595, [%rd6+92];
	xor.b32  	%r934, %r934, %r595;
	ld.global.u32 	%r596, [%rd6+96];
	xor.b32  	%r933, %r933, %r596;
$L__BB5_16:
	and.b32  	%r598, %r560, 32;
	setp.eq.s32 	%p10, %r598, 0;
	@%p10 bra 	$L__BB5_18;
	ld.global.u32 	%r599, [%rd6+100];
	xor.b32  	%r937, %r937, %r599;
	ld.global.u32 	%r600, [%rd6+104];
	xor.b32  	%r936, %r936, %r600;
	ld.global.u32 	%r601, [%rd6+108];
	xor.b32  	%r935, %r935, %r601;
	ld.global.u32 	%r602, [%rd6+112];
	xor.b32  	%r934, %r934, %r602;
	ld.global.u32 	%r603, [%rd6+116];
	xor.b32  	%r933, %r933, %r603;
$L__BB5_18:
	and.b32  	%r605, %r560, 64;
	setp.eq.s32 	%p11, %r605, 0;
	@%p11 bra 	$L__BB5_20;
	ld.global.u32 	%r606, [%rd6+120];
	xor.b32  	%r937, %r937, %r606;
	ld.global.u32 	%r607, [%rd6+124];
	xor.b32  	%r936, %r936, %r607;
	ld.global.u32 	%r608, [%rd6+128];
	xor.b32  	%r935, %r935, %r608;
	ld.global.u32 	%r609, [%rd6+132];
	xor.b32  	%r934, %r934, %r609;
	ld.global.u32 	%r610, [%rd6+136];
	xor.b32  	%r933, %r933, %r610;
$L__BB5_20:
	and.b32  	%r612, %r560, 128;
	setp.eq.s32 	%p12, %r612, 0;
	@%p12 bra 	$L__BB5_22;
	ld.global.u32 	%r613, [%rd6+140];
	xor.b32  	%r937, %r937, %r613;
	ld.global.u32 	%r614, [%rd6+144];
	xor.b32  	%r936, %r936, %r614;
	ld.global.u32 	%r615, [%rd6+148];
	xor.b32  	%r935, %r935, %r615;
	ld.global.u32 	%r616, [%rd6+152];
	xor.b32  	%r934, %r934, %r616;
	ld.global.u32 	%r617, [%rd6+156];
	xor.b32  	%r933, %r933, %r617;
$L__BB5_22:
	and.b32  	%r619, %r560, 256;
	setp.eq.s32 	%p13, %r619, 0;
	@%p13 bra 	$L__BB5_24;
	ld.global.u32 	%r620, [%rd6+160];
	xor.b32  	%r937, %r937, %r620;
	ld.global.u32 	%r621, [%rd6+164];
	xor.b32  	%r936, %r936, %r621;
	ld.global.u32 	%r622, [%rd6+168];
	xor.b32  	%r935, %r935, %r622;
	ld.global.u32 	%r623, [%rd6+172];
	xor.b32  	%r934, %r934, %r623;
	ld.global.u32 	%r624, [%rd6+176];
	xor.b32  	%r933, %r933, %r624;
$L__BB5_24:
	and.b32  	%r626, %r560, 512;
	setp.eq.s32 	%p14, %r626, 0;
	@%p14 bra 	$L__BB5_26;
	ld.global.u32 	%r627, [%rd6+180];
	xor.b32  	%r937, %r937, %r627;
	ld.global.u32 	%r628, [%rd6+184];
	xor.b32  	%r936, %r936, %r628;
	ld.global.u32 	%r629, [%rd6+188];
	xor.b32  	%r935, %r935, %r629;
	ld.global.u32 	%r630, [%rd6+192];
	xor.b32  	%r934, %r934, %r630;
	ld.global.u32 	%r631, [%rd6+196];
	xor.b32  	%r933, %r933, %r631;
$L__BB5_26:
	and.b32  	%r633, %r560, 1024;
	setp.eq.s32 	%p15, %r633, 0;
	@%p15 bra 	$L__BB5_28;
	ld.global.u32 	%r634, [%rd6+200];
	xor.b32  	%r937, %r937, %r634;
	ld.global.u32 	%r635, [%rd6+204];
	xor.b32  	%r936, %r936, %r635;
	ld.global.u32 	%r636, [%rd6+208];
	xor.b32  	%r935, %r935, %r636;
	ld.global.u32 	%r637, [%rd6+212];
	xor.b32  	%r934, %r934, %r637;
	ld.global.u32 	%r638, [%rd6+216];
	xor.b32  	%r933, %r933, %r638;
$L__BB5_28:
	and.b32  	%r640, %r560, 2048;
	setp.eq.s32 	%p16, %r640, 0;
	@%p16 bra 	$L__BB5_30;
	ld.global.u32 	%r641, [%rd6+220];
	xor.b32  	%r937, %r937, %r641;
	ld.global.u32 	%r642, [%rd6+224];
	xor.b32  	%r936, %r936, %r642;
	ld.global.u32 	%r643, [%rd6+228];
	xor.b32  	%r935, %r935, %r643;
	ld.global.u32 	%r644, [%rd6+232];
	xor.b32  	%r934, %r934, %r644;
	ld.global.u32 	%r645, [%rd6+236];
	xor.b32  	%r933, %r933, %r645;
$L__BB5_30:
	and.b32  	%r647, %r560, 4096;
	setp.eq.s32 	%p17, %r647, 0;
	@%p17 bra 	$L__BB5_32;
	ld.global.u32 	%r648, [%rd6+240];
	xor.b32  	%r937, %r937, %r648;
	ld.global.u32 	%r649, [%rd6+244];
	xor.b32  	%r936, %r936, %r649;
	ld.global.u32 	%r650, [%rd6+248];
	xor.b32  	%r935, %r935, %r650;
	ld.global.u32 	%r651, [%rd6+252];
	xor.b32  	%r934, %r934, %r651;
	ld.global.u32 	%r652, [%rd6+256];
	xor.b32  	%r933, %r933, %r652;
$L__BB5_32:
	and.b32  	%r654, %r560, 8192;
	setp.eq.s32 	%p18, %r654, 0;
	@%p18 bra 	$L__BB5_34;
	ld.global.u32 	%r655, [%rd6+260];
	xor.b32  	%r937, %r937, %r655;
	ld.global.u32 	%r656, [%rd6+264];
	xor.b32  	%r936, %r936, %r656;
	ld.global.u32 	%r657, [%rd6+268];
	xor.b32  	%r935, %r935, %r657;
	ld.global.u32 	%r658, [%rd6+272];
	xor.b32  	%r934, %r934, %r658;
	ld.global.u32 	%r659, [%rd6+276];
	xor.b32  	%r933, %r933, %r659;
$L__BB5_34:
	and.b32  	%r661, %r560, 16384;
	setp.eq.s32 	%p19, %r661, 0;
	@%p19 bra 	$L__BB5_36;
	ld.global.u32 	%r662, [%rd6+280];
	xor.b32  	%r937, %r937, %r662;
	ld.global.u32 	%r663, [%rd6+284];
	xor.b32  	%r936, %r936, %r663;
	ld.global.u32 	%r664, [%rd6+288];
	xor.b32  	%r935, %r935, %r664;
	ld.global.u32 	%r665, [%rd6+292];
	xor.b32  	%r934, %r934, %r665;
	ld.global.u32 	%r666, [%rd6+296];
	xor.b32  	%r933, %r933, %r666;
$L__BB5_36:
	and.b32  	%r668, %r560, 32768;
	setp.eq.s32 	%p20, %r668, 0;
	@%p20 bra 	$L__BB5_38;
	ld.global.u32 	%r669, [%rd6+300];
	xor.b32  	%r937, %r937, %r669;
	ld.global.u32 	%r670, [%rd6+304];
	xor.b32  	%r936, %r936, %r670;
	ld.global.u32 	%r671, [%rd6+308];
	xor.b32  	%r935, %r935, %r671;
	ld.global.u32 	%r672, [%rd6+312];
	xor.b32  	%r934, %r934, %r672;
	ld.global.u32 	%r673, [%rd6+316];
	xor.b32  	%r933, %r933, %r673;
$L__BB5_38:
	add.s32 	%r932, %r932, 16;
	setp.ne.s32 	%p21, %r932, 32;
	@%p21 bra 	$L__BB5_6;
	mad.lo.s32 	%r674, %r926, -31, %r15;
	add.s32 	%r926, %r674, 1;
	setp.ne.s32 	%p22, %r926, 5;
	@%p22 bra 	$L__BB5_5;
	st.local.u32 	[%rd1+4], %r937;
	st.local.v2.u32 	[%rd1+8], {%r936, %r935};
	st.local.v2.u32 	[%rd1+16], {%r934, %r933};
	setp.eq.s64 	%p23, %rd4, 1;
	@%p23 bra 	$L__BB5_115;
	mov.b32 	%r933, 0;
	mov.u32 	%r1026, %r933;
	mov.u32 	%r1027, %r933;
	mov.u32 	%r1028, %r933;
	mov.u32 	%r937, %r933;
	mov.u32 	%r1018, %r933;
$L__BB5_42:
	mul.wide.u32 	%rd18, %r1018, 4;
	add.s64 	%rd19, %rd1, %rd18;
	ld.local.u32 	%r190, [%rd19+4];
	shl.b32 	%r191, %r1018, 5;
	mov.b32 	%r1024, 0;
$L__BB5_43:
	.pragma "nounroll";
	shr.u32 	%r677, %r190, %r1024;
	and.b32  	%r678, %r677, 1;
	setp.eq.b32 	%p24, %r678, 1;
	not.pred 	%p25, %p24;
	add.s32 	%r679, %r191, %r1024;
	mul.lo.s32 	%r680, %r679, 5;
	mul.wide.u32 	%rd20, %r680, 4;
	add.s64 	%rd7, %rd5, %rd20;
	@%p25 bra 	$L__BB5_45;
	ld.global.u32 	%r681, [%rd7];
	xor.b32  	%r937, %r937, %r681;
	ld.global.u32 	%r682, [%rd7+4];
	xor.b32  	%r1028, %r1028, %r682;
	ld.global.u32 	%r683, [%rd7+8];
	xor.b32  	%r1027, %r1027, %r683;
	ld.global.u32 	%r684, [%rd7+12];
	xor.b32  	%r1026, %r1026, %r684;
	ld.global.u32 	%r685, [%rd7+16];
	xor.b32  	%r933, %r933, %r685;
$L__BB5_45:
	and.b32  	%r687, %r677, 2;
	setp.eq.s32 	%p26, %r687, 0;
	@%p26 bra 	$L__BB5_47;
	ld.global.u32 	%r688, [%rd7+20];
	xor.b32  	%r937, %r937, %r688;
	ld.global.u32 	%r689, [%rd7+24];
	xor.b32  	%r1028, %r1028, %r689;
	ld.global.u32 	%r690, [%rd7+28];
	xor.b32  	%r1027, %r1027, %r690;
	ld.global.u32 	%r691, [%rd7+32];
	xor.b32  	%r1026, %r1026, %r691;
	ld.global.u32 	%r692, [%rd7+36];
	xor.b32  	%r933, %r933, %r692;
$L__BB5_47:
	and.b32  	%r694, %r677, 4;
	setp.eq.s32 	%p27, %r694, 0;
	@%p27 bra 	$L__BB5_49;
	ld.global.u32 	%r695, [%rd7+40];
	xor.b32  	%r937, %r937, %r695;
	ld.global.u32 	%r696, [%rd7+44];
	xor.b32  	%r1028, %r1028, %r696;
	ld.global.u32 	%r697, [%rd7+48];
	xor.b32  	%r1027, %r1027, %r697;
	ld.global.u32 	%r698, [%rd7+52];
	xor.b32  	%r1026, %r1026, %r698;
	ld.global.u32 	%r699, [%rd7+56];
	xor.b32  	%r933, %r933, %r699;
$L__BB5_49:
	and.b32  	%r701, %r677, 8;
	setp.eq.s32 	%p28, %r701, 0;
	@%p28 bra 	$L__BB5_51;
	ld.global.u32 	%r702, [%rd7+60];
	xor.b32  	%r937, %r937, %r702;
	ld.global.u32 	%r703, [%rd7+64];
	xor.b32  	%r1028, %r1028, %r703;
	ld.global.u32 	%r704, [%rd7+68];
	xor.b32  	%r1027, %r1027, %r704;
	ld.global.u32 	%r705, [%rd7+72];
	xor.b32  	%r1026, %r1026, %r705;
	ld.global.u32 	%r706, [%rd7+76];
	xor.b32  	%r933, %r933, %r706;
$L__BB5_51:
	and.b32  	%r708, %r677, 16;
	setp.eq.s32 	%p29, %r708, 0;
	@%p29 bra 	$L__BB5_53;
	ld.global.u32 	%r709, [%rd7+80];
	xor.b32  	%r937, %r937, %r709;
	ld.global.u32 	%r710, [%rd7+84];
	xor.b32  	%r1028, %r1028, %r710;
	ld.global.u32 	%r711, [%rd7+88];
	xor.b32  	%r1027, %r1027, %r711;
	ld.global.u32 	%r712, [%rd7+92];
	xor.b32  	%r1026, %r1026, %r712;
	ld.global.u32 	%r713, [%rd7+96];
	xor.b32  	%r933, %r933, %r713;
$L__BB5_53:
	and.b32  	%r715, %r677, 32;
	setp.eq.s32 	%p30, %r715, 0;
	@%p30 bra 	$L__BB5_55;
	ld.global.u32 	%r716, [%rd7+100];
	xor.b32  	%r937, %r937, %r716;
	ld.global.u32 	%r717, [%rd7+104];
	xor.b32  	%r1028, %r1028, %r717;
	ld.global.u32 	%r718, [%rd7+108];
	xor.b32  	%r1027, %r1027, %r718;
	ld.global.u32 	%r719, [%rd7+112];
	xor.b32  	%r1026, %r1026, %r719;
	ld.global.u32 	%r720, [%rd7+116];
	xor.b32  	%r933, %r933, %r720;
$L__BB5_55:
	and.b32  	%r722, %r677, 64;
	setp.eq.s32 	%p31, %r722, 0;
	@%p31 bra 	$L__BB5_57;
	ld.global.u32 	%r723, [%rd7+120];
	xor.b32  	%r937, %r937, %r723;
	ld.global.u32 	%r724, [%rd7+124];
	xor.b32  	%r1028, %r1028, %r724;
	ld.global.u32 	%r725, [%rd7+128];
	xor.b32  	%r1027, %r1027, %r725;
	ld.global.u32 	%r726, [%rd7+132];
	xor.b32  	%r1026, %r1026, %r726;
	ld.global.u32 	%r727, [%rd7+136];
	xor.b32  	%r933, %r933, %r727;
$L__BB5_57:
	and.b32  	%r729, %r677, 128;
	setp.eq.s32 	%p32, %r729, 0;
	@%p32 bra 	$L__BB5_59;
	ld.global.u32 	%r730, [%rd7+140];
	xor.b32  	%r937, %r937, %r730;
	ld.global.u32 	%r731, [%rd7+144];
	xor.b32  	%r1028, %r1028, %r731;
	ld.global.u32 	%r732, [%rd7+148];
	xor.b32  	%r1027, %r1027, %r732;
	ld.global.u32 	%r733, [%rd7+152];
	xor.b32  	%r1026, %r1026, %r733;
	ld.global.u32 	%r734, [%rd7+156];
	xor.b32  	%r933, %r933, %r734;
$L__BB5_59:
	and.b32  	%r736, %r677, 256;
	setp.eq.s32 	%p33, %r736, 0;
	@%p33 bra 	$L__BB5_61;
	ld.global.u32 	%r737, [%rd7+160];
	xor.b32  	%r937, %r937, %r737;
	ld.global.u32 	%r738, [%rd7+164];
	xor.b32  	%r1028, %r1028, %r738;
	ld.global.u32 	%r739, [%rd7+168];
	xor.b32  	%r1027, %r1027, %r739;
	ld.global.u32 	%r740, [%rd7+172];
	xor.b32  	%r1026, %r1026, %r740;
	ld.global.u32 	%r741, [%rd7+176];
	xor.b32  	%r933, %r933, %r741;
$L__BB5_61:
	and.b32  	%r743, %r677, 512;
	setp.eq.s32 	%p34, %r743, 0;
	@%p34 bra 	$L__BB5_63;
	ld.global.u32 	%r744, [%rd7+180];
	xor.b32  	%r937, %r937, %r744;
	ld.global.u32 	%r745, [%rd7+184];
	xor.b32  	%r1028, %r1028, %r745;
	ld.global.u32 	%r746, [%rd7+188];
	xor.b32  	%r1027, %r1027, %r746;
	ld.global.u32 	%r747, [%rd7+192];
	xor.b32  	%r1026, %r1026, %r747;
	ld.global.u32 	%r748, [%rd7+196];
	xor.b32  	%r933, %r933, %r748;
$L__BB5_63:
	and.b32  	%r750, %r677, 1024;
	setp.eq.s32 	%p35, %r750, 0;
	@%p35 bra 	$L__BB5_65;
	ld.global.u32 	%r751, [%rd7+200];
	xor.b32  	%r937, %r937, %r751;
	ld.global.u32 	%r752, [%rd7+204];
	xor.b32  	%r1028, %r1028, %r752;
	ld.global.u32 	%r753, [%rd7+208];
	xor.b32  	%r1027, %r1027, %r753;
	ld.global.u32 	%r754, [%rd7+212];
	xor.b32  	%r1026, %r1026, %r754;
	ld.global.u32 	%r755, [%rd7+216];
	xor.b32  	%r933, %r933, %r755;
$L__BB5_65:
	and.b32  	%r757, %r677, 2048;
	setp.eq.s32 	%p36, %r757, 0;
	@%p36 bra 	$L__BB5_67;
	ld.global.u32 	%r758, [%rd7+220];
	xor.b32  	%r937, %r937, %r758;
	ld.global.u32 	%r759, [%rd7+224];
	xor.b32  	%r1028, %r1028, %r759;
	ld.global.u32 	%r760, [%rd7+228];
	xor.b32  	%r1027, %r1027, %r760;
	ld.global.u32 	%r761, [%rd7+232];
	xor.b32  	%r1026, %r1026, %r761;
	ld.global.u32 	%r762, [%rd7+236];
	xor.b32  	%r933, %r933, %r762;
$L__BB5_67:
	and.b32  	%r764, %r677, 4096;
	setp.eq.s32 	%p37, %r764, 0;
	@%p37 bra 	$L__BB5_69;
	ld.global.u32 	%r765, [%rd7+240];
	xor.b32  	%r937, %r937, %r765;
	ld.global.u32 	%r766, [%rd7+244];
	xor.b32  	%r1028, %r1028, %r766;
	ld.global.u32 	%r767, [%rd7+248];
	xor.b32  	%r1027, %r1027, %r767;
	ld.global.u32 	%r768, [%rd7+252];
	xor.b32  	%r1026, %r1026, %r768;
	ld.global.u32 	%r769, [%rd7+256];
	xor.b32  	%r933, %r933, %r769;
$L__BB5_69:
	and.b32  	%r771, %r677, 8192;
	setp.eq.s32 	%p38, %r771, 0;
	@%p38 bra 	$L__BB5_71;
	ld.global.u32 	%r772, [%rd7+260];
	xor.b32  	%r937, %r937, %r772;
	ld.global.u32 	%r773, [%rd7+264];
	xor.b32  	%r1028, %r1028, %r773;
	ld.global.u32 	%r774, [%rd7+268];
	xor.b32  	%r1027, %r1027, %r774;
	ld.global.u32 	%r775, [%rd7+272];
	xor.b32  	%r1026, %r1026, %r775;
	ld.global.u32 	%r776, [%rd7+276];
	xor.b32  	%r933, %r933, %r776;
$L__BB5_71:
	and.b32  	%r778, %r677, 16384;
	setp.eq.s32 	%p39, %r778, 0;
	@%p39 bra 	$L__BB5_73;
	ld.global.u32 	%r779, [%rd7+280];
	xor.b32  	%r937, %r937, %r779;
	ld.global.u32 	%r780, [%rd7+284];
	xor.b32  	%r1028, %r1028, %r780;
	ld.global.u32 	%r781, [%rd7+288];
	xor.b32  	%r1027, %r1027, %r781;
	ld.global.u32 	%r782, [%rd7+292];
	xor.b32  	%r1026, %r1026, %r782;
	ld.global.u32 	%r783, [%rd7+296];
	xor.b32  	%r933, %r933, %r783;
$L__BB5_73:
	and.b32  	%r785, %r677, 32768;
	setp.eq.s32 	%p40, %r785, 0;
	@%p40 bra 	$L__BB5_75;
	ld.global.u32 	%r786, [%rd7+300];
	xor.b32  	%r937, %r937, %r786;
	ld.global.u32 	%r787, [%rd7+304];
	xor.b32  	%r1028, %r1028, %r787;
	ld.global.u32 	%r788, [%rd7+308];
	xor.b32  	%r1027, %r1027, %r788;
	ld.global.u32 	%r789, [%rd7+312];
	xor.b32  	%r1026, %r1026, %r789;
	ld.global.u32 	%r790, [%rd7+316];
	xor.b32  	%r933, %r933, %r790;
$L__BB5_75:
	add.s32 	%r1024, %r1024, 16;
	setp.ne.s32 	%p41, %r1024, 32;
	@%p41 bra 	$L__BB5_43;
	mad.lo.s32 	%r791, %r1018, -31, %r191;
	add.s32 	%r1018, %r791, 1;
	setp.ne.s32 	%p42, %r1018, 5;
	@%p42 bra 	$L__BB5_42;
	st.local.u32 	[%rd1+4], %r937;
	st.local.v2.u32 	[%rd1+8], {%r1028, %r1027};
	st.local.v2.u32 	[%rd1+16], {%r1026, %r933};
	setp.ne.s64 	%p43, %rd4, 3;
	@%p43 bra 	$L__BB5_115;
	mov.b32 	%r933, 0;
	mov.u32 	%r1118, %r933;
	mov.u32 	%r1119, %r933;
	mov.u32 	%r1120, %r933;
	mov.u32 	%r937, %r933;
	mov.u32 	%r1110, %r933;
$L__BB5_79:
	mul.wide.u32 	%rd21, %r1110, 4;
	add.s64 	%rd22, %rd1, %rd21;
	ld.local.u32 	%r366, [%rd22+4];
	shl.b32 	%r367, %r1110, 5;
	mov.b32 	%r1116, 0;
$L__BB5_80:
	.pragma "nounroll";
	shr.u32 	%r794, %r366, %r1116;
	and.b32  	%r795, %r794, 1;
	setp.eq.b32 	%p44, %r795, 1;
	not.pred 	%p45, %p44;
	add.s32 	%r796, %r367, %r1116;
	mul.lo.s32 	%r797, %r796, 5;
	mul.wide.u32 	%rd23, %r797, 4;
	add.s64 	%rd8, %rd5, %rd23;
	@%p45 bra 	$L__BB5_82;
	ld.global.u32 	%r798, [%rd8];
	xor.b32  	%r937, %r937, %r798;
	ld.global.u32 	%r799, [%rd8+4];
	xor.b32  	%r1120, %r1120, %r799;
	ld.global.u32 	%r800, [%rd8+8];
	xor.b32  	%r1119, %r1119, %r800;
	ld.global.u32 	%r801, [%rd8+12];
	xor.b32  	%r1118, %r1118, %r801;
	ld.global.u32 	%r802, [%rd8+16];
	xor.b32  	%r933, %r933, %r802;
$L__BB5_82:
	and.b32  	%r804, %r794, 2;
	setp.eq.s32 	%p46, %r804, 0;
	@%p46 bra 	$L__BB5_84;
	ld.global.u32 	%r805, [%rd8+20];
	xor.b32  	%r937, %r937, %r805;
	ld.global.u32 	%r806, [%rd8+24];
	xor.b32  	%r1120, %r1120, %r806;
	ld.global.u32 	%r807, [%rd8+28];
	xor.b32  	%r1119, %r1119, %r807;
	ld.global.u32 	%r808, [%rd8+32];
	xor.b32  	%r1118, %r1118, %r808;
	ld.global.u32 	%r809, [%rd8+36];
	xor.b32  	%r933, %r933, %r809;
$L__BB5_84:
	and.b32  	%r811, %r794, 4;
	setp.eq.s32 	%p47, %r811, 0;
	@%p47 bra 	$L__BB5_86;
	ld.global.u32 	%r812, [%rd8+40];
	xor.b32  	%r937, %r937, %r812;
	ld.global.u32 	%r813, [%rd8+44];
	xor.b32  	%r1120, %r1120, %r813;
	ld.global.u32 	%r814, [%rd8+48];
	xor.b32  	%r1119, %r1119, %r814;
	ld.global.u32 	%r815, [%rd8+52];
	xor.b32  	%r1118, %r1118, %r815;
	ld.global.u32 	%r816, [%rd8+56];
	xor.b32  	%r933, %r933, %r816;
$L__BB5_86:
	and.b32  	%r818, %r794, 8;
	setp.eq.s32 	%p48, %r818, 0;
	@%p48 bra 	$L__BB5_88;
	ld.global.u32 	%r819, [%rd8+60];
	xor.b32  	%r937, %r937, %r819;
	ld.global.u32 	%r820, [%rd8+64];
	xor.b32  	%r1120, %r1120, %r820;
	ld.global.u32 	%r821, [%rd8+68];
	xor.b32  	%r1119, %r1119, %r821;
	ld.global.u32 	%r822, [%rd8+72];
	xor.b32  	%r1118, %r1118, %r822;
	ld.global.u32 	%r823, [%rd8+76];
	xor.b32  	%r933, %r933, %r823;
$L__BB5_88:
	and.b32  	%r825, %r794, 16;
	setp.eq.s32 	%p49, %r825, 0;
	@%p49 bra 	$L__BB5_90;
	ld.global.u32 	%r826, [%rd8+80];
	xor.b32  	%r937, %r937, %r826;
	ld.global.u32 	%r827, [%rd8+84];
	xor.b32  	%r1120, %r1120, %r827;
	ld.global.u32 	%r828, [%rd8+88];
	xor.b32  	%r1119, %r1119, %r828;
	ld.global.u32 	%r829, [%rd8+92];
	xor.b32  	%r1118, %r1118, %r829;
	ld.global.u32 	%r830, [%rd8+96];
	xor.b32  	%r933, %r933, %r830;
$L__BB5_90:
	and.b32  	%r832, %r794, 32;
	setp.eq.s32 	%p50, %r832, 0;
	@%p50 bra 	$L__BB5_92;
	ld.global.u32 	%r833, [%rd8+100];
	xor.b32  	%r937, %r937, %r833;
	ld.global.u32 	%r834, [%rd8+104];
	xor.b32  	%r1120, %r1120, %r834;
	ld.global.u32 	%r835, [%rd8+108];
	xor.b32  	%r1119, %r1119, %r835;
	ld.global.u32 	%r836, [%rd8+112];
	xor.b32  	%r1118, %r1118, %r836;
	ld.global.u32 	%r837, [%rd8+116];
	xor.b32  	%r933, %r933, %r837;
$L__BB5_92:
	and.b32  	%r839, %r794, 64;
	setp.eq.s32 	%p51, %r839, 0;
	@%p51 bra 	$L__BB5_94;
	ld.global.u32 	%r840, [%rd8+120];
	xor.b32  	%r937, %r937, %r840;
	ld.global.u32 	%r841, [%rd8+124];
	xor.b32  	%r1120, %r1120, %r841;
	ld.global.u32 	%r842, [%rd8+128];
	xor.b32  	%r1119, %r1119, %r842;
	ld.global.u32 	%r843, [%rd8+132];
	xor.b32  	%r1118, %r1118, %r843;
	ld.global.u32 	%r844, [%rd8+136];
	xor.b32  	%r933, %r933, %r844;
$L__BB5_94:
	and.b32  	%r846, %r794, 128;
	setp.eq.s32 	%p52, %r846, 0;
	@%p52 bra 	$L__BB5_96;
	ld.global.u32 	%r847, [%rd8+140];
	xor.b32  	%r937, %r937, %r847;
	ld.global.u32 	%r848, [%rd8+144];
	xor.b32  	%r1120, %r1120, %r848;
	ld.global.u32 	%r849, [%rd8+148];
	xor.b32  	%r1119, %r1119, %r849;
	ld.global.u32 	%r850, [%rd8+152];
	xor.b32  	%r1118, %r1118, %r850;
	ld.global.u32 	%r851, [%rd8+156];
	xor.b32  	%r933, %r933, %r851;
$L__BB5_96:
	and.b32  	%r853, %r794, 256;
	setp.eq.s32 	%p53, %r853, 0;
	@%p53 bra 	$L__BB5_98;
	ld.global.u32 	%r854, [%rd8+160];
	xor.b32  	%r937, %r937, %r854;
	ld.global.u32 	%r855, [%rd8+164];
	xor.b32  	%r1120, %r1120, %r855;
	ld.global.u32 	%r856, [%rd8+168];
	xor.b32  	%r1119, %r1119, %r856;
	ld.global.u32 	%r857, [%rd8+172];
	xor.b32  	%r1118, %r1118, %r857;
	ld.global.u32 	%r858, [%rd8+176];
	xor.b32  	%r933, %r933, %r858;
$L__BB5_98:
	and.b32  	%r860, %r794, 512;
	setp.eq.s32 	%p54, %r860, 0;
	@%p54 bra 	$L__BB5_100;
	ld.global.u32 	%r861, [%rd8+180];
	xor.b32  	%r937, %r937, %r861;
	ld.global.u32 	%r862, [%rd8+184];
	xor.b32  	%r1120, %r1120, %r862;
	ld.global.u32 	%r863, [%rd8+188];
	xor.b32  	%r1119, %r1119, %r863;
	ld.global.u32 	%r864, [%rd8+192];
	xor.b32  	%r1118, %r1118, %r864;
	ld.global.u32 	%r865, [%rd8+196];
	xor.b32  	%r933, %r933, %r865;
$L__BB5_100:
	and.b32  	%r867, %r794, 1024;
	setp.eq.s32 	%p55, %r867, 0;
	@%p55 bra 	$L__BB5_102;
	ld.global.u32 	%r868, [%rd8+200];
	xor.b32  	%r937, %r937, %r868;
	ld.global.u32 	%r869, [%rd8+204];
	xor.b32  	%r1120, %r1120, %r869;
	ld.global.u32 	%r870, [%rd8+208];
	xor.b32  	%r1119, %r1119, %r870;
	ld.global.u32 	%r871, [%rd8+212];
	xor.b32  	%r1118, %r1118, %r871;
	ld.global.u32 	%r872, [%rd8+216];
	xor.b32  	%r933, %r933, %r872;
$L__BB5_102:
	and.b32  	%r874, %r794, 2048;
	setp.eq.s32 	%p56, %r874, 0;
	@%p56 bra 	$L__BB5_104;
	ld.global.u32 	%r875, [%rd8+220];
	xor.b32  	%r937, %r937, %r875;
	ld.global.u32 	%r876, [%rd8+224];
	xor.b32  	%r1120, %r1120, %r876;
	ld.global.u32 	%r877, [%rd8+228];
	xor.b32  	%r1119, %r1119, %r877;
	ld.global.u32 	%r878, [%rd8+232];
	xor.b32  	%r1118, %r1118, %r878;
	ld.global.u32 	%r879, [%rd8+236];
	xor.b32  	%r933, %r933, %r879;
$L__BB5_104:
	and.b32  	%r881, %r794, 4096;
	setp.eq.s32 	%p57, %r881, 0;
	@%p57 bra 	$L__BB5_106;
	ld.global.u32 	%r882, [%rd8+240];
	xor.b32  	%r937, %r937, %r882;
	ld.global.u32 	%r883, [%rd8+244];
	xor.b32  	%r1120, %r1120, %r883;
	ld.global.u32 	%r884, [%rd8+248];
	xor.b32  	%r1119, %r1119, %r884;
	ld.global.u32 	%r885, [%rd8+252];
	xor.b32  	%r1118, %r1118, %r885;
	ld.global.u32 	%r886, [%rd8+256];
	xor.b32  	%r933, %r933, %r886;
$L__BB5_106:
	and.b32  	%r888, %r794, 8192;
	setp.eq.s32 	%p58, %r888, 0;
	@%p58 bra 	$L__BB5_108;
	ld.global.u32 	%r889, [%rd8+260];
	xor.b32  	%r937, %r937, %r889;
	ld.global.u32 	%r890, [%rd8+264];
	xor.b32  	%r1120, %r1120, %r890;
	ld.global.u32 	%r891, [%rd8+268];
	xor.b32  	%r1119, %r1119, %r891;
	ld.global.u32 	%r892, [%rd8+272];
	xor.b32  	%r1118, %r1118, %r892;
	ld.global.u32 	%r893, [%rd8+276];
	xor.b32  	%r933, %r933, %r893;
$L__BB5_108:
	and.b32  	%r895, %r794, 16384;
	setp.eq.s32 	%p59, %r895, 0;
	@%p59 bra 	$L__BB5_110;
	ld.global.u32 	%r896, [%rd8+280];
	xor.b32  	%r937, %r937, %r896;
	ld.global.u32 	%r897, [%rd8+284];
	xor.b32  	%r1120, %r1120, %r897;
	ld.global.u32 	%r898, [%rd8+288];
	xor.b32  	%r1119, %r1119, %r898;
	ld.global.u32 	%r899, [%rd8+292];
	xor.b32  	%r1118, %r1118, %r899;
	ld.global.u32 	%r900, [%rd8+296];
	xor.b32  	%r933, %r933, %r900;
$L__BB5_110:
	and.b32  	%r902, %r794, 32768;
	setp.eq.s32 	%p60, %r902, 0;
	@%p60 bra 	$L__BB5_112;
	ld.global.u32 	%r903, [%rd8+300];
	xor.b32  	%r937, %r937, %r903;
	ld.global.u32 	%r904, [%rd8+304];
	xor.b32  	%r1120, %r1120, %r904;
	ld.global.u32 	%r905, [%rd8+308];
	xor.b32  	%r1119, %r1119, %r905;
	ld.global.u32 	%r906, [%rd8+312];
	xor.b32  	%r1118, %r1118, %r906;
	ld.global.u32 	%r907, [%rd8+316];
	xor.b32  	%r933, %r933, %r907;
$L__BB5_112:
	add.s32 	%r1116, %r1116, 16;
	setp.ne.s32 	%p61, %r1116, 32;
	@%p61 bra 	$L__BB5_80;
	mad.lo.s32 	%r908, %r1110, -31, %r367;
	add.s32 	%r1110, %r908, 1;
	setp.ne.s32 	%p62, %r1110, 5;
	@%p62 bra 	$L__BB5_79;
	st.local.u32 	[%rd1+4], %r937;
	st.local.v2.u32 	[%rd1+8], {%r1120, %r1119};
	st.local.v2.u32 	[%rd1+16], {%r1118, %r933};
$L__BB5_115:
	shr.u64 	%rd27, %rd3, 2;
	add.s32 	%r920, %r920, 1;
	setp.gt.u64 	%p63, %rd3, 3;
	@%p63 bra 	$L__BB5_3;
$L__BB5_116:
	shr.u32 	%r909, %r937, 2;
	xor.b32  	%r910, %r909, %r937;
	shl.b32 	%r911, %r933, 4;
	shl.b32 	%r912, %r910, 1;
	xor.b32  	%r913, %r912, %r911;
	xor.b32  	%r914, %r913, %r910;
	xor.b32  	%r915, %r914, %r933;
	add.s32 	%r916, %r2, %r915;
	add.s32 	%r917, %r916, 362437;
	cvt.rn.f32.u32 	%f1, %r917;
	fma.rn.f32 	%f2, %f1, 0f2F800000, 0f2F000000;
	setp.lt.f32 	%p64, %f2, 0f3F000000;
	selp.f32 	%f3, 0fBF800000, 0f3F800000, %p64;
	cvta.to.global.u64 	%rd24, %rd10;
	shl.b64 	%rd25, %rd2, 2;
	add.s64 	%rd26, %rd24, %rd25;
	st.global.f32 	[%rd26], %f3;
$L__BB5_117:
	ret;

}


// ===== COMPILED SASS (sm_100) =====

	.target	sm_100

	.elftype	@"ET_EXEC"


//--------------------- .note.nv.tkinfo           --------------------------
	.section	.note.nv.tkinfo,"",@"SHT_NOTE"
	.sectionflags	@"SHF_NOTE_NV_TKINFO"
	.tkinfo
        /*0018*/ 	.word	0x00000002
        /*0030*/ 	.string	""
        /*0030*/ 	.string	"ptxas"
        /*0030*/ 	.string	"Cuda compilation tools, release 13.0, V13.0.88"
        /*0030*/ 	.string	"Build cuda_13.0.r13.0/compiler.36424714_0"
        /*0030*/ 	.string	"-arch sm_100 -m 64 "



//--------------------- .note.nv.cuinfo           --------------------------
	.section	.note.nv.cuinfo,"",@"SHT_NOTE"
	.sectionflags	@"SHF_NOTE_NV_CUINFO"
        /*0018*/ 	.short	0x0002
        /*001a*/ 	.short	0x0064
        /*001c*/ 	.short	0x0082
	.zero		2


//--------------------- .nv.info                  --------------------------
	.section	.nv.info,"",@"SHT_CUDA_INFO"
	.align	4


	//----- nvinfo : EIATTR_REGCOUNT
	.align		4
        /*0000*/ 	.byte	0x04, 0x2f
        /*0002*/ 	.short	(.L_10 - .L_9)
	.align		4
.L_9:
        /*0004*/ 	.word	index@(pimc_evolution_kernel)
        /*0008*/ 	.word	0x00000020


	//----- nvinfo : EIATTR_FRAME_SIZE
	.align		4
.L_10:
        /*000c*/ 	.byte	0x04, 0x11
        /*000e*/ 	.short	(.L_12 - .L_11)
	.align		4
.L_11:
        /*0010*/ 	.word	index@($__internal_5_$__cuda_sm3x_div_rn_noftz_f32_slowpath)
        /*0014*/ 	.word	0x00000030


	//----- nvinfo : EIATTR_FRAME_SIZE
	.align		4
.L_12:
        /*0018*/ 	.byte	0x04, 0x11
        /*001a*/ 	.short	(.L_14 - .L_13)
	.align		4
.L_13:
        /*001c*/ 	.word	index@(pimc_evolution_kernel)
        /*0020*/ 	.word	0x00000030


	//----- nvinfo : EIATTR_REGCOUNT
	.align		4
.L_14:
        /*0024*/ 	.byte	0x04, 0x2f
        /*0026*/ 	.short	(.L_16 - .L_15)
	.align		4
.L_15:
        /*0028*/ 	.word	index@(replica_exchange_kernel)
        /*002c*/ 	.word	0x0000001f


	//----- nvinfo : EIATTR_FRAME_SIZE
	.align		4
.L_16:
        /*0030*/ 	.byte	0x04, 0x11
        /*0032*/ 	.short	(.L_18 - .L_17)
	.align		4
.L_17:
        /*0034*/ 	.word	index@($__internal_4_$__cuda_sm20_rcp_rn_f32_slowpath)
        /*0038*/ 	.word	0x00000030


	//----- nvinfo : EIATTR_FRAME_SIZE
	.align		4
.L_18:
        /*003c*/ 	.byte	0x04, 0x11
        /*003e*/ 	.short	(.L_20 - .L_19)
	.align		4
.L_19:
        /*0040*/ 	.word	index@(replica_exchange_kernel)
        /*0044*/ 	.word	0x00000030


	//----- nvinfo : EIATTR_REGCOUNT
	.align		4
.L_20:
        /*0048*/ 	.byte	0x04, 0x2f
        /*004a*/ 	.short	(.L_22 - .L_21)
	.align		4
.L_21:
        /*004c*/ 	.word	index@(update_annealing_schedule)
        /*0050*/ 	.word	0x00000010


	//----- nvinfo : EIATTR_FRAME_SIZE
	.align		4
.L_22:
        /*0054*/ 	.byte	0x04, 0x11
        /*0056*/ 	.short	(.L_24 - .L_23)
	.align		4
.L_23:
        /*0058*/ 	.word	index@($__internal_3_$__cuda_sm3x_div_rn_noftz_f32_slowpath)
        /*005c*/ 	.word	0x00000000


	//----- nvinfo : EIATTR_FRAME_SIZE
	.align		4
.L_24:
        /*0060*/ 	.byte	0x04, 0x11
        /*0062*/ 	.short	(.L_26 - .L_25)
	.align		4
.L_25:
        /*0064*/ 	.word	index@($__internal_2_$__cuda_sm20_rcp_rn_f32_slowpath)
        /*0068*/ 	.word	0x00000000


	//----- nvinfo : EIATTR_FRAME_SIZE
	.align		4
.L_26:
        /*006c*/ 	.byte	0x04, 0x11
        /*006e*/ 	.short	(.L_28 - .L_27)
	.align		4
.L_27:
        /*0070*/ 	.word	index@(update_annealing_schedule)
        /*0074*/ 	.word	0x00000000


	//----- nvinfo : EIATTR_REGCOUNT
	.align		4
.L_28:
        /*0078*/ 	.byte	0x04, 0x2f
        /*007a*/ 	.short	(.L_30 - .L_29)
	.align		4
.L_29:
        /*007c*/ 	.word	index@(compute_ensemble_statistics)
        /*0080*/ 	.word	0x0000001f


	//----- nvinfo : EIATTR_FRAME_SIZE
	.align		4
.L_30:
        /*0084*/ 	.byte	0x04, 0x11
        /*0086*/ 	.short	(.L_32 - .L_31)
	.align		4
.L_31:
        /*0088*/ 	.word	index@($__internal_1_$__cuda_sm3x_div_rn_noftz_f32_slowpath)
        /*008c*/ 	.word	0x00000000


	//----- nvinfo : EIATTR_FRAME_SIZE
	.align		4
.L_32:
        /*0090*/ 	.byte	0x04, 0x11
        /*0092*/ 	.short	(.L_34 - .L_33)
	.align		4
.L_33:
        /*0094*/ 	.word	index@(compute_ensemble_statistics)
        /*0098*/ 	.word	0x00000000


	//----- nvinfo : EIATTR_REGCOUNT
	.align		4
.L_34:
        /*009c*/ 	.byte	0x04, 0x2f
        /*009e*/ 	.short	(.L_36 - .L_35)
	.align		4
.L_35:
        /*00a0*/ 	.word	index@(pimc_performance_metrics)
        /*00a4*/ 	.word	0x0000001f


	//----- nvinfo : EIATTR_FRAME_SIZE
	.align		4
.L_36:
        /*00a8*/ 	.byte	0x04, 0x11
        /*00aa*/ 	.short	(.L_38 - .L_37)
	.align		4
.L_37:
        /*00ac*/ 	.word	index@($__internal_0_$__cuda_sm3x_div_rn_noftz_f32_slowpath)
        /*00b0*/ 	.word	0x00000000


	//----- nvinfo : EIATTR_FRAME_SIZE
	.align		4
.L_38:
        /*00b4*/ 	.byte	0x04, 0x11
        /*00b6*/ 	.short	(.L_40 - .L_39)
	.align		4
.L_39:
        /*00b8*/ 	.word	index@(pimc_performance_metrics)
        /*00bc*/ 	.word	0x00000000


	//----- nvinfo : EIATTR_REGCOUNT
	.align		4
.L_40:
        /*00c0*/ 	.byte	0x04, 0x2f
        /*00c2*/ 	.short	(.L_42 - .L_41)
	.align		4
.L_41:
        /*00c4*/ 	.word	index@(initialize_random_spins)
        /*00c8*/ 	.word	0x0000001f


	//----- nvinfo : EIATTR_FRAME_SIZE
	.align		4
.L_42:
        /*00cc*/ 	.byte	0x04, 0x11
        /*00ce*/ 	.short	(.L_44 - .L_43)
	.align		4
.L_43:
        /*00d0*/ 	.word	index@(initialize_random_spins)
        /*00d4*/ 	.word	0x00000030


	//----- nvinfo : EIATTR_MIN_STACK_SIZE
	.align		4
.L_44:
        /*00d8*/ 	.byte	0x04, 0x12
        /*00da*/ 	.short	(.L_46 - .L_45)
	.align		4
.L_45:
        /*00dc*/ 	.word	index@(initialize_random_spins)
        /*00e0*/ 	.word	0x00000030


	//----- nvinfo : EIATTR_MIN_STACK_SIZE
	.align		4
.L_46:
        /*00e4*/ 	.byte	0x04, 0x12
        /*00e6*/ 	.short	(.L_48 - .L_47)
	.align		4
.L_47:
        /*00e8*/ 	.word	index@(pimc_performance_metrics)
        /*00ec*/ 	.word	0x00000000


	//----- nvinfo : EIATTR_MIN_STACK_SIZE
	.align		4
.L_48:
        /*00f0*/ 	.byte	0x04, 0x12
        /*00f2*/ 	.short	(.L_50 - .L_49)
	.align		4
.L_49:
        /*00f4*/ 	.word	index@(compute_ensemble_statistics)
        /*00f8*/ 	.word	0x00000000


	//----- nvinfo : EIATTR_MIN_STACK_SIZE
	.align		4
.L_50:
        /*00fc*/ 	.byte	0x04, 0x12
        /*00fe*/ 	.short	(.L_52 - .L_51)
	.align		4
.L_51:
        /*0100*/ 	.word	index@(update_annealing_schedule)
        /*0104*/ 	.word	0x00000000


	//----- nvinfo : EIATTR_MIN_STACK_SIZE
	.align		4
.L_52:
        /*0108*/ 	.byte	0x04, 0x12
        /*010a*/ 	.short	(.L_54 - .L_53)
	.align		4
.L_53:
        /*010c*/ 	.word	index@(replica_exchange_kernel)
        /*0110*/ 	.word	0x00000030


	//----- nvinfo : EIATTR_MIN_STACK_SIZE
	.align		4
.L_54:
        /*0114*/ 	.byte	0x04, 0x12
        /*0116*/ 	.short	(.L_56 - .L_55)
	.align		4
.L_55:
        /*0118*/ 	.word	index@(pimc_evolution_kernel)
        /*011c*/ 	.word	0x00000030
.L_56:


//--------------------- .nv.compat                --------------------------
	.section	.nv.compat,"",@"SHT_CUDA_COMPAT_INFO"
	.align	4
        /*0000*/ 	.byte	0x02, 0x09, 0x00, 0x00, 0x02, 0x02, 0x01, 0x00, 0x02, 0x05, 0x05, 0x00, 0x03, 0x07, 0x01, 0x01
        /*0010*/ 	.byte	0x02, 0x03, 0x00, 0x00, 0x02, 0x06, 0x01, 0x00, 0x04, 0x0b, 0x08, 0x00, 0x01, 0x00, 0x00, 0x00
        /*0020*/ 	.byte	0x00, 0x00, 0x00, 0x00


//--------------------- .nv.info.initialize_random_spins --------------------------
	.section	.nv.info.initialize_random_spins,"",@"SHT_CUDA_INFO"
	.sectionflags	@""
	.align	4


	//----- nvinfo : EIATTR_CUDA_API_VERSION
	.align		4
        /*0000*/ 	.byte	0x04, 0x37
        /*0002*/ 	.short	(.L_58 - .L_57)
.L_57:
        /*0004*/ 	.word	0x00000082


	//----- nvinfo : EIATTR_KPARAM_INFO
	.align		4
.L_58:
        /*0008*/ 	.byte	0x04, 0x17
        /*000a*/ 	.short	(.L_60 - .L_59)
.L_59:
        /*000c*/ 	.word	0x00000000
        /*0010*/ 	.short	0x0003
        /*0012*/ 	.short	0x0010
        /*0014*/ 	.byte	0x00, 0xf0, 0x21, 0x00


	//----- nvinfo : EIATTR_KPARAM_INFO
	.align		4
.L_60:
        /*0018*/ 	.byte	0x04, 0x17
        /*001a*/ 	.short	(.L_62 - .L_61)
.L_61:
        /*001c*/ 	.word	0x00000000
        /*0020*/ 	.short	0x0002
        /*0022*/ 	.short	0x000c
        /*0024*/ 	.byte	0x00, 0xf0, 0x11, 0x00


	//----- nvinfo : EIATTR_KPARAM_INFO
	.align		4
.L_62:
        /*0028*/ 	.byte	0x04, 0x17
        /*002a*/ 	.short	(.L_64 - .L_63)
.L_63:
        /*002c*/ 	.word	0x00000000
        /*0030*/ 	.short	0x0001
        /*0032*/ 	.short	0x0008
        /*0034*/ 	.byte	0x00, 0xf0, 0x11, 0x00


	//----- nvinfo : EIATTR_KPARAM_INFO
	.align		4
.L_64:
        /*0038*/ 	.byte	0x04, 0x17
        /*003a*/ 	.short	(.L_66 - .L_65)
.L_65:
        /*003c*/ 	.word	0x00000000
        /*0040*/ 	.short	0x0000
        /*0042*/ 	.short	0x0000
        /*0044*/ 	.byte	0x00, 0xf5, 0x21, 0x00


	//----- nvinfo : EIATTR_SPARSE_MMA_MASK
	.align		4
.L_66:
        /*0048*/ 	.byte	0x03, 0x50
        /*004a*/ 	.short	0x0000


	//----- nvinfo : EIATTR_MAXREG_COUNT
	.align		4
        /*004c*/ 	.byte	0x03, 0x1b
        /*004e*/ 	.short	0x00ff


	//----- nvinfo : EIATTR_MERCURY_ISA_VERSION
	.align		4
        /*0050*/ 	.byte	0x03, 0x5f
        /*0052*/ 	.short	0x0101


	//----- nvinfo : EIATTR_VRC_CTA_INIT_COUNT
	.align		4
        /*0054*/ 	.byte	0x02, 0x4a
	.zero		1
	.zero		1


	//----- nvinfo : EIATTR_EXIT_INSTR_OFFSETS
	.align		4
        /*0058*/ 	.byte	0x04, 0x1c
        /*005a*/ 	.short	(.L_68 - .L_67)


	//   ....[0]....
.L_67:
        /*005c*/ 	.word	0x00000090


	//   ....[1]....
        /*0060*/ 	.word	0x00002840


	//----- nvinfo : EIATTR_CRS_STACK_SIZE
	.align		4
.L_68:
        /*0064*/ 	.byte	0x04, 0x1e
        /*0066*/ 	.short	(.L_70 - .L_69)
.L_69:
        /*0068*/ 	.word	0x00000000


	//----- nvinfo : EIATTR_CBANK_PARAM_SIZE
	.align		4
.L_70:
        /*006c*/ 	.byte	0x03, 0x19
        /*006e*/ 	.short	0x0018


	//----- nvinfo : EIATTR_PARAM_CBANK
	.align		4
        /*0070*/ 	.byte	0x04, 0x0a
        /*0072*/ 	.short	(.L_72 - .L_71)
	.align		4
.L_71:
        /*0074*/ 	.word	index@(.nv.constant0.initialize_random_spins)
        /*0078*/ 	.short	0x0380
        /*007a*/ 	.short	0x0018


	//----- nvinfo : EIATTR_SW_WAR
	.align		4
.L_72:
        /*007c*/ 	.byte	0x04, 0x36
        /*007e*/ 	.short	(.L_74 - .L_73)
.L_73:
        /*0080*/ 	.word	0x00000008
.L_74:


//--------------------- .nv.info.pimc_performance_metrics --------------------------
	.section	.nv.info.pimc_performance_metrics,"",@"SHT_CUDA_INFO"
	.sectionflags	@""
	.align	4


	//----- nvinfo : EIATTR_CUDA_API_VERSION
	.align		4
        /*0000*/ 	.byte	0x04, 0x37
        /*0002*/ 	.short	(.L_76 - .L_75)
.L_75:
        /*0004*/ 	.word	0x00000082


	//----- nvinfo : EIATTR_KPARAM_INFO
	.align		4
.L_76:
        /*0008*/ 	.byte	0x04, 0x17
        /*000a*/ 	.short	(.L_78 - .L_77)
.L_77:
        /*000c*/ 	.word	0x00000000
        /*0010*/ 	.short	0x0004
        /*0012*/ 	.short	0x001c
        /*0014*/ 	.byte	0x00, 0xf0, 0x11, 0x00


	//----- nvinfo : EIATTR_KPARAM_INFO
	.align		4
.L_78:
        /*0018*/ 	.byte	0x04, 0x17
        /*001a*/ 	.short	(.L_80 - .L_79)
.L_79:
        /*001c*/ 	.word	0x00000000
        /*0020*/ 	.short	0x0003
        /*0022*/ 	.short	0x0018
        /*0024*/ 	.byte	0x00, 0xf0, 0x11, 0x00


	//----- nvinfo : EIATTR_KPARAM_INFO
	.align		4
.L_80:
        /*0028*/ 	.byte	0x04, 0x17
        /*002a*/ 	.short	(.L_82 - .L_81)
.L_81:
        /*002c*/ 	.word	0x00000000
        /*0030*/ 	.short	0x0002
        /*0032*/ 	.short	0x0010
        /*0034*/ 	.byte	0x00, 0xf5, 0x21, 0x00


	//----- nvinfo : EIATTR_KPARAM_INFO
	.align		4
.L_82:
        /*0038*/ 	.byte	0x04, 0x17
        /*003a*/ 	.short	(.L_84 - .L_83)
.L_83:
        /*003c*/ 	.word	0x00000000
        /*0040*/ 	.short	0x0001
        /*0042*/ 	.short	0x0008
        /*0044*/ 	.byte	0x00, 0xf5, 0x21, 0x00


	//----- nvinfo : EIATTR_KPARAM_INFO
	.align		4
.L_84:
        /*0048*/ 	.byte	0x04, 0x17
        /*004a*/ 	.short	(.L_86 - .L_85)
.L_85:
        /*004c*/ 	.word	0x00000000
        /*0050*/ 	.short	0x0000
        /*0052*/ 	.short	0x0000
        /*0054*/ 	.byte	0x00, 0xf5, 0x21, 0x00


	//----- nvinfo : EIATTR_SPARSE_MMA_MASK
	.align		4
.L_86:
        /*0058*/ 	.byte	0x03, 0x50
        /*005a*/ 	.short	0x0000


	//----- nvinfo : EIATTR_MAXREG_COUNT
	.align		4
        /*005c*/ 	.byte	0x03, 0x1b
        /*005e*/ 	.short	0x00ff


	//----- nvinfo : EIATTR_MERCURY_ISA_VERSION
	.align		4
        /*0060*/ 	.byte	0x03, 0x5f
        /*0062*/ 	.short	0x0101


	//----- nvinfo : EIATTR_VRC_CTA_INIT_COUNT
	.align		4
        /*0064*/ 	.byte	0x02, 0x4a
	.zero		1
	.zero		1


	//----- nvinfo : EIATTR_EXIT_INSTR_OFFSETS
	.align		4
        /*0068*/ 	.byte	0x04, 0x1c
        /*006a*/ 	.short	(.L_88 - .L_87)


	//   ....[0]....
.L_87:
        /*006c*/ 	.word	0x00000040


	//   ....[1]....
        /*0070*/ 	.word	0x000025a0


	//----- nvinfo : EIATTR_CRS_STACK_SIZE
	.align		4
.L_88:
        /*0074*/ 	.byte	0x04, 0x1e
        /*0076*/ 	.short	(.L_90 - .L_89)
.L_89:
        /*0078*/ 	.word	0x00000000


	//----- nvinfo : EIATTR_CBANK_PARAM_SIZE
	.align		4
.L_90:
        /*007c*/ 	.byte	0x03, 0x19
        /*007e*/ 	.short	0x0020


	//----- nvinfo : EIATTR_PARAM_CBANK
	.align		4
        /*0080*/ 	.byte	0x04, 0x0a
        /*0082*/ 	.short	(.L_92 - .L_91)
	.align		4
.L_91:
        /*0084*/ 	.word	index@(.nv.constant0.pimc_performance_metrics)
        /*0088*/ 	.short	0x0380
        /*008a*/ 	.short	0x0020


	//----- nvinfo : EIATTR_SW_WAR
	.align		4
.L_92:
        /*008c*/ 	.byte	0x04, 0x36
        /*008e*/ 	.short	(.L_94 - .L_93)
.L_93:
        /*0090*/ 	.word	0x00000008
.L_94:


//--------------------- .nv.info.compute_ensemble_statistics --------------------------
	.section	.nv.info.compute_ensemble_statistics,"",@"SHT_CUDA_INFO"
	.sectionflags	@""
	.align	4


	//----- nvinfo : EIATTR_CUDA_API_VERSION
	.align		4
        /*0000*/ 	.byte	0x04, 0x37
        /*0002*/ 	.short	(.L_96 - .L_95)
.L_95:
        /*0004*/ 	.word	0x00000082


	//----- nvinfo : EIATTR_KPARAM_INFO
	.align		4
.L_96:
        /*0008*/ 	.byte	0x04, 0x17
        /*000a*/ 	.short	(.L_98 - .L_97)
.L_97:
        /*000c*/ 	.word	0x00000000
        /*0010*/ 	.short	0x0005
        /*0012*/ 	.short	0x0028
        /*0014*/ 	.byte	0x00, 0xf0, 0xa1, 0x00


	//----- nvinfo : EIATTR_KPARAM_INFO
	.align		4
.L_98:
        /*0018*/ 	.byte	0x04, 0x17
        /*001a*/ 	.short	(.L_100 - .L_99)
.L_99:
        /*001c*/ 	.word	0x00000000
        /*0020*/ 	.short	0x0004
        /*0022*/ 	.short	0x0020
        /*0024*/ 	.byte	0x00, 0xf5, 0x21, 0x00


	//----- nvinfo : EIATTR_KPARAM_INFO
	.align		4
.L_100:
        /*0028*/ 	.byte	0x04, 0x17
        /*002a*/ 	.short	(.L_102 - .L_101)
.L_101:
        /*002c*/ 	.word	0x00000000
        /*0030*/ 	.short	0x0003
        /*0032*/ 	.short	0x0018
        /*0034*/ 	.byte	0x00, 0xf5, 0x21, 0x00


	//----- nvinfo : EIATTR_KPARAM_INFO
	.align		4
.L_102:
        /*0038*/ 	.byte	0x04, 0x17
        /*003a*/ 	.short	(.L_104 - .L_103)
.L_103:
        /*003c*/ 	.word	0x00000000
        /*0040*/ 	.short	0x0002
        /*0042*/ 	.short	0x0010
        /*0044*/ 	.byte	0x00, 0xf5, 0x21, 0x00


	//----- nvinfo : EIATTR_KPARAM_INFO
	.align		4
.L_104:
        /*0048*/ 	.byte	0x04, 0x17
        /*004a*/ 	.short	(.L_106 - .L_105)
.L_105:
        /*004c*/ 	.word	0x00000000
        /*0050*/ 	.short	0x0001
        /*0052*/ 	.short	0x0008
        /*0054*/ 	.byte	0x00, 0xf5, 0x21, 0x00


	//----- nvinfo : EIATTR_KPARAM_INFO
	.align		4
.L_106:
        /*0058*/ 	.byte	0x04, 0x17
        /*005a*/ 	.short	(.L_108 - .L_107)
.L_107:
        /*005c*/ 	.word	0x00000000
        /*0060*/ 	.short	0x0000
        /*0062*/ 	.short	0x0000
        /*0064*/ 	.byte	0x00, 0xf5, 0x21, 0x00


	//----- nvinfo : EIATTR_SPARSE_MMA_MASK
	.align		4
.L_108:
        /*0068*/ 	.byte	0x03, 0x50
        /*006a*/ 	.short	0x0000


	//----- nvinfo : EIATTR_MAXREG_COUNT
	.align		4
        /*006c*/ 	.byte	0x03, 0x1b
        /*006e*/ 	.short	0x00ff


	//----- nvinfo : EIATTR_NUM_BARRIERS
	.align		4
        /*0070*/ 	.byte	0x02, 0x4c
        /*0072*/ 	.byte	0x01
	.zero		1


	//----- nvinfo : EIATTR_MERCURY_ISA_VERSION
	.align		4
        /*0074*/ 	.byte	0x03, 0x5f
        /*0076*/ 	.short	0x0101


	//----- nvinfo : EIATTR_VRC_CTA_INIT_COUNT
	.align		4
        /*0078*/ 	.byte	0x02, 0x4a
	.zero		1
	.zero		1


	//----- nvinfo : EIATTR_EXIT_INSTR_OFFSETS
	.align		4
        /*007c*/ 	.byte	0x04, 0x1c
        /*007e*/ 	.short	(.L_110 - .L_109)


	//   ....[0]....
.L_109:
        /*0080*/ 	.word	0x00000040


	//   ....[1]....
        /*0084*/ 	.word	0x00000850


	//   ....[2]....
        /*0088*/ 	.word	0x000019b0


	//----- nvinfo : EIATTR_CRS_STACK_SIZE
	.align		4
.L_110:
        /*008c*/ 	.byte	0x04, 0x1e
        /*008e*/ 	.short	(.L_112 - .L_111)
.L_111:
        /*0090*/ 	.word	0x00000000


	//----- nvinfo : EIATTR_CBANK_PARAM_SIZE
	.align		4
.L_112:
        /*0094*/ 	.byte	0x03, 0x19
        /*0096*/ 	.short	0x0050


	//----- nvinfo : EIATTR_PARAM_CBANK
	.align		4
        /*0098*/ 	.byte	0x04, 0x0a
        /*009a*/ 	.short	(.L_114 - .L_113)
	.align		4
.L_113:
        /*009c*/ 	.word	index@(.nv.constant0.compute_ensemble_statistics)
        /*00a0*/ 	.short	0x0380
        /*00a2*/ 	.short	0x0050


	//----- nvinfo : EIATTR_SW_WAR
	.align		4
.L_114:
        /*00a4*/ 	.byte	0x04, 0x36
        /*00a6*/ 	.short	(.L_116 - .L_115)
.L_115:
        /*00a8*/ 	.word	0x00000008
.L_116:


//--------------------- .nv.info.update_annealing_schedule --------------------------
	.section	.nv.info.update_annealing_schedule,"",@"SHT_CUDA_INFO"
	.sectionflags	@""
	.align	4


	//----- nvinfo : EIATTR_CUDA_API_VERSION
	.align		4
        /*0000*/ 	.byte	0x04, 0x37
        /*0002*/ 	.short	(.L_118 - .L_117)
.L_117:
        /*0004*/ 	.word	0x00000082


	//----- nvinfo : EIATTR_KPARAM_INFO
	.align		4
.L_118:
        /*0008*/ 	.byte	0x04, 0x17
        /*000a*/ 	.short	(.L_120 - .L_119)
.L_119:
        /*000c*/ 	.word	0x00000000
        /*0010*/ 	.short	0x0004
        /*0012*/ 	.short	0x0018
        /*0014*/ 	.byte	0x00, 0xf0, 0x11, 0x00


	//----- nvinfo : EIATTR_KPARAM_INFO
	.align		4
.L_120:
        /*0018*/ 	.byte	0x04, 0x17
        /*001a*/ 	.short	(.L_122 - .L_121)
.L_121:
        /*001c*/ 	.word	0x00000000
        /*0020*/ 	.short	0x0003
        /*0022*/ 	.short	0x0014
        /*0024*/ 	.byte	0x00, 0xf0, 0x11, 0x00


	//----- nvinfo : EIATTR_KPARAM_INFO
	.align		4
.L_122:
        /*0028*/ 	.byte	0x04, 0x17
        /*002a*/ 	.short	(.L_124 - .L_123)
.L_123:
        /*002c*/ 	.word	0x00000000
        /*0030*/ 	.short	0x0002
        /*0032*/ 	.short	0x0010
        /*0034*/ 	.byte	0x00, 0xf0, 0x11, 0x00


	//----- nvinfo : EIATTR_KPARAM_INFO
	.align		4
.L_124:
        /*0038*/ 	.byte	0x04, 0x17
        /*003a*/ 	.short	(.L_126 - .L_125)
.L_125:
        /*003c*/ 	.word	0x00000000
        /*0040*/ 	.short	0x0001
        /*0042*/ 	.short	0x0008
        /*0044*/ 	.byte	0x00, 0xf5, 0x21, 0x00


	//----- nvinfo : EIATTR_KPARAM_INFO
	.align		4
.L_126:
        /*0048*/ 	.byte	0x04, 0x17
        /*004a*/ 	.short	(.L_128 - .L_127)
.L_127:
        /*004c*/ 	.word	0x00000000
        /*0050*/ 	.short	0x0000
        /*0052*/ 	.short	0x0000
        /*0054*/ 	.byte	0x00, 0xf5, 0x21, 0x00


	//----- nvinfo : EIATTR_SPARSE_MMA_MASK
	.align		4
.L_128:
        /*0058*/ 	.byte	0x03, 0x50
        /*005a*/ 	.short	0x0000


	//----- nvinfo : EIATTR_MAXREG_COUNT
	.align		4
        /*005c*/ 	.byte	0x03, 0x1b
        /*005e*/ 	.short	0x00ff


	//----- nvinfo : EIATTR_MERCURY_ISA_VERSION
	.align		4
        /*0060*/ 	.byte	0x03, 0x5f
        /*0062*/ 	.short	0x0101


	//----- nvinfo : EIATTR_VRC_CTA_INIT_COUNT
	.align		4
        /*0064*/ 	.byte	0x02, 0x4a
	.zero		1
	.zero		1


	//----- nvinfo : EIATTR_EXIT_INSTR_OFFSETS
	.align		4
        /*0068*/ 	.byte	0x04, 0x1c
        /*006a*/ 	.short	(.L_130 - .L_129)


	//   ....[0]....
.L_129:
        /*006c*/ 	.word	0x00000070


	//   ....[1]....
        /*0070*/ 	.word	0x00000aa0


	//----- nvinfo : EIATTR_CRS_STACK_SIZE
	.align		4
.L_130:
        /*0074*/ 	.byte	0x04, 0x1e
        /*0076*/ 	.short	(.L_132 - .L_131)
.L_131:
        /*0078*/ 	.word	0x00000000


	//----- nvinfo : EIATTR_CBANK_PARAM_SIZE
	.align		4
.L_132:
        /*007c*/ 	.byte	0x03, 0x19
        /*007e*/ 	.short	0x001c


	//----- nvinfo : EIATTR_PARAM_CBANK
	.align		4
        /*0080*/ 	.byte	0x04, 0x0a
        /*0082*/ 	.short	(.L_134 - .L_133)
	.align		4
.L_133:
        /*0084*/ 	.word	index@(.nv.constant0.update_annealing_schedule)
        /*0088*/ 	.short	0x0380
        /*008a*/ 	.short	0x001c


	//----- nvinfo : EIATTR_SW_WAR
	.align		4
.L_134:
        /*008c*/ 	.byte	0x04, 0x36
        /*008e*/ 	.short	(.L_136 - .L_135)
.L_135:
        /*0090*/ 	.word	0x00000008
.L_136:


//--------------------- .nv.info.replica_exchange_kernel --------------------------
	.section	.nv.info.replica_exchange_kernel,"",@"SHT_CUDA_INFO"
	.sectionflags	@""
	.align	4


	//----- nvinfo : EIATTR_CUDA_API_VERSION
	.align		4
        /*0000*/ 	.byte	0x04, 0x37
        /*0002*/ 	.short	(.L_138 - .L_137)
.L_137:
        /*0004*/ 	.word	0x00000082


	//----- nvinfo : EIATTR_KPARAM_INFO
	.align		4
.L_138:
        /*0008*/ 	.byte	0x04, 0x17
        /*000a*/ 	.short	(.L_140 - .L_139)
.L_139:
        /*000c*/ 	.word	0x00000000
        /*0010*/ 	.short	0x0004
        /*0012*/ 	.short	0x0020
        /*0014*/ 	.byte	0x00, 0xf0, 0xa1, 0x00


	//----- nvinfo : EIATTR_KPARAM_INFO
	.align		4
.L_140:
        /*0018*/ 	.byte	0x04, 0x17
        /*001a*/ 	.short	(.L_142 - .L_141)
.L_141:
        /*001c*/ 	.word	0x00000000
        /*0020*/ 	.short	0x0003
        /*0022*/ 	.short	0x0018
        /*0024*/ 	.byte	0x00, 0xf5, 0x21, 0x00


	//----- nvinfo : EIATTR_KPARAM_INFO
	.align		4
.L_142:
        /*0028*/ 	.byte	0x04, 0x17
        /*002a*/ 	.short	(.L_144 - .L_143)
.L_143:
        /*002c*/ 	.word	0x00000000
        /*0030*/ 	.short	0x0002
        /*0032*/ 	.short	0x0010
        /*0034*/ 	.byte	0x00, 0xf5, 0x21, 0x00


	//----- nvinfo : EIATTR_KPARAM_INFO
	.align		4
.L_144:
        /*0038*/ 	.byte	0x04, 0x17
        /*003a*/ 	.short	(.L_146 - .L_145)
.L_145:
        /*003c*/ 	.word	0x00000000
        /*0040*/ 	.short	0x0001
        /*0042*/ 	.short	0x0008
        /*0044*/ 	.byte	0x00, 0xf5, 0x21, 0x00


	//----- nvinfo : EIATTR_KPARAM_INFO
	.align		4
.L_146:
        /*0048*/ 	.byte	0x04, 0x17
        /*004a*/ 	.short	(.L_148 - .L_147)
.L_147:
        /*004c*/ 	.word	0x00000000
        /*0050*/ 	.short	0x0000
        /*0052*/ 	.short	0x0000
        /*0054*/ 	.byte	0x00, 0xf5, 0x21, 0x00


	//----- nvinfo : EIATTR_SPARSE_MMA_MASK
	.align		4
.L_148:
        /*0058*/ 	.byte	0x03, 0x50
        /*005a*/ 	.short	0x0000


	//----- nvinfo : EIATTR_MAXREG_COUNT
	.align		4
        /*005c*/ 	.byte	0x03, 0x1b
        /*005e*/ 	.short	0x00ff


	//----- nvinfo : EIATTR_MERCURY_ISA_VERSION
	.align		4
        /*0060*/ 	.byte	0x03, 0x5f
        /*0062*/ 	.short	0x0101


	//----- nvinfo : EIATTR_VRC_CTA_INIT_COUNT
	.align		4
        /*0064*/ 	.byte	0x02, 0x4a
	.zero		1
	.zero		1


	//----- nvinfo : EIATTR_EXIT_INSTR_OFFSETS
	.align		4
        /*0068*/ 	.byte	0x04, 0x1c
        /*006a*/ 	.short	(.L_150 - .L_149)


	//   ....[0]....
.L_149:
        /*006c*/ 	.word	0x000000a0


	//   ....[1]....
        /*0070*/ 	.word	0x00002b70


	//   ....[2]....
        /*0074*/ 	.word	0x000036b0


	//----- nvinfo : EIATTR_CRS_STACK_SIZE
	.align		4
.L_150:
        /*0078*/ 	.byte	0x04, 0x1e
        /*007a*/ 	.short	(.L_152 - .L_151)
.L_151:
        /*007c*/ 	.word	0x00000000


	//----- nvinfo : EIATTR_CBANK_PARAM_SIZE
	.align		4
.L_152:
        /*0080*/ 	.byte	0x03, 0x19
        /*0082*/ 	.short	0x0048


	//----- nvinfo : EIATTR_PARAM_CBANK
	.align		4
        /*0084*/ 	.byte	0x04, 0x0a
        /*0086*/ 	.short	(.L_154 - .L_153)
	.align		4
.L_153:
        /*0088*/ 	.word	index@(.nv.constant0.replica_exchange_kernel)
        /*008c*/ 	.short	0x0380
        /*008e*/ 	.short	0x0048


	//----- nvinfo : EIATTR_SW_WAR
	.align		4
.L_154:
        /*0090*/ 	.byte	0x04, 0x36
        /*0092*/ 	.short	(.L_156 - .L_155)
.L_155:
        /*0094*/ 	.word	0x00000008
.L_156:


//--------------------- .nv.info.pimc_evolution_kernel --------------------------
	.section	.nv.info.pimc_evolution_kernel,"",@"SHT_CUDA_INFO"
	.sectionflags	@""
	.align	4


	//----- nvinfo : EIATTR_CUDA_API_VERSION
	.align		4
        /*0000*/ 	.byte	0x04, 0x37
        /*0002*/ 	.short	(.L_158 - .L_157)
.L_157:
        /*0004*/ 	.word	0x00000082


	//----- nvinfo : EIATTR_KPARAM_INFO
	.align		4
.L_158:
        /*0008*/ 	.byte	0x04, 0x17
        /*000a*/ 	.short	(.L_160 - .L_159)
.L_159:
        /*000c*/ 	.word	0x00000000
        /*0010*/ 	.short	0x0005
        /*0012*/ 	.short	0x0028
        /*0014*/ 	.byte	0x00, 0xf0, 0xa1, 0x00


	//----- nvinfo : EIATTR_KPARAM_INFO
	.align		4
.L_160:
        /*0018*/ 	.byte	0x04, 0x17
        /*001a*/ 	.short	(.L_162 - .L_161)
.L_161:
        /*001c*/ 	.word	0x00000000
        /*0020*/ 	.short	0x0004
        /*0022*/ 	.short	0x0020
        /*0024*/ 	.byte	0x00, 0xf5, 0x21, 0x00


	//----- nvinfo : EIATTR_KPARAM_INFO
	.align		4
.L_162:
        /*0028*/ 	.byte	0x04, 0x17
        /*002a*/ 	.short	(.L_164 - .L_163)
.L_163:
        /*002c*/ 	.word	0x00000000
        /*0030*/ 	.short	0x0003
        /*0032*/ 	.short	0x0018
        /*0034*/ 	.byte	0x00, 0xf5, 0x21, 0x00


	//----- nvinfo : EIATTR_KPARAM_INFO
	.align		4
.L_164:
        /*0038*/ 	.byte	0x04, 0x17
        /*003a*/ 	.short	(.L_166 - .L_165)
.L_165:
        /*003c*/ 	.word	0x00000000
        /*0040*/ 	.short	0x0002
        /*0042*/ 	.short	0x0010
        /*0044*/ 	.byte	0x00, 0xf5, 0x21, 0x00


	//----- nvinfo : EIATTR_KPARAM_INFO
	.align		4
.L_166:
        /*0048*/ 	.byte	0x04, 0x17
        /*004a*/ 	.short	(.L_168 - .L_167)
.L_167:
        /*004c*/ 	.word	0x00000000
        /*0050*/ 	.short	0x0001
        /*0052*/ 	.short	0x0008
        /*0054*/ 	.byte	0x00, 0xf5, 0x21, 0x00


	//----- nvinfo : EIATTR_KPARAM_INFO
	.align		4
.L_168:
        /*0058*/ 	.byte	0x04, 0x17
        /*005a*/ 	.short	(.L_170 - .L_169)
.L_169:
        /*005c*/ 	.word	0x00000000
        /*0060*/ 	.short	0x0000
        /*0062*/ 	.short	0x0000
        /*0064*/ 	.byte	0x00, 0xf5, 0x21, 0x00


	//----- nvinfo : EIATTR_SPARSE_MMA_MASK
	.align		4
.L_170:
        /*0068*/ 	.byte	0x03, 0x50
        /*006a*/ 	.short	0x0000


	//----- nvinfo : EIATTR_MAXREG_COUNT
	.align		4
        /*006c*/ 	.byte	0x03, 0x1b
        /*006e*/ 	.short	0x00ff


	//----- nvinfo : EIATTR_NUM_BARRIERS
	.align		4
        /*0070*/ 	.byte	0x02, 0x4c
        /*0072*/ 	.byte	0x01
	.zero		1


	//----- nvinfo : EIATTR_MERCURY_ISA_VERSION
	.align		4
        /*0074*/ 	.byte	0x03, 0x5f
        /*0076*/ 	.short	0x0101


	//----- nvinfo : EIATTR_VRC_CTA_INIT_COUNT
	.align		4
        /*0078*/ 	.byte	0x02, 0x4a
	.zero		1
	.zero		1


	//----- nvinfo : EIATTR_EXIT_INSTR_OFFSETS
	.align		4
        /*007c*/ 	.byte	0x04, 0x1c
        /*007e*/ 	.short	(.L_172 - .L_171)


	//   ....[0]....
.L_171:
        /*0080*/ 	.word	0x00000080


	//   ....[1]....
        /*0084*/ 	.word	0x00005d60


	//----- nvinfo : EIATTR_CRS_STACK_SIZE
	.align		4
.L_172:
        /*0088*/ 	.byte	0x04, 0x1e
        /*008a*/ 	.short	(.L_174 - .L_173)
.L_173:
        /*008c*/ 	.word	0x00000000


	//----- nvinfo : EIATTR_CBANK_PARAM_SIZE
	.align		4
.L_174:
        /*0090*/ 	.byte	0x03, 0x19
        /*0092*/ 	.short	0x0050


	//----- nvinfo : EIATTR_PARAM_CBANK
	.align		4
        /*0094*/ 	.byte	0x04, 0x0a
        /*0096*/ 	.short	(.L_176 - .L_175)
	.align		4
.L_175:
        /*0098*/ 	.word	index@(.nv.constant0.pimc_evolution_kernel)
        /*009c*/ 	.short	0x0380
        /*009e*/ 	.short	0x0050


	//----- nvinfo : EIATTR_SW_WAR
	.align		4
.L_176:
        /*00a0*/ 	.byte	0x04, 0x36
        /*00a2*/ 	.short	(.L_178 - .L_177)
.L_177:
        /*00a4*/ 	.word	0x00000008
.L_178:


//--------------------- .nv.callgraph             --------------------------
	.section	.nv.callgraph,"",@"SHT_CUDA_CALLGRAPH"
	.align	4
	.sectionentsize	8
	.align		4
        /*0000*/ 	.word	0x00000000
	.align		4
        /*0004*/ 	.word	0xffffffff
	.align		4
        /*0008*/ 	.word	0x00000000
	.align		4
        /*000c*/ 	.word	0xfffffffe
	.align		4
        /*0010*/ 	.word	0x00000000
	.align		4
        /*0014*/ 	.word	0xfffffffd
	.align		4
        /*0018*/ 	.word	0x00000000
	.align		4
        /*001c*/ 	.word	0xfffffffc


//--------------------- .nv.constant4             --------------------------
	.section	.nv.constant4,"a",@progbits
	.align	8
	.align		8
.nv.constant4:
        /*0000*/ 	.dword	precalc_xorwow_matrix
	.align		8
        /*0008*/ 	.dword	precalc_xorwow_offset_matrix
	.align		8
        /*0010*/ 	.dword	mrg32k3aM1
	.align		8
        /*0018*/ 	.dword	mrg32k3aM2
	.align		8
        /*0020*/ 	.dword	mrg32k3aM1SubSeq
	.align		8
        /*0028*/ 	.dword	mrg32k3aM2SubSeq
	.align		8
        /*0030*/ 	.dword	mrg32k3aM1Seq
	.align		8
        /*0038*/ 	.dword	mrg32k3aM2Seq


//--------------------- .nv.constant3             --------------------------
	.section	.nv.constant3,"a",@progbits
	.align	8
.nv.constant3:
	.type		__cr_lgamma_table,@object
	.size		__cr_lgamma_table,(.L_8 - __cr_lgamma_table)
__cr_lgamma_table:
        /*0000*/ 	.byte	0x00, 0x00, 0x00, 0x00, 0x00, 0x00, 0x00, 0x00, 0x00, 0x00, 0x00, 0x00, 0x00, 0x00, 0x00, 0x00
        /*0010*/ 	.byte	0xef, 0x39, 0xfa, 0xfe, 0x42, 0x2e, 0xe6, 0x3f, 0x02, 0x20, 0x2a, 0xfa, 0x0b, 0xab, 0xfc, 0x3f
        /*0020*/ 	.byte	0xf9, 0x2c, 0x92, 0x7c, 0xa7, 0x6c, 0x09, 0x40, 0xc9, 0x79, 0x44, 0x3c, 0x64, 0x26, 0x13, 0x40
        /*0030*/ 	.byte	0xca, 0x01, 0xcf, 0x3a, 0x27, 0x51, 0x1a, 0x40, 0x30, 0xcc, 0x2d, 0xf3, 0xe1, 0x0c, 0x21, 0x40
        /*0040*/ 	.byte	0x0d, 0xb7, 0xfc, 0x82, 0x8e, 0x35, 0x25, 0x40
.L_8:


//--------------------- .text.initialize_random_spins --------------------------
	.section	.text.initialize_random_spins,"ax",@progbits
	.align	128
        .global         initialize_random_spins
        .type           initialize_random_spins,@function
        .size           initialize_random_spins,(.L_x_219 - initialize_random_spins)
        .other          initialize_random_spins,@"STO_CUDA_ENTRY STV_DEFAULT"
initialize_random_spins:
.text.initialize_random_spins:
[----:B------:R-:W0:Y:S01]  /*0000*/  LDC R1, c[0x0][0x37c] ;  /* 0x0000df00ff017b82 */ /* 0x000e220000000800 */
[----:B------:R-:W1:Y:S07]  /*0010*/  S2R R3, SR_TID.X ;  /* 0x0000000000037919 */ /* 0x000e6e0000002100 */
[----:B------:R-:W1:Y:S01]  /*0020*/  S2UR UR6, SR_CTAID.X ;  /* 0x00000000000679c3 */ /* 0x000e620000002500 */
[----:B------:R-:W2:Y:S01]  /*0030*/  LDCU.64 UR4, c[0x0][0x388] ;  /* 0x00007100ff0477ac */ /* 0x000ea20008000a00 */
[----:B0-----:R-:W-:-:S06]  /*0040*/  VIADD R1, R1, 0xffffffd0 ;  /* 0xffffffd001017836 */ /* 0x001fcc0000000000 */
[----:B------:R-:W1:Y:S01]  /*0050*/  LDC R10, c[0x0][0x360] ;  /* 0x0000d800ff0a7b82 */ /* 0x000e620000000800 */
[----:B--2---:R-:W-:Y:S01]  /*0060*/  UIMAD UR4, UR5, UR4, URZ ;  /* 0x00000004050472a4 */ /* 0x004fe2000f8e02ff */
[----:B-1----:R-:W-:-:S05]  /*0070*/  IMAD R10, R10, UR6, R3 ;  /* 0x000000060a0a7c24 */ /* 0x002fca000f8e0203 */
[----:B------:R-:W-:-:S13]  /*0080*/  ISETP.GE.AND P0, PT, R10, UR4, PT ;  /* 0x000000040a007c0c */ /* 0x000fda000bf06270 */
[----:B------:R-:W-:Y:S05]  /*0090*/  @P0 EXIT ;  /* 0x000000000000094d */ /* 0x000fea0003800000 */
[----:B------:R-:W0:Y:S01]  /*00a0*/  LDC.64 R2, c[0x0][0x390] ;  /* 0x0000e400ff027b82 */ /* 0x000e220000000a00 */
[----:B------:R-:W-:Y:S01]  /*00b0*/  ISETP.NE.AND P0, PT, R10, RZ, PT ;  /* 0x000000ff0a00720c */ /* 0x000fe20003f05270 */
[----:B------:R-:W1:Y:S01]  /*00c0*/  LDCU.64 UR6, c[0x0][0x358] ;  /* 0x00006b00ff0677ac */ /* 0x000e620008000a00 */
[----:B------:R-:W-:Y:S01]  /*00d0*/  BSSY.RECONVERGENT B0, `(.L_x_0) ;  /* 0x000025e000007945 */ /* 0x000fe20003800200 */
[----:B0-----:R-:W-:Y:S02]  /*00e0*/  LOP3.LUT R0, R2, 0xaad26b49, RZ, 0x3c, !PT ;  /* 0xaad26b4902007812 */ /* 0x001fe400078e3cff */
[----:B------:R-:W-:-:S03]  /*00f0*/  LOP3.LUT R2, R3, 0xf7dcefdd, RZ, 0x3c, !PT ;  /* 0xf7dcefdd03027812 */ /* 0x000fc600078e3cff */
[----:B------:R-:W-:Y:S02]  /*0100*/  IMAD R0, R0, 0x4182bed5, RZ ;  /* 0x4182bed500007824 */ /* 0x000fe400078e02ff */
[----:B------:R-:W-:Y:S02]  /*0110*/  IMAD R9, R2, -0x658354e5, RZ ;  /* 0x9a7cab1b02097824 */ /* 0x000fe400078e02ff */
[C---:B------:R-:W-:Y:S01]  /*0120*/  VIADD R5, R0.reuse, 0x583f19 ;  /* 0x00583f1900057836 */ /* 0x040fe20000000000 */
[C---:B------:R-:W-:Y:S01]  /*0130*/  LOP3.LUT R6, R0.reuse, 0x159a55e5, RZ, 0x3c, !PT ;  /* 0x159a55e500067812 */ /* 0x040fe200078e3cff */
[C---:B------:R-:W-:Y:S01]  /*0140*/  VIADD R3, R0.reuse, 0x75bcd15 ;  /* 0x075bcd1500037836 */ /* 0x040fe20000000000 */
[----:B------:R-:W-:Y:S01]  /*0150*/  IADD3 R2, PT, PT, R0, 0x64f0c9, R9 ;  /* 0x0064f0c900027810 */ /* 0x000fe20007ffe009 */
[C---:B------:R-:W-:Y:S01]  /*0160*/  VIADD R7, R9.reuse, 0x1f123bb5 ;  /* 0x1f123bb509077836 */ /* 0x040fe20000000000 */
[----:B------:R-:W-:Y:S02]  /*0170*/  LOP3.LUT R4, R9, 0x5491333, RZ, 0x3c, !PT ;  /* 0x0549133309047812 */ /* 0x000fe400078e3cff */
[----:B------:R-:W-:Y:S01]  /*0180*/  SHF.R.S32.HI R0, RZ, 0x1f, R10 ;  /* 0x0000001fff007819 */ /* 0x000fe2000001140a */
[----:B------:R0:W-:Y:S04]  /*0190*/  STL.64 [R1], R2 ;  /* 0x0000000201007387 */ /* 0x0001e80000100a00 */
[----:B------:R0:W-:Y:S04]  /*01a0*/  STL.64 [R1+0x8], R6 ;  /* 0x0000080601007387 */ /* 0x0001e80000100a00 */
[----:B------:R0:W-:Y:S01]  /*01b0*/  STL.64 [R1+0x10], R4 ;  /* 0x0000100401007387 */ /* 0x0001e20000100a00 */
[----:B-1----:R-:W-:Y:S05]  /*01c0*/  @!P0 BRA `(.L_x_1) ;  /* 0x0000002400388947 */ /* 0x002fea0003800000 */
[----:B------:R-:W-:Y:S02]  /*01d0*/  IMAD.MOV.U32 R13, RZ, RZ, R0 ;  /* 0x000000ffff0d7224 */ /* 0x000fe400078e0000 */
[----:B------:R-:W-:Y:S02]  /*01e0*/  IMAD.MOV.U32 R11, RZ, RZ, RZ ;  /* 0x000000ffff0b7224 */ /* 0x000fe400078e00ff */
[----:B0-----:R-:W-:-:S07]  /*01f0*/  IMAD.MOV.U32 R2, RZ, RZ, R10 ;  /* 0x000000ffff027224 */ /* 0x001fce00078e000a */
.L_x_10:
[----:B------:R-:W-:Y:S01]  /*0200*/  LOP3.LUT R0, R2, 0x3, RZ, 0xc0, !PT ;  /* 0x0000000302007812 */ /* 0x000fe200078ec0ff */
[----:B------:R-:W-:Y:S03]  /*0210*/  BSSY.RECONVERGENT B1, `(.L_x_2) ;  /* 0x0000243000017945 */ /* 0x000fe60003800200 */
[----:B------:R-:W-:-:S04]  /*0220*/  ISETP.NE.U32.AND P0, PT, R0, RZ, PT ;  /* 0x000000ff0000720c */ /* 0x000fc80003f05070 */
[----:B------:R-:W-:-:S13]  /*0230*/  ISETP.NE.AND.EX P0, PT, RZ, RZ, PT, P0 ;  /* 0x000000ffff00720c */ /* 0x000fda0003f05300 */
[----:B0-----:R-:W-:Y:S05]  /*0240*/  @!P0 BRA `(.L_x_3) ;  /* 0x0000002000fc8947 */ /* 0x001fea0003800000 */
[----:B------:R-:W0:Y:S01]  /*0250*/  LDC.64 R8, c[0x4][RZ] ;  /* 0x01000000ff087b82 */ /* 0x000e220000000a00 */
[----:B------:R-:W-:Y:S01]  /*0260*/  IMAD.MOV.U32 R0, RZ, RZ, RZ ;  /* 0x000000ffff007224 */ /* 0x000fe200078e00ff */
[----:B------:R-:W-:Y:S02]  /*0270*/  CS2R R4, SRZ ;  /* 0x0000000000047805 */ /* 0x000fe4000001ff00 */
[----:B------:R-:W-:Y:S01]  /*0280*/  CS2R R6, SRZ ;  /* 0x0000000000067805 */ /* 0x000fe2000001ff00 */
[----:B------:R-:W-:Y:S02]  /*0290*/  IMAD.MOV.U32 R3, RZ, RZ, RZ ;  /* 0x000000ffff037224 */ /* 0x000fe400078e00ff */
[----:B0-----:R-:W-:-:S07]  /*02a0*/  IMAD.WIDE.U32 R8, R11, 0xc80, R8 ;  /* 0x00000c800b087825 */ /* 0x001fce00078e0008 */
.L_x_5:
[----:B------:R-:W-:-:S06]  /*02b0*/  IMAD R12, R0, 0x4, R1 ;  /* 0x00000004000c7824 */ /* 0x000fcc00078e0201 */
[----:B------:R-:W5:Y:S01]  /*02c0*/  LDL R12, [R12+0x4] ;  /* 0x000004000c0c7983 */ /* 0x000f620000100800 */
[----:B------:R-:W-:-:S05]  /*02d0*/  UMOV UR4, URZ ;  /* 0x000000ff00047c82 */ /* 0x000fca0008000000 */
.L_x_4:
[----:B-----5:R-:W-:Y:S01]  /*02e0*/  SHF.R.U32.HI R22, RZ, UR4, R12 ;  /* 0x00000004ff167c19 */ /* 0x020fe2000801160c */
[----:B------:R-:W-:-:S03]  /*02f0*/  IMAD.SHL.U32 R14, R0, 0x20, RZ ;  /* 0x00000020000e7824 */ /* 0x000fc600078e00ff */
[----:B------:R-:W-:Y:S01]  /*0300*/  LOP3.LUT R15, R22, 0x1, RZ, 0xc0, !PT ;  /* 0x00000001160f7812 */ /* 0x000fe200078ec0ff */
[----:B------:R-:W-:-:S03]  /*0310*/  VIADD R14, R14, UR4 ;  /* 0x000000040e0e7c36 */ /* 0x000fc60008000000 */
[----:B------:R-:W-:Y:S01]  /*0320*/  ISETP.NE.U32.AND P0, PT, R15, 0x1, PT ;  /* 0x000000010f00780c */ /* 0x000fe20003f05070 */
[----:B------:R-:W-:-:S03]  /*0330*/  IMAD R15, R14, 0x5, RZ ;  /* 0x000000050e0f7824 */ /* 0x000fc600078e02ff */
[----:B------:R-:W-:Y:S01]  /*0340*/  R2P PR, R22, 0x7e ;  /* 0x0000007e16007804 */ /* 0x000fe20000000000 */
[----:B------:R-:W-:-:S08]  /*0350*/  IMAD.WIDE.U32 R14, R15, 0x4, R8 ;  /* 0x000000040f0e7825 */ /* 0x000fd000078e0008 */
[----:B------:R-:W2:Y:S04]  /*0360*/  @!P0 LDG.E R16, desc[UR6][R14.64+0x10] ;  /* 0x000010060e108981 */ /* 0x000ea8000c1e1900 */
[----:B------:R-:W3:Y:S04]  /*0370*/  @P1 LDG.E R18, desc[UR6][R14.64+0x24] ;  /* 0x000024060e121981 */ /* 0x000ee8000c1e1900 */
[----:B------:R-:W4:Y:S04]  /*0380*/  @P2 LDG.E R20, desc[UR6][R14.64+0x38] ;  /* 0x000038060e142981 */ /* 0x000f28000c1e1900 */
[----:B------:R-:W4:Y:S04]  /*0390*/  @P3 LDG.E R24, desc[UR6][R14.64+0x4c] ;  /* 0x00004c060e183981 */ /* 0x000f28000c1e1900 */
[----:B------:R-:W4:Y:S04]  /*03a0*/  @P4 LDG.E R26, desc[UR6][R14.64+0x60] ;  /* 0x000060060e1a4981 */ /* 0x000f28000c1e1900 */
[----:B------:R-:W4:Y:S04]  /*03b0*/  @!P0 LDG.E R17, desc[UR6][R14.64+0x4] ;  /* 0x000004060e118981 */ /* 0x000f28000c1e1900 */
[----:B------:R-:W4:Y:S04]  /*03c0*/  @!P0 LDG.E R19, desc[UR6][R14.64+0xc] ;  /* 0x00000c060e138981 */ /* 0x000f28000c1e1900 */
[----:B------:R-:W4:Y:S04]  /*03d0*/  @P1 LDG.E R21, desc[UR6][R14.64+0x18] ;  /* 0x000018060e151981 */ /* 0x000f28000c1e1900 */
[----:B------:R-:W4:Y:S04]  /*03e0*/  @P3 LDG.E R23, desc[UR6][R14.64+0x40] ;  /* 0x000040060e173981 */ /* 0x000f28000c1e1900 */
[----:B------:R-:W4:Y:S04]  /*03f0*/  @P5 LDG.E R25, desc[UR6][R14.64+0x70] ;  /* 0x000070060e195981 */ /* 0x000f28000c1e1900 */
[----:B------:R-:W4:Y:S01]  /*0400*/  @P6 LDG.E R28, desc[UR6][R14.64+0x88] ;  /* 0x000088060e1c6981 */ /* 0x000f22000c1e1900 */
[----:B--2---:R-:W-:-:S03]  /*0410*/  @!P0 LOP3.LUT R5, R5, R16, RZ, 0x3c, !PT ;  /* 0x0000001005058212 */ /* 0x004fc600078e3cff */
[----:B------:R-:W2:Y:S01]  /*0420*/  @!P0 LDG.E R16, desc[UR6][R14.64] ;  /* 0x000000060e108981 */ /* 0x000ea2000c1e1900 */
[----:B---3--:R-:W-:-:S03]  /*0430*/  @P1 LOP3.LUT R5, R5, R18, RZ, 0x3c, !PT ;  /* 0x0000001205051212 */ /* 0x008fc600078e3cff */
[----:B------:R-:W3:Y:S01]  /*0440*/  @!P0 LDG.E R18, desc[UR6][R14.64+0x8] ;  /* 0x000008060e128981 */ /* 0x000ee2000c1e1900 */
[----:B----4-:R-:W-:-:S03]  /*0450*/  @P2 LOP3.LUT R5, R5, R20, RZ, 0x3c, !PT ;  /* 0x0000001405052212 */ /* 0x010fc600078e3cff */
[----:B------:R-:W4:Y:S01]  /*0460*/  @P1 LDG.E R20, desc[UR6][R14.64+0x14] ;  /* 0x000014060e141981 */ /* 0x000f22000c1e1900 */
[----:B------:R-:W-:-:S03]  /*0470*/  @P3 LOP3.LUT R5, R5, R24, RZ, 0x3c, !PT ;  /* 0x0000001805053212 */ /* 0x000fc600078e3cff */
[----:B------:R-:W4:Y:S01]  /*0480*/  @P5 LDG.E R24, desc[UR6][R14.64+0x74] ;  /* 0x000074060e185981 */ /* 0x000f22000c1e1900 */
[----:B------:R-:W-:-:S03]  /*0490*/  @P4 LOP3.LUT R5, R5, R26, RZ, 0x3c, !PT ;  /* 0x0000001a05054212 */ /* 0x000fc600078e3cff */
[----:B------:R-:W4:Y:S01]  /*04a0*/  @P3 LDG.E R26, desc[UR6][R14.64+0x44] ;  /* 0x000044060e1a3981 */ /* 0x000f22000c1e1900 */
[----:B------:R-:W-:-:S03]  /*04b0*/  @!P0 LOP3.LUT R6, R6, R17, RZ, 0x3c, !PT ;  /* 0x0000001106068212 */ /* 0x000fc600078e3cff */
[----:B------:R-:W4:Y:S01]  /*04c0*/  @P1 LDG.E R17, desc[UR6][R14.64+0x20] ;  /* 0x000020060e111981 */ /* 0x000f22000c1e1900 */
[----:B------:R-:W-:-:S03]  /*04d0*/  @!P0 LOP3.LUT R4, R4, R19, RZ, 0x3c, !PT ;  /* 0x0000001304048212 */ /* 0x000fc600078e3cff */
[----:B------:R-:W4:Y:S01]  /*04e0*/  @P2 LDG.E R19, desc[UR6][R14.64+0x2c] ;  /* 0x00002c060e132981 */ /* 0x000f22000c1e1900 */
[----:B------:R-:W-:-:S03]  /*04f0*/  @P1 LOP3.LUT R6, R6, R21, RZ, 0x3c, !PT ;  /* 0x0000001506061212 */ /* 0x000fc600078e3cff */
[----:B------:R-:W4:Y:S01]  /*0500*/  @P2 LDG.E R21, desc[UR6][R14.64+0x34] ;  /* 0x000034060e152981 */ /* 0x000f22000c1e1900 */
[----:B--2---:R-:W-:-:S03]  /*0510*/  @!P0 LOP3.LUT R3, R3, R16, RZ, 0x3c, !PT ;  /* 0x0000001003038212 */ /* 0x004fc600078e3cff */
[----:B------:R-:W2:Y:S01]  /*0520*/  @P1 LDG.E R16, desc[UR6][R14.64+0x1c] ;  /* 0x00001c060e101981 */ /* 0x000ea2000c1e1900 */
[----:B---3--:R-:W-:-:S03]  /*0530*/  @!P0 LOP3.LUT R7, R7, R18, RZ, 0x3c, !PT ;  /* 0x0000001207078212 */ /* 0x008fc600078e3cff */
[----:B------:R-:W3:Y:S01]  /*0540*/  @P2 LDG.E R18, desc[UR6][R14.64+0x28] ;  /* 0x000028060e122981 */ /* 0x000ee2000c1e1900 */
[----:B----4-:R-:W-:-:S03]  /*0550*/  @P1 LOP3.LUT R3, R3, R20, RZ, 0x3c, !PT ;  /* 0x0000001403031212 */ /* 0x010fc600078e3cff */
[----:B------:R-:W4:Y:S01]  /*0560*/  @P2 LDG.E R20, desc[UR6][R14.64+0x30] ;  /* 0x000030060e142981 */ /* 0x000f22000c1e1900 */
[----:B------:R-:W-:-:S03]  /*0570*/  @P5 LOP3.LUT R5, R5, R24, RZ, 0x3c, !PT ;  /* 0x0000001805055212 */ /* 0x000fc600078e3cff */
[----:B------:R-:W4:Y:S01]  /*0580*/  @P3 LDG.E R24, desc[UR6][R14.64+0x3c] ;  /* 0x00003c060e183981 */ /* 0x000f22000c1e1900 */
[----:B------:R-:W-:-:S03]  /*0590*/  @P1 LOP3.LUT R4, R4, R17, RZ, 0x3c, !PT ;  /* 0x0000001104041212 */ /* 0x000fc600078e3cff */
[----:B------:R-:W4:Y:S01]  /*05a0*/  @P3 LDG.E R17, desc[UR6][R14.64+0x48] ;  /* 0x000048060e113981 */ /* 0x000f22000c1e1900 */
[----:B------:R-:W-:-:S03]  /*05b0*/  @P2 LOP3.LUT R6, R6, R19, RZ, 0x3c, !PT ;  /* 0x0000001306062212 */ /* 0x000fc600078e3cff */
[----:B------:R-:W4:Y:S01]  /*05c0*/  @P4 LDG.E R19, desc[UR6][R14.64+0x54] ;  /* 0x000054060e134981 */ /* 0x000f22000c1e1900 */
[----:B------:R-:W-:Y:S02]  /*05d0*/  @P2 LOP3.LUT R4, R4, R21, RZ, 0x3c, !PT ;  /* 0x0000001504042212 */ /* 0x000fe400078e3cff */
[----:B------:R-:W-:Y:S01]  /*05e0*/  @P3 LOP3.LUT R6, R6, R23, RZ, 0x3c, !PT ;  /* 0x0000001706063212 */ /* 0x000fe200078e3cff */
[----:B------:R-:W4:Y:S04]  /*05f0*/  @P4 LDG.E R21, desc[UR6][R14.64+0x5c] ;  /* 0x00005c060e154981 */ /* 0x000f28000c1e1900 */
[----:B------:R-:W4:Y:S01]  /*0600*/  @P5 LDG.E R23, desc[UR6][R14.64+0x68] ;  /* 0x000068060e175981 */ /* 0x000f22000c1e1900 */
[----:B--2---:R-:W-:-:S03]  /*0610*/  @P1 LOP3.LUT R7, R7, R16, RZ, 0x3c, !PT ;  /* 0x0000001007071212 */ /* 0x004fc600078e3cff */
[----:B------:R-:W2:Y:S01]  /*0620*/  @P4 LDG.E R16, desc[UR6][R14.64+0x50] ;  /* 0x000050060e104981 */ /* 0x000ea2000c1e1900 */
[----:B---3--:R-:W-:-:S03]  /*0630*/  @P2 LOP3.LUT R3, R3, R18, RZ, 0x3c, !PT ;  /* 0x0000001203032212 */ /* 0x008fc600078e3cff */
[----:B------:R-:W3:Y:S01]  /*0640*/  @P4 LDG.E R18, desc[UR6][R14.64+0x58] ;  /* 0x000058060e124981 */ /* 0x000ee2000c1e1900 */
[----:B----4-:R-:W-:-:S03]  /*0650*/  @P2 LOP3.LUT R7, R7, R20, RZ, 0x3c, !PT ;  /* 0x0000001407072212 */ /* 0x010fc600078e3cff */
[----:B------:R-:W4:Y:S01]  /*0660*/  @P5 LDG.E R20, desc[UR6][R14.64+0x64] ;  /* 0x000064060e145981 */ /* 0x000f22000c1e1900 */
[----:B------:R-:W-:-:S03]  /*0670*/  @P3 LOP3.LUT R3, R3, R24, RZ, 0x3c, !PT ;  /* 0x0000001803033212 */ /* 0x000fc600078e3cff */
[----:B------:R-:W4:Y:S01]  /*0680*/  @P5 LDG.E R24, desc[UR6][R14.64+0x6c] ;  /* 0x00006c060e185981 */ /* 0x000f22000c1e1900 */
[----:B------:R-:W-:Y:S02]  /*0690*/  LOP3.LUT P0, RZ, R22, 0x80, RZ, 0xc0, !PT ;  /* 0x0000008016ff7812 */ /* 0x000fe4000780c0ff */
[----:B------:R-:W-:Y:S02]  /*06a0*/  @P3 LOP3.LUT R7, R7, R26, RZ, 0x3c, !PT ;  /* 0x0000001a07073212 */ /* 0x000fe400078e3cff */
[----:B------:R-:W-:Y:S02]  /*06b0*/  @P3 LOP3.LUT R4, R4, R17, RZ, 0x3c, !PT ;  /* 0x0000001104043212 */ /* 0x000fe400078e3cff */
[----:B------:R-:W4:Y:S01]  /*06c0*/  @P6 LDG.E R17, desc[UR6][R14.64+0x7c] ;  /* 0x00007c060e116981 */ /* 0x000f22000c1e1900 */
[----:B------:R-:W-:-:S03]  /*06d0*/  @P4 LOP3.LUT R6, R6, R19, RZ, 0x3c, !PT ;  /* 0x0000001306064212 */ /* 0x000fc600078e3cff */
[----:B------:R-:W4:Y:S01]  /*06e0*/  @P6 LDG.E R19, desc[UR6][R14.64+0x84] ;  /* 0x000084060e136981 */ /* 0x000f22000c1e1900 */
[----:B------:R-:W-:-:S03]  /*06f0*/  @P4 LOP3.LUT R4, R4, R21, RZ, 0x3c, !PT ;  /* 0x0000001504044212 */ /* 0x000fc600078e3cff */
[----:B------:R-:W4:Y:S01]  /*0700*/  @P0 LDG.E R26, desc[UR6][R14.64+0x9c] ;  /* 0x00009c060e1a0981 */ /* 0x000f22000c1e1900 */
[----:B------:R-:W-:-:S03]  /*0710*/  @P5 LOP3.LUT R6, R6, R23, RZ, 0x3c, !PT ;  /* 0x0000001706065212 */ /* 0x000fc600078e3cff */
        /* <DEDUP_REMOVED lines=10> */
[----:B------:R-:W-:Y:S02]  /*07c0*/  @P5 LOP3.LUT R4, R4, R25, RZ, 0x3c, !PT ;  /* 0x0000001904045212 */ /* 0x000fe400078e3cff */
[----:B------:R-:W-:Y:S02]  /*07d0*/  @P6 LOP3.LUT R5, R5, R28, RZ, 0x3c, !PT ;  /* 0x0000001c05056212 */ /* 0x000fe400078e3cff */
[----:B------:R-:W-:Y:S02]  /*07e0*/  @P6 LOP3.LUT R6, R6, R17, RZ, 0x3c, !PT ;  /* 0x0000001106066212 */ /* 0x000fe400078e3cff */
[----:B------:R-:W-:Y:S02]  /*07f0*/  @P6 LOP3.LUT R4, R4, R19, RZ, 0x3c, !PT ;  /* 0x0000001304046212 */ /* 0x000fe400078e3cff */
[----:B------:R-:W-:Y:S02]  /*0800*/  @P0 LOP3.LUT R5, R5, R26, RZ, 0x3c, !PT ;  /* 0x0000001a05050212 */ /* 0x000fe400078e3cff */
[----:B------:R-:W-:-:S02]  /*0810*/  @P0 LOP3.LUT R6, R6, R21, RZ, 0x3c, !PT ;  /* 0x0000001506060212 */ /* 0x000fc400078e3cff */
[----:B------:R-:W-:Y:S02]  /*0820*/  @P0 LOP3.LUT R4, R4, R23, RZ, 0x3c, !PT ;  /* 0x0000001704040212 */ /* 0x000fe400078e3cff */
[----:B--2---:R-:W-:Y:S02]  /*0830*/  @P6 LOP3.LUT R3, R3, R16, RZ, 0x3c, !PT ;  /* 0x0000001003036212 */ /* 0x004fe400078e3cff */
[----:B---3--:R-:W-:Y:S02]  /*0840*/  @P6 LOP3.LUT R7, R7, R18, RZ, 0x3c, !PT ;  /* 0x0000001207076212 */ /* 0x008fe400078e3cff */
[----:B----4-:R-:W-:Y:S02]  /*0850*/  @P0 LOP3.LUT R3, R3, R20, RZ, 0x3c, !PT ;  /* 0x0000001403030212 */ /* 0x010fe400078e3cff */
[----:B------:R-:W-:Y:S02]  /*0860*/  @P0 LOP3.LUT R7, R7, R24, RZ, 0x3c, !PT ;  /* 0x0000001807070212 */ /* 0x000fe400078e3cff */
[----:B------:R-:W-:-:S13]  /*0870*/  R2P PR, R22.B1, 0x7f ;  /* 0x0000007f16007804 */ /* 0x000fda0000001000 */
[----:B------:R-:W2:Y:S04]  /*0880*/  @P0 LDG.E R18, desc[UR6][R14.64+0xa0] ;  /* 0x0000a0060e120981 */ /* 0x000ea8000c1e1900 */
[----:B------:R-:W3:Y:S04]  /*0890*/  @P0 LDG.E R19, desc[UR6][R14.64+0xa4] ;  /* 0x0000a4060e130981 */ /* 0x000ee8000c1e1900 */
[----:B------:R-:W4:Y:S04]  /*08a0*/  @P0 LDG.E R20, desc[UR6][R14.64+0xa8] ;  /* 0x0000a8060e140981 */ /* 0x000f28000c1e1900 */
[----:B------:R-:W4:Y:S04]  /*08b0*/  @P0 LDG.E R21, desc[UR6][R14.64+0xac] ;  /* 0x0000ac060e150981 */ /* 0x000f28000c1e1900 */
[----:B------:R-:W4:Y:S04]  /*08c0*/  @P0 LDG.E R24, desc[UR6][R14.64+0xb0] ;  /* 0x0000b0060e180981 */ /* 0x000f28000c1e1900 */
[----:B------:R-:W4:Y:S04]  /*08d0*/  @P1 LDG.E R16, desc[UR6][R14.64+0xbc] ;  /* 0x0000bc060e101981 */ /* 0x000f28000c1e1900 */
[----:B------:R-:W4:Y:S04]  /*08e0*/  @P1 LDG.E R26, desc[UR6][R14.64+0xb4] ;  /* 0x0000b4060e1a1981 */ /* 0x000f28000c1e1900 */
        /* <DEDUP_REMOVED lines=11> */
[----:B------:R-:W-:Y:S01]  /*09a0*/  LOP3.LUT P0, RZ, R22, 0x8000, RZ, 0xc0, !PT ;  /* 0x0000800016ff7812 */ /* 0x000fe2000780c0ff */
[----:B------:R-:W4:Y:S01]  /*09b0*/  @P2 LDG.E R24, desc[UR6][R14.64+0xd8] ;  /* 0x0000d8060e182981 */ /* 0x000f22000c1e1900 */
[----:B------:R-:W-:-:S03]  /*09c0*/  @P1 LOP3.LUT R7, R7, R16, RZ, 0x3c, !PT ;  /* 0x0000001007071212 */ /* 0x000fc600078e3cff */
[----:B------:R-:W4:Y:S01]  /*09d0*/  @P2 LDG.E R22, desc[UR6][R14.64+0xd0] ;  /* 0x0000d0060e162981 */ /* 0x000f22000c1e1900 */
[----:B------:R-:W-:-:S03]  /*09e0*/  @P1 LOP3.LUT R3, R3, R26, RZ, 0x3c, !PT ;  /* 0x0000001a03031212 */ /* 0x000fc600078e3cff */
[----:B------:R-:W4:Y:S01]  /*09f0*/  @P3 LDG.E R16, desc[UR6][R14.64+0xe4] ;  /* 0x0000e4060e103981 */ /* 0x000f22000c1e1900 */
[----:B------:R-:W-:-:S03]  /*0a00*/  @P1 LOP3.LUT R6, R6, R23, RZ, 0x3c, !PT ;  /* 0x0000001706061212 */ /* 0x000fc600078e3cff */
[----:B------:R-:W4:Y:S01]  /*0a10*/  @P3 LDG.E R26, desc[UR6][R14.64+0xdc] ;  /* 0x0000dc060e1a3981 */ /* 0x000f22000c1e1900 */
[----:B------:R-:W-:-:S03]  /*0a20*/  @P1 LOP3.LUT R4, R4, R17, RZ, 0x3c, !PT ;  /* 0x0000001104041212 */ /* 0x000fc600078e3cff */
        /* <DEDUP_REMOVED lines=43> */
[----:B------:R-:W-:-:S04]  /*0ce0*/  UIADD3 UR4, UPT, UPT, UR4, 0x10, URZ ;  /* 0x0000001004047890 */ /* 0x000fc8000fffe0ff */
[----:B------:R-:W-:Y:S01]  /*0cf0*/  UISETP.NE.AND UP0, UPT, UR4, 0x20, UPT ;  /* 0x000000200400788c */ /* 0x000fe2000bf05270 */
[----:B--2---:R-:W-:Y:S02]  /*0d00*/  @P5 LOP3.LUT R5, R5, R18, RZ, 0x3c, !PT ;  /* 0x0000001205055212 */ /* 0x004fe400078e3cff */
[----:B---3--:R-:W-:Y:S02]  /*0d10*/  @P6 LOP3.LUT R6, R6, R19, RZ, 0x3c, !PT ;  /* 0x0000001306066212 */ /* 0x008fe400078e3cff */
[----:B----4-:R-:W-:Y:S02]  /*0d20*/  @P6 LOP3.LUT R3, R3, R20, RZ, 0x3c, !PT ;  /* 0x0000001403036212 */ /* 0x010fe400078e3cff */
[----:B------:R-:W-:Y:S02]  /*0d30*/  @P6 LOP3.LUT R4, R4, R21, RZ, 0x3c, !PT ;  /* 0x0000001504046212 */ /* 0x000fe400078e3cff */
[----:B------:R-:W-:Y:S02]  /*0d40*/  @P6 LOP3.LUT R7, R7, R22, RZ, 0x3c, !PT ;  /* 0x0000001607076212 */ /* 0x000fe400078e3cff */
[----:B------:R-:W-:-:S02]  /*0d50*/  @P6 LOP3.LUT R5, R5, R16, RZ, 0x3c, !PT ;  /* 0x0000001005056212 */ /* 0x000fc400078e3cff */
[----:B------:R-:W-:Y:S02]  /*0d60*/  @P0 LOP3.LUT R3, R3, R24, RZ, 0x3c, !PT ;  /* 0x0000001803030212 */ /* 0x000fe400078e3cff */
[----:B------:R-:W-:Y:S02]  /*0d70*/  @P0 LOP3.LUT R5, R5, R28, RZ, 0x3c, !PT ;  /* 0x0000001c05050212 */ /* 0x000fe400078e3cff */
[----:B------:R-:W-:Y:S02]  /*0d80*/  @P0 LOP3.LUT R7, R7, R26, RZ, 0x3c, !PT ;  /* 0x0000001a07070212 */ /* 0x000fe400078e3cff */
[----:B------:R-:W-:Y:S02]  /*0d90*/  @P0 LOP3.LUT R4, R4, R23, RZ, 0x3c, !PT ;  /* 0x0000001704040212 */ /* 0x000fe400078e3cff */
[----:B------:R-:W-:Y:S01]  /*0da0*/  @P0 LOP3.LUT R6, R6, R17, RZ, 0x3c, !PT ;  /* 0x0000001106060212 */ /* 0x000fe200078e3cff */
[----:B------:R-:W-:Y:S06]  /*0db0*/  BRA.U UP0, `(.L_x_4) ;  /* 0xfffffff500487547 */ /* 0x000fec000b83ffff */
[----:B------:R-:W-:-:S05]  /*0dc0*/  VIADD R0, R0, 0x1 ;  /* 0x0000000100007836 */ /* 0x000fca0000000000 */
[----:B------:R-:W-:-:S13]  /*0dd0*/  ISETP.NE.AND P0, PT, R0, 0x5, PT ;  /* 0x000000050000780c */ /* 0x000fda0003f05270 */
[----:B------:R-:W-:Y:S05]  /*0de0*/  @P0 BRA `(.L_x_5) ;  /* 0xfffffff400300947 */ /* 0x000fea000383ffff */
[----:B------:R-:W-:Y:S01]  /*0df0*/  LOP3.LUT R0, R2, 0x3, RZ, 0xc0, !PT ;  /* 0x0000000302007812 */ /* 0x000fe200078ec0ff */
[----:B------:R0:W-:Y:S03]  /*0e00*/  STL.64 [R1+0x8], R6 ;  /* 0x0000080601007387 */ /* 0x0001e60000100a00 */
[----:B------:R-:W-:Y:S01]  /*0e10*/  ISETP.NE.U32.AND P0, PT, R0, 0x1, PT ;  /* 0x000000010000780c */ /* 0x000fe20003f05070 */
[----:B------:R0:W-:Y:S03]  /*0e20*/  STL.64 [R1+0x10], R4 ;  /* 0x0000100401007387 */ /* 0x0001e60000100a00 */
[----:B------:R-:W-:Y:S01]  /*0e30*/  ISETP.NE.AND.EX P0, PT, RZ, RZ, PT, P0 ;  /* 0x000000ffff00720c */ /* 0x000fe20003f05300 */
[----:B------:R0:W-:-:S12]  /*0e40*/  STL [R1+0x4], R3 ;  /* 0x0000040301007387 */ /* 0x0001d80000100800 */
[----:B0-----:R-:W-:Y:S05]  /*0e50*/  @!P0 BRA `(.L_x_3) ;  /* 0x0000001400f88947 */ /* 0x001fea0003800000 */
[----:B------:R-:W-:Y:S01]  /*0e60*/  UMOV UR4, URZ ;  /* 0x000000ff00047c82 */ /* 0x000fe20008000000 */
[----:B------:R-:W-:Y:S01]  /*0e70*/  IMAD.MOV.U32 R0, RZ, RZ, RZ ;  /* 0x000000ffff007224 */ /* 0x000fe200078e00ff */
[----:B------:R-:W-:Y:S01]  /*0e80*/  CS2R R6, SRZ ;  /* 0x0000000000067805 */ /* 0x000fe2000001ff00 */
[----:B------:R-:W-:Y:S02]  /*0e90*/  IMAD.MOV.U32 R4, RZ, RZ, RZ ;  /* 0x000000ffff047224 */ /* 0x000fe400078e00ff */
[----:B------:R-:W-:Y:S02]  /*0ea0*/  IMAD.MOV.U32 R3, RZ, RZ, RZ ;  /* 0x000000ffff037224 */ /* 0x000fe400078e00ff */
[----:B------:R-:W-:-:S07]  /*0eb0*/  IMAD.U32 R5, RZ, RZ, UR4 ;  /* 0x00000004ff057e24 */ /* 0x000fce000f8e00ff */
.L_x_7:
[----:B------:R-:W-:-:S06]  /*0ec0*/  IMAD R12, R0, 0x4, R1 ;  /* 0x00000004000c7824 */ /* 0x000fcc00078e0201 */
[----:B------:R-:W5:Y:S01]  /*0ed0*/  LDL R12, [R12+0x4] ;  /* 0x000004000c0c7983 */ /* 0x000f620000100800 */
[----:B------:R-:W-:-:S05]  /*0ee0*/  UMOV UR4, URZ ;  /* 0x000000ff00047c82 */ /* 0x000fca0008000000 */
.L_x_6:
        /* <DEDUP_REMOVED lines=180> */
[----:B------:R0:W-:Y:S03]  /*1a30*/  STL [R1+0x4], R3 ;  /* 0x0000040301007387 */ /* 0x0001e60000100800 */
[----:B------:R-:W-:Y:S01]  /*1a40*/  ISETP.NE.AND.EX P0, PT, RZ, RZ, PT, P0 ;  /* 0x000000ffff00720c */ /* 0x000fe20003f05300 */
[----:B------:R0:W-:-:S12]  /*1a50*/  STL.64 [R1+0x10], R4 ;  /* 0x0000100401007387 */ /* 0x0001d80000100a00 */
[----:B0-----:R-:W-:Y:S05]  /*1a60*/  @P0 BRA `(.L_x_3) ;  /* 0x0000000800f40947 */ /* 0x001fea0003800000 */
[----:B------:R-:W-:Y:S01]  /*1a70*/  UMOV UR4, URZ ;  /* 0x000000ff00047c82 */ /* 0x000fe20008000000 */
[----:B------:R-:W-:Y:S01]  /*1a80*/  IMAD.MOV.U32 R0, RZ, RZ, RZ ;  /* 0x000000ffff007224 */ /* 0x000fe200078e00ff */
[----:B------:R-:W-:Y:S01]  /*1a90*/  CS2R R6, SRZ ;  /* 0x0000000000067805 */ /* 0x000fe2000001ff00 */
[----:B------:R-:W-:Y:S02]  /*1aa0*/  IMAD.MOV.U32 R4, RZ, RZ, RZ ;  /* 0x000000ffff047224 */ /* 0x000fe400078e00ff */
[----:B------:R-:W-:Y:S02]  /*1ab0*/  IMAD.MOV.U32 R3, RZ, RZ, RZ ;  /* 0x000000ffff037224 */ /* 0x000fe400078e00ff */
[----:B------:R-:W-:-:S07]  /*1ac0*/  IMAD.U32 R5, RZ, RZ, UR4 ;  /* 0x00000004ff057e24 */ /* 0x000fce000f8e00ff */
.L_x_9:
[----:B------:R-:W-:-:S06]  /*1ad0*/  IMAD R12, R0, 0x4, R1 ;  /* 0x00000004000c7824 */ /* 0x000fcc00078e0201 */
[----:B------:R-:W5:Y:S01]  /*1ae0*/  LDL R12, [R12+0x4] ;  /* 0x000004000c0c7983 */ /* 0x000f620000100800 */
[----:B------:R-:W-:-:S05]  /*1af0*/  UMOV UR4, URZ ;  /* 0x000000ff00047c82 */ /* 0x000fca0008000000 */
.L_x_8:
        /* <DEDUP_REMOVED lines=177> */
[----:B------:R0:W-:Y:S04]  /*2610*/  STL.64 [R1+0x8], R6 ;  /* 0x0000080601007387 */ /* 0x0001e80000100a00 */
[----:B------:R0:W-:Y:S04]  /*2620*/  STL [R1+0x4], R3 ;  /* 0x0000040301007387 */ /* 0x0001e80000100800 */
[----:B------:R0:W-:Y:S02]  /*2630*/  STL.64 [R1+0x10], R4 ;  /* 0x0000100401007387 */ /* 0x0001e40000100a00 */
.L_x_3:
[----:B------:R-:W-:Y:S05]  /*2640*/  BSYNC.RECONVERGENT B1 ;  /* 0x0000000000017941 */ /* 0x000fea0003800200 */
.L_x_2:
[C---:B------:R-:W-:Y:S01]  /*2650*/  ISETP.GT.U32.AND P0, PT, R2.reuse, 0x3, PT ;  /* 0x000000030200780c */ /* 0x040fe20003f04070 */
[----:B------:R-:W-:Y:S01]  /*2660*/  VIADD R11, R11, 0x1 ;  /* 0x000000010b0b7836 */ /* 0x000fe20000000000 */
[--C-:B------:R-:W-:Y:S02]  /*2670*/  SHF.R.U64 R2, R2, 0x2, R13.reuse ;  /* 0x0000000202027819 */ /* 0x100fe4000000120d */
[----:B------:R-:W-:Y:S02]  /*2680*/  ISETP.GT.U32.AND.EX P0, PT, R13, RZ, PT, P0 ;  /* 0x000000ff0d00720c */ /* 0x000fe40003f04100 */
[----:B------:R-:W-:-:S11]  /*2690*/  SHF.R.U32.HI R13, RZ, 0x2, R13 ;  /* 0x00000002ff0d7819 */ /* 0x000fd6000001160d */
[----:B------:R-:W-:Y:S05]  /*26a0*/  @P0 BRA `(.L_x_10) ;  /* 0xffffffd800d40947 */ /* 0x000fea000383ffff */
.L_x_1:
[----:B------:R-:W-:Y:S05]  /*26b0*/  BSYNC.RECONVERGENT B0 ;  /* 0x0000000000007941 */ /* 0x000fea0003800200 */
.L_x_0:
[----:B0-----:R-:W0:Y:S01]  /*26c0*/  LDC.64 R6, c[0x0][0x390] ;  /* 0x0000e400ff067b82 */ /* 0x001e220000000a00 */
[----:B------:R-:W-:Y:S01]  /*26d0*/  SHF.R.U32.HI R0, RZ, 0x2, R3 ;  /* 0x00000002ff007819 */ /* 0x000fe20000011603 */
[----:B------:R-:W1:Y:S03]  /*26e0*/  LDCU.64 UR4, c[0x0][0x380] ;  /* 0x00007000ff0477ac */ /* 0x000e660008000a00 */
[----:B------:R-:W-:Y:S01]  /*26f0*/  LOP3.LUT R0, R0, R3, RZ, 0x3c, !PT ;  /* 0x0000000300007212 */ /* 0x000fe200078e3cff */
[----:B------:R-:W-:-:S04]  /*2700*/  IMAD.SHL.U32 R3, R5, 0x10, RZ ;  /* 0x0000001005037824 */ /* 0x000fc800078e00ff */
[----:B------:R-:W-:-:S05]  /*2710*/  IMAD.SHL.U32 R2, R0, 0x2, RZ ;  /* 0x0000000200027824 */ /* 0x000fca00078e00ff */
[----:B------:R-:W-:Y:S01]  /*2720*/  LOP3.LUT R2, R0, R2, R3, 0x96, !PT ;  /* 0x0000000200027212 */ /* 0x000fe200078e9603 */
[----:B------:R-:W-:-:S03]  /*2730*/  IMAD.MOV.U32 R3, RZ, RZ, 0x2f800000 ;  /* 0x2f800000ff037424 */ /* 0x000fc600078e00ff */
[----:B------:R-:W-:Y:S01]  /*2740*/  LOP3.LUT R2, R2, R5, RZ, 0x3c, !PT ;  /* 0x0000000502027212 */ /* 0x000fe200078e3cff */
[----:B------:R-:W-:Y:S01]  /*2750*/  IMAD.MOV.U32 R5, RZ, RZ, 0x3f800000 ;  /* 0x3f800000ff057424 */ /* 0x000fe200078e00ff */
[----:B0-----:R-:W-:Y:S02]  /*2760*/  LOP3.LUT R6, R6, 0xaad26b49, RZ, 0x3c, !PT ;  /* 0xaad26b4906067812 */ /* 0x001fe400078e3cff */
[----:B------:R-:W-:-:S03]  /*2770*/  LOP3.LUT R7, R7, 0xf7dcefdd, RZ, 0x3c, !PT ;  /* 0xf7dcefdd07077812 */ /* 0x000fc600078e3cff */
[----:B------:R-:W-:Y:S02]  /*2780*/  IMAD R6, R6, 0x4182bed5, RZ ;  /* 0x4182bed506067824 */ /* 0x000fe400078e02ff */
[----:B------:R-:W-:-:S05]  /*2790*/  IMAD R7, R7, -0x658354e5, RZ ;  /* 0x9a7cab1b07077824 */ /* 0x000fca00078e02ff */
[----:B------:R-:W-:-:S04]  /*27a0*/  IADD3 R7, PT, PT, R6, 0x64f0c9, R7 ;  /* 0x0064f0c906077810 */ /* 0x000fc80007ffe007 */
[----:B------:R-:W-:-:S04]  /*27b0*/  IADD3 R2, PT, PT, R7, 0x587c5, R2 ;  /* 0x000587c507027810 */ /* 0x000fc80007ffe002 */
[----:B------:R-:W-:-:S05]  /*27c0*/  I2FP.F32.U32 R2, R2 ;  /* 0x0000000200027245 */ /* 0x000fca0000201000 */
[----:B------:R-:W-:Y:S01]  /*27d0*/  FFMA R0, R2, R3, 1.1641532182693481445e-10 ;  /* 0x2f00000002007423 */ /* 0x000fe20000000003 */
[----:B------:R-:W-:Y:S02]  /*27e0*/  SHF.R.S32.HI R3, RZ, 0x1f, R10 ;  /* 0x0000001fff037819 */ /* 0x000fe4000001140a */
[----:B-1----:R-:W-:Y:S02]  /*27f0*/  LEA R2, P1, R10, UR4, 0x2 ;  /* 0x000000040a027c11 */ /* 0x002fe4000f8210ff */
[----:B------:R-:W-:Y:S02]  /*2800*/  FSETP.GEU.AND P0, PT, R0, 0.5, PT ;  /* 0x3f0000000000780b */ /* 0x000fe40003f0e000 */
[----:B------:R-:W-:Y:S02]  /*2810*/  LEA.HI.X R3, R10, UR5, R3, 0x2, P1 ;  /* 0x000000050a037c11 */ /* 0x000fe400088f1403 */
[----:B------:R-:W-:-:S05]  /*2820*/  FSEL R5, -R5, 1, !P0 ;  /* 0x3f80000005057808 */ /* 0x000fca0004000100 */
[----:B------:R-:W-:Y:S01]  /*2830*/  STG.E desc[UR6][R2.64], R5 ;  /* 0x0000000502007986 */ /* 0x000fe2000c101906 */
[----:B------:R-:W-:Y:S05]  /*2840*/  EXIT ;  /* 0x000000000000794d */ /* 0x000fea0003800000 */
.L_x_11:
[----:B------:R-:W-:-:S00]  /*2850*/  BRA `(.L_x_11) ;  /* 0xfffffffc00fc7947 */ /* 0x000fc0000383ffff */
[----:B------:R-:W-:-:S00]  /*2860*/  NOP ;  /* 0x0000000000007918 */ /* 0x000fc00000000000 */
        /* <DEDUP_REMOVED lines=9> */
.L_x_219:


//--------------------- .text.pimc_performance_metrics --------------------------
	.section	.text.pimc_performance_metrics,"ax",@progbits
	.align	128
        .global         pimc_performance_metrics
        .type           pimc_performance_metrics,@function
        .size           pimc_performance_metrics,(.L_x_213 - pimc_performance_metrics)
        .other          pimc_performance_metrics,@"STO_CUDA_ENTRY STV_DEFAULT"
pimc_performance_metrics:
.text.pimc_performance_metrics:
[----:B------:R-:W-:Y:S01]  /*0000*/  LDC R1, c[0x0][0x37c] ;  /* 0x0000df00ff017b82 */ /* 0x000fe20000000800 */
[----:B------:R-:W0:Y:S07]  /*0010*/  S2R R0, SR_TID.X ;  /* 0x0000000000007919 */ /* 0x000e2e0000002100 */
[----:B------:R-:W0:Y:S02]  /*0020*/  S2UR UR4, SR_CTAID.X ;  /* 0x00000000000479c3 */ /* 0x000e240000002500 */
[----:B0-----:R-:W-:-:S13]  /*0030*/  LOP3.LUT P0, RZ, R0, UR4, RZ, 0xfc, !PT ;  /* 0x0000000400ff7c12 */ /* 0x001fda000f80fcff */
[----:B------:R-:W-:Y:S05]  /*0040*/  @P0 EXIT ;  /* 0x000000000000094d */ /* 0x000fea0003800000 */
[----:B------:R-:W0:Y:S01]  /*0050*/  LDCU UR9, c[0x0][0x398] ;  /* 0x00007300ff0977ac */ /* 0x000e220008000800 */
[----:B------:R-:W-:Y:S01]  /*0060*/  HFMA2 R0, -RZ, RZ, 0, 0 ;  /* 0x00000000ff007431 */ /* 0x000fe200000001ff */
[----:B------:R-:W1:Y:S01]  /*0070*/  LDCU.64 UR10, c[0x0][0x358] ;  /* 0x00006b00ff0a77ac */ /* 0x000e620008000a00 */
[----:B0-----:R-:W-:-:S09]  /*0080*/  UISETP.GE.AND UP0, UPT, UR9, 0x1, UPT ;  /* 0x000000010900788c */ /* 0x001fd2000bf06270 */
[----:B-1----:R-:W-:Y:S05]  /*0090*/  BRA.U !UP0, `(.L_x_12) ;  /* 0x0000000508a47547 */ /* 0x002fea000b800000 */
[----:B------:R-:W-:Y:S01]  /*00a0*/  UISETP.GE.U32.AND UP1, UPT, UR9, 0x10, UPT ;  /* 0x000000100900788c */ /* 0x000fe2000bf26070 */
[----:B------:R-:W-:Y:S01]  /*00b0*/  MOV R0, RZ ;  /* 0x000000ff00007202 */ /* 0x000fe20000000f00 */
[----:B------:R-:W-:Y:S01]  /*00c0*/  ULOP3.LUT UR6, UR9, 0xf, URZ, 0xc0, !UPT ;  /* 0x0000000f09067892 */ /* 0x000fe2000f8ec0ff */
[----:B------:R-:W-:-:S03]  /*00d0*/  MOV R4, RZ ;  /* 0x000000ff00047202 */ /* 0x000fc60000000f00 */
[----:B------:R-:W-:-:S03]  /*00e0*/  UISETP.NE.AND UP0, UPT, UR6, URZ, UPT ;  /* 0x000000ff0600728c */ /* 0x000fc6000bf05270 */
[----:B------:R-:W-:Y:S08]  /*00f0*/  BRA.U !UP1, `(.L_x_13) ;  /* 0x0000000109b87547 */ /* 0x000ff0000b800000 */
[----:B------:R-:W0:Y:S01]  /*0100*/  LDCU.64 UR4, c[0x0][0x380] ;  /* 0x00007000ff0477ac */ /* 0x000e220008000a00 */
[----:B------:R-:W-:Y:S01]  /*0110*/  MOV R0, RZ ;  /* 0x000000ff00007202 */ /* 0x000fe20000000f00 */
[----:B------:R-:W-:-:S04]  /*0120*/  ULOP3.LUT UR7, UR9, 0x7ffffff0, URZ, 0xc0, !UPT ;  /* 0x7ffffff009077892 */ /* 0x000fc8000f8ec0ff */
[----:B------:R-:W-:Y:S02]  /*0130*/  UIADD3 UR8, UPT, UPT, -UR7, URZ, URZ ;  /* 0x000000ff07087290 */ /* 0x000fe4000fffe1ff */
[----:B------:R-:W-:Y:S01]  /*0140*/  MOV R4, UR7 ;  /* 0x0000000700047c02 */ /* 0x000fe20008000f00 */
[----:B0-----:R-:W-:-:S04]  /*0150*/  UIADD3 UR4, UP1, UPT, UR4, 0x20, URZ ;  /* 0x0000002004047890 */ /* 0x001fc8000ff3e0ff */
[----:B------:R-:W-:Y:S02]  /*0160*/  UIADD3.X UR5, UPT, UPT, URZ, UR5, URZ, UP1, !UPT ;  /* 0x00000005ff057290 */ /* 0x000fe40008ffe4ff */
[----:B------:R-:W-:-:S04]  /*0170*/  MOV R2, UR4 ;  /* 0x0000000400027c02 */ /* 0x000fc80008000f00 */
[----:B------:R-:W-:-:S07]  /*0180*/  MOV R3, UR5 ;  /* 0x0000000500037c02 */ /* 0x000fce0008000f00 */
.L_x_14:
[----:B------:R-:W2:Y:S04]  /*0190*/  LDG.E.CONSTANT R11, desc[UR10][R2.64+-0x20] ;  /* 0xffffe00a020b7981 */ /* 0x000ea8000c1e9900 */
[----:B------:R-:W3:Y:S04]  /*01a0*/  LDG.E.CONSTANT R12, desc[UR10][R2.64+-0x1c] ;  /* 0xffffe40a020c7981 */ /* 0x000ee8000c1e9900 */
[----:B------:R-:W4:Y:S04]  /*01b0*/  LDG.E.CONSTANT R14, desc[UR10][R2.64+-0x18] ;  /* 0xffffe80a020e7981 */ /* 0x000f28000c1e9900 */
[----:B------:R-:W5:Y:S04]  /*01c0*/  LDG.E.CONSTANT R16, desc[UR10][R2.64+-0x14] ;  /* 0xffffec0a02107981 */ /* 0x000f68000c1e9900 */
        /* <DEDUP_REMOVED lines=11> */
[----:B------:R0:W5:Y:S01]  /*0280*/  LDG.E.CONSTANT R5, desc[UR10][R2.64+0x1c] ;  /* 0x00001c0a02057981 */ /* 0x000162000c1e9900 */
[----:B------:R-:W-:-:S04]  /*0290*/  UIADD3 UR8, UPT, UPT, UR8, 0x10, URZ ;  /* 0x0000001008087890 */ /* 0x000fc8000fffe0ff */
[----:B------:R-:W-:Y:S01]  /*02a0*/  UISETP.NE.AND UP1, UPT, UR8, URZ, UPT ;  /* 0x000000ff0800728c */ /* 0x000fe2000bf25270 */
[----:B0-----:R-:W-:-:S04]  /*02b0*/  IADD3 R2, P0, PT, R2, 0x40, RZ ;  /* 0x0000004002027810 */ /* 0x001fc80007f1e0ff */
[----:B------:R-:W-:Y:S01]  /*02c0*/  IADD3.X R3, PT, PT, RZ, R3, RZ, P0, !PT ;  /* 0x00000003ff037210 */ /* 0x000fe200007fe4ff */
[----:B--2---:R-:W-:-:S04]  /*02d0*/  FADD R11, R11, R0 ;  /* 0x000000000b0b7221 */ /* 0x004fc80000000000 */
[----:B---3--:R-:W-:-:S04]  /*02e0*/  FADD R11, R11, R12 ;  /* 0x0000000c0b0b7221 */ /* 0x008fc80000000000 */
[----:B----4-:R-:W-:-:S04]  /*02f0*/  FADD R11, R11, R14 ;  /* 0x0000000e0b0b7221 */ /* 0x010fc80000000000 */
[----:B-----5:R-:W-:-:S04]  /*0300*/  FADD R11, R11, R16 ;  /* 0x000000100b0b7221 */ /* 0x020fc80000000000 */
[----:B------:R-:W-:-:S04]  /*0310*/  FADD R11, R11, R18 ;  /* 0x000000120b0b7221 */ /* 0x000fc80000000000 */
        /* <DEDUP_REMOVED lines=10> */
[----:B------:R-:W-:Y:S01]  /*03c0*/  FADD R0, R6, R5 ;  /* 0x0000000506007221 */ /* 0x000fe20000000000 */
[----:B------:R-:W-:Y:S06]  /*03d0*/  BRA.U UP1, `(.L_x_14) ;  /* 0xfffffffd016c7547 */ /* 0x000fec000b83ffff */
.L_x_13:
[----:B------:R-:W-:Y:S05]  /*03e0*/  BRA.U !UP0, `(.L_x_12) ;  /* 0x0000000108d07547 */ /* 0x000fea000b800000 */
[----:B------:R-:W-:Y:S02]  /*03f0*/  UISETP.GE.U32.AND UP0, UPT, UR6, 0x8, UPT ;  /* 0x000000080600788c */ /* 0x000fe4000bf06070 */
[----:B------:R-:W-:-:S04]  /*0400*/  ULOP3.LUT UR5, UR9, 0x7, URZ, 0xc0, !UPT ;  /* 0x0000000709057892 */ /* 0x000fc8000f8ec0ff */
[----:B------:R-:W-:-:S03]  /*0410*/  UISETP.NE.AND UP1, UPT, UR5, URZ, UPT ;  /* 0x000000ff0500728c */ /* 0x000fc6000bf25270 */
[----:B------:R-:W-:Y:S08]  /*0420*/  BRA.U !UP0, `(.L_x_15) ;  /* 0x00000001084c7547 */ /* 0x000ff0000b800000 */
[----:B------:R-:W0:Y:S02]  /*0430*/  LDC.64 R2, c[0x0][0x380] ;  /* 0x0000e000ff027b82 */ /* 0x000e240000000a00 */
[----:B0-----:R-:W-:-:S05]  /*0440*/  IMAD.WIDE.U32 R2, R4, 0x4, R2 ;  /* 0x0000000404027825 */ /* 0x001fca00078e0002 */
[----:B------:R-:W2:Y:S04]  /*0450*/  LDG.E.CONSTANT R5, desc[UR10][R2.64] ;  /* 0x0000000a02057981 */ /* 0x000ea8000c1e9900 */
[----:B------:R-:W3:Y:S04]  /*0460*/  LDG.E.CONSTANT R6, desc[UR10][R2.64+0x4] ;  /* 0x0000040a02067981 */ /* 0x000ee8000c1e9900 */
[----:B------:R-:W4:Y:S04]  /*0470*/  LDG.E.CONSTANT R8, desc[UR10][R2.64+0x8] ;  /* 0x0000080a02087981 */ /* 0x000f28000c1e9900 */
[----:B------:R-:W5:Y:S04]  /*0480*/  LDG.E.CONSTANT R10, desc[UR10][R2.64+0xc] ;  /* 0x00000c0a020a7981 */ /* 0x000f68000c1e9900 */
[----:B------:R-:W5:Y:S04]  /*0490*/  LDG.E.CONSTANT R12, desc[UR10][R2.64+0x10] ;  /* 0x0000100a020c7981 */ /* 0x000f68000c1e9900 */
[----:B------:R-:W5:Y:S04]  /*04a0*/  LDG.E.CONSTANT R14, desc[UR10][R2.64+0x14] ;  /* 0x0000140a020e7981 */ /* 0x000f68000c1e9900 */
[----:B------:R-:W5:Y:S04]  /*04b0*/  LDG.E.CONSTANT R16, desc[UR10][R2.64+0x18] ;  /* 0x0000180a02107981 */ /* 0x000f68000c1e9900 */
[----:B------:R-:W5:Y:S01]  /*04c0*/  LDG.E.CONSTANT R18, desc[UR10][R2.64+0x1c] ;  /* 0x00001c0a02127981 */ /* 0x000f62000c1e9900 */
[----:B------:R-:W-:Y:S01]  /*04d0*/  IADD3 R4, PT, PT, R4, 0x8, RZ ;  /* 0x0000000804047810 */ /* 0x000fe20007ffe0ff */
[----:B--2---:R-:W-:-:S04]  /*04e0*/  FADD R5, R0, R5 ;  /* 0x0000000500057221 */ /* 0x004fc80000000000 */
[----:B---3--:R-:W-:-:S04]  /*04f0*/  FADD R5, R5, R6 ;  /* 0x0000000605057221 */ /* 0x008fc80000000000 */
[----:B----4-:R-:W-:-:S04]  /*0500*/  FADD R5, R5, R8 ;  /* 0x0000000805057221 */ /* 0x010fc80000000000 */
[----:B-----5:R-:W-:-:S04]  /*0510*/  FADD R5, R5, R10 ;  /* 0x0000000a05057221 */ /* 0x020fc80000000000 */
[----:B------:R-:W-:-:S04]  /*0520*/  FADD R5, R5, R12 ;  /* 0x0000000c05057221 */ /* 0x000fc80000000000 */
[----:B------:R-:W-:-:S04]  /*0530*/  FADD R5, R5, R14 ;  /* 0x0000000e05057221 */ /* 0x000fc80000000000 */
[----:B------:R-:W-:-:S04]  /*0540*/  FADD R5, R5, R16 ;  /* 0x0000001005057221 */ /* 0x000fc80000000000 */
[----:B------:R-:W-:-:S07]  /*0550*/  FADD R0, R5, R18 ;  /* 0x0000001205007221 */ /* 0x000fce0000000000 */
.L_x_15:
        /* <DEDUP_REMOVED lines=10> */
[----:B------:R-:W5:Y:S01]  /*0600*/  LDG.E.CONSTANT R10, desc[UR10][R2.64+0xc] ;  /* 0x00000c0a020a7981 */ /* 0x000f62000c1e9900 */
[----:B------:R-:W-:Y:S01]  /*0610*/  IADD3 R4, PT, PT, R4, 0x4, RZ ;  /* 0x0000000404047810 */ /* 0x000fe20007ffe0ff */
[----:B--2---:R-:W-:-:S04]  /*0620*/  FADD R5, R0, R5 ;  /* 0x0000000500057221 */ /* 0x004fc80000000000 */
[----:B---3--:R-:W-:-:S04]  /*0630*/  FADD R5, R5, R6 ;  /* 0x0000000605057221 */ /* 0x008fc80000000000 */
[----:B----4-:R-:W-:-:S04]  /*0640*/  FADD R5, R5, R8 ;  /* 0x0000000805057221 */ /* 0x010fc80000000000 */
[----:B-----5:R-:W-:-:S07]  /*0650*/  FADD R0, R5, R10 ;  /* 0x0000000a05007221 */ /* 0x020fce0000000000 */
.L_x_16:
[----:B------:R-:W-:Y:S05]  /*0660*/  BRA.U !UP1, `(.L_x_12) ;  /* 0x0000000109307547 */ /* 0x000fea000b800000 */
[----:B------:R-:W0:Y:S01]  /*0670*/  LDC.64 R2, c[0x0][0x380] ;  /* 0x0000e000ff027b82 */ /* 0x000e220000000a00 */
[----:B------:R-:W-:Y:S01]  /*0680*/  UIADD3 UR4, UPT, UPT, -UR4, URZ, URZ ;  /* 0x000000ff04047290 */ /* 0x000fe2000fffe1ff */
[----:B0-----:R-:W-:-:S11]  /*0690*/  IMAD.WIDE.U32 R4, R4, 0x4, R2 ;  /* 0x0000000404047825 */ /* 0x001fd600078e0002 */
.L_x_17:
[----:B------:R-:W-:Y:S02]  /*06a0*/  MOV R3, R5 ;  /* 0x0000000500037202 */ /* 0x000fe40000000f00 */
[----:B------:R-:W-:-:S05]  /*06b0*/  MOV R2, R4 ;  /* 0x0000000400027202 */ /* 0x000fca0000000f00 */
[----:B------:R-:W2:Y:S01]  /*06c0*/  LDG.E.CONSTANT R3, desc[UR10][R2.64] ;  /* 0x0000000a02037981 */ /* 0x000ea2000c1e9900 */
[----:B------:R-:W-:Y:S01]  /*06d0*/  UIADD3 UR4, UPT, UPT, UR4, 0x1, URZ ;  /* 0x0000000104047890 */ /* 0x000fe2000fffe0ff */
[----:B------:R-:W-:-:S03]  /*06e0*/  IADD3 R4, P0, PT, R4, 0x4, RZ ;  /* 0x0000000404047810 */ /* 0x000fc60007f1e0ff */
[----:B------:R-:W-:Y:S01]  /*06f0*/  UISETP.NE.AND UP0, UPT, UR4, URZ, UPT ;  /* 0x000000ff0400728c */ /* 0x000fe2000bf05270 */
[----:B------:R-:W-:Y:S01]  /*0700*/  IADD3.X R5, PT, PT, RZ, R5, RZ, P0, !PT ;  /* 0x00000005ff057210 */ /* 0x000fe200007fe4ff */
[----:B--2---:R-:W-:-:S07]  /*0710*/  FADD R0, R3, R0 ;  /* 0x0000000003007221 */ /* 0x004fce0000000000 */
[----:B------:R-:W-:Y:S05]  /*0720*/  BRA.U UP0, `(.L_x_17) ;  /* 0xfffffffd00dc7547 */ /* 0x000fea000b83ffff */
.L_x_12:
[----:B------:R-:W-:-:S04]  /*0730*/  I2FP.F32.S32 R3, UR9 ;  /* 0x0000000900037c45 */ /* 0x000fc80008201400 */
[----:B------:R-:W0:Y:S08]  /*0740*/  MUFU.RCP R4, R3 ;  /* 0x0000000300047308 */ /* 0x000e300000001000 */
[----:B------:R-:W1:Y:S01]  /*0750*/  FCHK P0, R0, R3 ;  /* 0x0000000300007302 */ /* 0x000e620000000000 */
[----:B0-----:R-:W-:-:S04]  /*0760*/  FFMA R5, -R3, R4, 1 ;  /* 0x3f80000003057423 */ /* 0x001fc80000000104 */
[----:B------:R-:W-:-:S04]  /*0770*/  FFMA R4, R4, R5, R4 ;  /* 0x0000000504047223 */ /* 0x000fc80000000004 */
[----:B------:R-:W-:-:S04]  /*0780*/  FFMA R5, R4, R0, RZ ;  /* 0x0000000004057223 */ /* 0x000fc800000000ff */
[----:B------:R-:W-:-:S04]  /*0790*/  FFMA R2, -R3, R5, R0 ;  /* 0x0000000503027223 */ /* 0x000fc80000000100 */
[----:B------:R-:W-:Y:S01]  /*07a0*/  FFMA R4, R4, R2, R5 ;  /* 0x0000000204047223 */ /* 0x000fe20000000005 */
[----:B-1----:R-:W-:Y:S06]  /*07b0*/  @!P0 BRA `(.L_x_18) ;  /* 0x00000000000c8947 */ /* 0x002fec0003800000 */
[----:B------:R-:W-:-:S07]  /*07c0*/  MOV R6, 0x7e0 ;  /* 0x000007e000067802 */ /* 0x000fce0000000f00 */
[----:B------:R-:W-:Y:S05]  /*07d0*/  CALL.REL.NOINC `($__internal_0_$__cuda_sm3x_div_rn_noftz_f32_slowpath) ;  /* 0x0000001c00747944 */ /* 0x000fea0003c00000 */
[----:B------:R-:W-:-:S07]  /*07e0*/  MOV R4, R0 ;  /* 0x0000000000047202 */ /* 0x000fce0000000f00 */
.L_x_18:
[----:B------:R-:W0:Y:S01]  /*07f0*/  LDCU UR5, c[0x0][0x398] ;  /* 0x00007300ff0577ac */ /* 0x000e220008000800 */
[----:B------:R-:W-:Y:S01]  /*0800*/  HFMA2 R8, -RZ, RZ, 0, 0 ;  /* 0x00000000ff087431 */ /* 0x000fe200000001ff */
[----:B0-----:R-:W-:Y:S02]  /*0810*/  UISETP.GE.AND UP0, UPT, UR5, 0x2, UPT ;  /* 0x000000020500788c */ /* 0x001fe4000bf06270 */
[----:B------:R-:W-:-:S04]  /*0820*/  ULEA.HI UR4, UR5, UR5, URZ, 0x1 ;  /* 0x0000000505047291 */ /* 0x000fc8000f8f08ff */
[----:B------:R-:W-:-:S03]  /*0830*/  USHF.R.S32.HI UR4, URZ, 0x1, UR4 ;  /* 0x00000001ff047899 */ /* 0x000fc60008011404 */
[----:B------:R-:W-:Y:S09]  /*0840*/  BRA.U !UP0, `(.L_x_19) ;  /* 0x0000001d08047547 */ /* 0x000ff2000b800000 */
[----:B------:R-:W0:Y:S01]  /*0850*/  LDCU UR6, c[0x0][0x39c] ;  /* 0x00007380ff0677ac */ /* 0x000e220008000800 */
[----:B------:R-:W-:Y:S02]  /*0860*/  MOV R8, RZ ;  /* 0x000000ff00087202 */ /* 0x000fe40000000f00 */
[----:B------:R-:W-:Y:S01]  /*0870*/  MOV R2, RZ ;  /* 0x000000ff00027202 */ /* 0x000fe20000000f00 */
[----:B------:R-:W-:Y:S02]  /*0880*/  UIADD3 UR5, UPT, UPT, UR4, -0x1, URZ ;  /* 0xffffffff04057890 */ /* 0x000fe4000fffe0ff */
[----:B------:R-:W-:Y:S02]  /*0890*/  ULOP3.LUT UR8, UR4, 0xf, URZ, 0xc0, !UPT ;  /* 0x0000000f04087892 */ /* 0x000fe4000f8ec0ff */
[----:B------:R-:W-:Y:S01]  /*08a0*/  UISETP.GE.U32.AND UP0, UPT, UR5, 0xf, UPT ;  /* 0x0000000f0500788c */ /* 0x000fe2000bf06070 */
[----:B0-----:R-:W-:-:S08]  /*08b0*/  I2FP.F32.S32 R3, UR6 ;  /* 0x0000000600037c45 */ /* 0x001fd00008201400 */
[----:B------:R-:W-:Y:S05]  /*08c0*/  BRA.U !UP0, `(.L_x_20) ;  /* 0x0000000d08b07547 */ /* 0x000fea000b800000 */
[----:B------:R-:W0:Y:S01]  /*08d0*/  LDCU.64 UR6, c[0x0][0x388] ;  /* 0x00007100ff0677ac */ /* 0x000e220008000a00 */
[----:B------:R-:W-:Y:S01]  /*08e0*/  MOV R8, RZ ;  /* 0x000000ff00087202 */ /* 0x000fe20000000f00 */
[----:B------:R-:W-:-:S06]  /*08f0*/  ULOP3.LUT UR9, UR4, 0x3ffffff0, URZ, 0xc0, !UPT ;  /* 0x3ffffff004097892 */ /* 0x000fcc000f8ec0ff */
[----:B------:R-:W-:Y:S01]  /*0900*/  MOV R2, UR9 ;  /* 0x0000000900027c02 */ /* 0x000fe20008000f00 */
[----:B0-----:R-:W-:-:S04]  /*0910*/  UIADD3 UR5, UP0, UPT, UR6, 0x20, URZ ;  /* 0x0000002006057890 */ /* 0x001fc8000ff1e0ff */
[----:B------:R-:W-:Y:S02]  /*0920*/  UIADD3.X UR6, UPT, UPT, URZ, UR7, URZ, UP0, !UPT ;  /* 0x00000007ff067290 */ /* 0x000fe400087fe4ff */
[----:B------:R-:W-:Y:S01]  /*0930*/  MOV R10, UR5 ;  /* 0x00000005000a7c02 */ /* 0x000fe20008000f00 */
[----:B------:R-:W-:-:S03]  /*0940*/  UIADD3 UR7, UPT, UPT, -UR9, URZ, URZ ;  /* 0x000000ff09077290 */ /* 0x000fc6000fffe1ff */
[----:B------:R-:W-:-:S09]  /*0950*/  MOV R11, UR6 ;  /* 0x00000006000b7c02 */ /* 0x000fd20008000f00 */
.L_x_37:
[----:B------:R-:W2:Y:S01]  /*0960*/  LDG.E.CONSTANT R0, desc[UR10][R10.64+-0x20] ;  /* 0xffffe00a0a007981 */ /* 0x000ea2000c1e9900 */
[----:B------:R-:W0:Y:S01]  /*0970*/  MUFU.RCP R6, R3 ;  /* 0x0000000300067308 */ /* 0x000e220000001000 */
[----:B------:R-:W-:-:S04]  /*0980*/  UIADD3 UR7, UPT, UPT, UR7, 0x10, URZ ;  /* 0x0000001007077890 */ /* 0x000fc8000fffe0ff */
[----:B------:R-:W-:Y:S01]  /*0990*/  UISETP.NE.AND UP0, UPT, UR7, URZ, UPT ;  /* 0x000000ff0700728c */ /* 0x000fe2000bf05270 */
[----:B0-----:R-:W-:-:S04]  /*09a0*/  FFMA R5, -R3, R6, 1 ;  /* 0x3f80000003057423 */ /* 0x001fc80000000106 */
[----:B------:R-:W-:Y:S01]  /*09b0*/  FFMA R5, R6, R5, R6 ;  /* 0x0000000506057223 */ /* 0x000fe20000000006 */
[----:B--2---:R-:W0:Y:S03]  /*09c0*/  FCHK P0, R0, R3 ;  /* 0x0000000300007302 */ /* 0x004e260000000000 */
[----:B------:R-:W-:-:S04]  /*09d0*/  FFMA R6, R0, R5, RZ ;  /* 0x0000000500067223 */ /* 0x000fc800000000ff */
[----:B------:R-:W-:-:S04]  /*09e0*/  FFMA R7, -R3, R6, R0 ;  /* 0x0000000603077223 */ /* 0x000fc80000000100 */
[----:B------:R-:W-:Y:S01]  /*09f0*/  FFMA R5, R5, R7, R6 ;  /* 0x0000000705057223 */ /* 0x000fe20000000006 */
[----:B0-----:R-:W-:Y:S06]  /*0a00*/  @!P0 BRA `(.L_x_21) ;  /* 0x00000000000c8947 */ /* 0x001fec0003800000 */
[----:B------:R-:W-:-:S07]  /*0a10*/  MOV R6, 0xa30 ;  /* 0x00000a3000067802 */ /* 0x000fce0000000f00 */
[----:B------:R-:W-:Y:S05]  /*0a20*/  CALL.REL.NOINC `($__internal_0_$__cuda_sm3x_div_rn_noftz_f32_slowpath) ;  /* 0x0000001800e07944 */ /* 0x000fea0003c00000 */
[----:B------:R-:W-:-:S07]  /*0a30*/  MOV R5, R0 ;  /* 0x0000000000057202 */ /* 0x000fce0000000f00 */
.L_x_21:
[----:B------:R-:W2:Y:S01]  /*0a40*/  LDG.E.CONSTANT R12, desc[UR10][R10.64+-0x1c] ;  /* 0xffffe40a0a0c7981 */ /* 0x000ea2000c1e9900 */
[----:B------:R-:W0:Y:S01]  /*0a50*/  MUFU.RCP R0, R3 ;  /* 0x0000000300007308 */ /* 0x000e220000001000 */
[----:B------:R-:W-:Y:S01]  /*0a60*/  FADD R8, R5, R8 ;  /* 0x0000000805087221 */ /* 0x000fe20000000000 */
[----:B0-----:R-:W-:-:S04]  /*0a70*/  FFMA R7, -R3, R0, 1 ;  /* 0x3f80000003077423 */ /* 0x001fc80000000100 */
[----:B------:R-:W-:Y:S02]  /*0a80*/  FFMA R0, R0, R7, R0 ;  /* 0x0000000700007223 */ /* 0x000fe40000000000 */
[----:B--2---:R-:W0:Y:S02]  /*0a90*/  FCHK P0, R12, R3 ;  /* 0x000000030c007302 */ /* 0x004e240000000000 */
[----:B------:R-:W-:-:S04]  /*0aa0*/  FFMA R6, R0, R12, RZ ;  /* 0x0000000c00067223 */ /* 0x000fc800000000ff */
[----:B------:R-:W-:-:S04]  /*0ab0*/  FFMA R7, -R3, R6, R12 ;  /* 0x0000000603077223 */ /* 0x000fc8000000010c */
[----:B------:R-:W-:Y:S01]  /*0ac0*/  FFMA R7, R0, R7, R6 ;  /* 0x0000000700077223 */ /* 0x000fe20000000006 */
[----:B0-----:R-:W-:Y:S06]  /*0ad0*/  @!P0 BRA `(.L_x_22) ;  /* 0x0000000000108947 */ /* 0x001fec0003800000 */
[----:B------:R-:W-:Y:S02]  /*0ae0*/  MOV R0, R12 ;  /* 0x0000000c00007202 */ /* 0x000fe40000000f00 */
[----:B------:R-:W-:-:S07]  /*0af0*/  MOV R6, 0xb10 ;  /* 0x00000b1000067802 */ /* 0x000fce0000000f00 */
[----:B------:R-:W-:Y:S05]  /*0b00*/  CALL.REL.NOINC `($__internal_0_$__cuda_sm3x_div_rn_noftz_f32_slowpath) ;  /* 0x0000001800a87944 */ /* 0x000fea0003c00000 */
[----:B------:R-:W-:-:S07]  /*0b10*/  MOV R7, R0 ;  /* 0x0000000000077202 */ /* 0x000fce0000000f00 */
.L_x_22:
        /* <DEDUP_REMOVED lines=14> */
.L_x_23:
        /* <DEDUP_REMOVED lines=14> */
.L_x_24:
        /* <DEDUP_REMOVED lines=14> */
.L_x_25:
        /* <DEDUP_REMOVED lines=14> */
.L_x_26:
        /* <DEDUP_REMOVED lines=14> */
.L_x_27:
        /* <DEDUP_REMOVED lines=14> */
.L_x_28:
        /* <DEDUP_REMOVED lines=14> */
.L_x_29:
        /* <DEDUP_REMOVED lines=14> */
.L_x_30:
        /* <DEDUP_REMOVED lines=14> */
.L_x_31:
        /* <DEDUP_REMOVED lines=14> */
.L_x_32:
        /* <DEDUP_REMOVED lines=14> */
.L_x_33:
        /* <DEDUP_REMOVED lines=14> */
.L_x_34:
        /* <DEDUP_REMOVED lines=14> */
.L_x_35:
        /* <DEDUP_REMOVED lines=13> */
.L_x_36:
[----:B------:R-:W-:Y:S01]  /*1750*/  IADD3 R10, P0, PT, R10, 0x40, RZ ;  /* 0x000000400a0a7810 */ /* 0x000fe20007f1e0ff */
[----:B------:R-:W-:-:S03]  /*1760*/  FADD R8, R8, R0 ;  /* 0x0000000008087221 */ /* 0x000fc60000000000 */
[----:B------:R-:W-:Y:S01]  /*1770*/  IADD3.X R11, PT, PT, RZ, R11, RZ, P0, !PT ;  /* 0x0000000bff0b7210 */ /* 0x000fe200007fe4ff */
[----:B------:R-:W-:Y:S08]  /*1780*/  BRA.U UP0, `(.L_x_37) ;  /* 0xfffffff100747547 */ /* 0x000ff0000b83ffff */
.L_x_20:
[----:B------:R-:W-:-:S09]  /*1790*/  UISETP.NE.AND UP0, UPT, UR8, URZ, UPT ;  /* 0x000000ff0800728c */ /* 0x000fd2000bf05270 */
[----:B------:R-:W-:Y:S05]  /*17a0*/  BRA.U !UP0, `(.L_x_19) ;  /* 0x0000000d082c7547 */ /* 0x000fea000b800000 */
[----:B------:R-:W-:Y:S02]  /*17b0*/  UISETP.GE.U32.AND UP0, UPT, UR8, 0x8, UPT ;  /* 0x000000080800788c */ /* 0x000fe4000bf06070 */
[----:B------:R-:W-:-:S07]  /*17c0*/  ULOP3.LUT UR6, UR4, 0x7, URZ, 0xc0, !UPT ;  /* 0x0000000704067892 */ /* 0x000fce000f8ec0ff */
[----:B------:R-:W-:Y:S05]  /*17d0*/  BRA.U !UP0, `(.L_x_38) ;  /* 0x0000000508c87547 */ /* 0x000fea000b800000 */
[----:B------:R-:W0:Y:S02]  /*17e0*/  LDC.64 R10, c[0x0][0x388] ;  /* 0x0000e200ff0a7b82 */ /* 0x000e240000000a00 */
[----:B0-----:R-:W-:-:S05]  /*17f0*/  IMAD.WIDE.U32 R10, R2, 0x4, R10 ;  /* 0x00000004020a7825 */ /* 0x001fca00078e000a */
[----:B------:R-:W2:Y:S01]  /*1800*/  LDG.E.CONSTANT R12, desc[UR10][R10.64] ;  /* 0x0000000a0a0c7981 */ /* 0x000ea2000c1e9900 */
[----:B------:R-:W0:Y:S02]  /*1810*/  MUFU.RCP R0, R3 ;  /* 0x0000000300007308 */ /* 0x000e240000001000 */
        /* <DEDUP_REMOVED lines=11> */
.L_x_39:
        /* <DEDUP_REMOVED lines=14> */
.L_x_40:
        /* <DEDUP_REMOVED lines=14> */
.L_x_41:
        /* <DEDUP_REMOVED lines=14> */
.L_x_42:
        /* <DEDUP_REMOVED lines=14> */
.L_x_43:
        /* <DEDUP_REMOVED lines=14> */
.L_x_44:
        /* <DEDUP_REMOVED lines=14> */
.L_x_45:
        /* <DEDUP_REMOVED lines=13> */
.L_x_46:
[----:B------:R-:W-:Y:S01]  /*1ee0*/  FADD R8, R8, R0 ;  /* 0x0000000008087221 */ /* 0x000fe20000000000 */
[----:B------:R-:W-:-:S07]  /*1ef0*/  IADD3 R2, PT, PT, R2, 0x8, RZ ;  /* 0x0000000802027810 */ /* 0x000fce0007ffe0ff */
.L_x_38:
        /* <DEDUP_REMOVED lines=20> */
.L_x_48:
        /* <DEDUP_REMOVED lines=14> */
.L_x_49:
        /* <DEDUP_REMOVED lines=14> */
.L_x_50:
        /* <DEDUP_REMOVED lines=13> */
.L_x_51:
[----:B------:R-:W-:Y:S01]  /*22d0*/  FADD R8, R8, R0 ;  /* 0x0000000008087221 */ /* 0x000fe20000000000 */
[----:B------:R-:W-:-:S07]  /*22e0*/  IADD3 R2, PT, PT, R2, 0x4, RZ ;  /* 0x0000000402027810 */ /* 0x000fce0007ffe0ff */
.L_x_47:
[----:B------:R-:W-:-:S09]  /*22f0*/  UISETP.NE.AND UP0, UPT, UR5, URZ, UPT ;  /* 0x000000ff0500728c */ /* 0x000fd2000bf05270 */
[----:B------:R-:W-:Y:S05]  /*2300*/  BRA.U !UP0, `(.L_x_19) ;  /* 0x0000000108547547 */ /* 0x000fea000b800000 */
[----:B------:R-:W0:Y:S01]  /*2310*/  LDC.64 R10, c[0x0][0x388] ;  /* 0x0000e200ff0a7b82 */ /* 0x000e220000000a00 */
[----:B------:R-:W-:Y:S01]  /*2320*/  UIADD3 UR5, UPT, UPT, -UR5, URZ, URZ ;  /* 0x000000ff05057290 */ /* 0x000fe2000fffe1ff */
[----:B0-----:R-:W-:-:S11]  /*2330*/  IMAD.WIDE.U32 R10, R2, 0x4, R10 ;  /* 0x00000004020a7825 */ /* 0x001fd600078e000a */
.L_x_53:
        /* <DEDUP_REMOVED lines=11> */
[----:B------:R-:W-:Y:S02]  /*23f0*/  MOV R0, R6 ;  /* 0x0000000600007202 */ /* 0x000fe40000000f00 */
[----:B------:R-:W-:-:S07]  /*2400*/  MOV R6, 0x2420 ;  /* 0x0000242000067802 */ /* 0x000fce0000000f00 */
[----:B------:R-:W-:Y:S05]  /*2410*/  CALL.REL.NOINC `($__internal_0_$__cuda_sm3x_div_rn_noftz_f32_slowpath) ;  /* 0x0000000000647944 */ /* 0x000fea0003c00000 */
.L_x_52:
[----:B------:R-:W-:Y:S01]  /*2420*/  IADD3 R10, P0, PT, R10, 0x4, RZ ;  /* 0x000000040a0a7810 */ /* 0x000fe20007f1e0ff */
[----:B------:R-:W-:-:S03]  /*2430*/  FADD R8, R0, R8 ;  /* 0x0000000800087221 */ /* 0x000fc60000000000 */
[----:B------:R-:W-:Y:S01]  /*2440*/  IADD3.X R11, PT, PT, RZ, R11, RZ, P0, !PT ;  /* 0x0000000bff0b7210 */ /* 0x000fe200007fe4ff */
[----:B------:R-:W-:Y:S08]  /*2450*/  BRA.U UP0, `(.L_x_53) ;  /* 0xfffffffd00b87547 */ /* 0x000ff0000b83ffff */
.L_x_19:
        /* <DEDUP_REMOVED lines=9> */
[----:B------:R-:W-:Y:S02]  /*24f0*/  MOV R0, R8 ;  /* 0x0000000800007202 */ /* 0x000fe40000000f00 */
[----:B------:R-:W-:Y:S02]  /*2500*/  MOV R3, R5 ;  /* 0x0000000500037202 */ /* 0x000fe40000000f00 */
[----:B------:R-:W-:-:S07]  /*2510*/  MOV R6, 0x2530 ;  /* 0x0000253000067802 */ /* 0x000fce0000000f00 */
[----:B------:R-:W-:Y:S05]  /*2520*/  CALL.REL.NOINC `($__internal_0_$__cuda_sm3x_div_rn_noftz_f32_slowpath) ;  /* 0x0000000000207944 */ /* 0x000fea0003c00000 */
.L_x_54:
[----:B------:R-:W0:Y:S01]  /*2530*/  LDC.64 R2, c[0x0][0x390] ;  /* 0x0000e400ff027b82 */ /* 0x000e220000000a00 */
[----:B------:R-:W-:-:S04]  /*2540*/  FADD R5, R4, -0.5 ;  /* 0xbf00000004057421 */ /* 0x000fc80000000000 */
[----:B------:R-:W-:-:S04]  /*2550*/  FADD R5, |R5|, |R5| ;  /* 0x4000000505057221 */ /* 0x000fc80000000200 */
[----:B------:R-:W-:Y:S01]  /*2560*/  FADD R5, -R5, 1 ;  /* 0x3f80000005057421 */ /* 0x000fe20000000100 */
[----:B0-----:R-:W-:Y:S04]  /*2570*/  STG.E desc[UR10][R2.64+0x4], R0 ;  /* 0x0000040002007986 */ /* 0x001fe8000c10190a */
[----:B------:R-:W-:Y:S04]  /*2580*/  STG.E desc[UR10][R2.64], R4 ;  /* 0x0000000402007986 */ /* 0x000fe8000c10190a */
[----:B------:R-:W-:Y:S01]  /*2590*/  STG.E desc[UR10][R2.64+0x8], R5 ;  /* 0x0000080502007986 */ /* 0x000fe2000c10190a */
[----:B------:R-:W-:Y:S05]  /*25a0*/  EXIT ;  /* 0x000000000000794d */ /* 0x000fea0003800000 */
        .weak           $__internal_0_$__cuda_sm3x_div_rn_noftz_f32_slowpath
        .type           $__internal_0_$__cuda_sm3x_div_rn_noftz_f32_slowpath,@function
        .size           $__internal_0_$__cuda_sm3x_div_rn_noftz_f32_slowpath,(.L_x_213 - $__internal_0_$__cuda_sm3x_div_rn_noftz_f32_slowpath)
$__internal_0_$__cuda_sm3x_div_rn_noftz_f32_slowpath:
[----:B------:R-:W-:Y:S02]  /*25b0*/  SHF.R.U32.HI R5, RZ, 0x17, R3 ;  /* 0x00000017ff057819 */ /* 0x000fe40000011603 */
[----:B------:R-:W-:Y:S02]  /*25c0*/  SHF.R.U32.HI R9, RZ, 0x17, R0 ;  /* 0x00000017ff097819 */ /* 0x000fe40000011600 */
[----:B------:R-:W-:Y:S02]  /*25d0*/  LOP3.LUT R5, R5, 0xff, RZ, 0xc0, !PT ;  /* 0x000000ff05057812 */ /* 0x000fe400078ec0ff */
[----:B------:R-:W-:Y:S02]  /*25e0*/  LOP3.LUT R9, R9, 0xff, RZ, 0xc0, !PT ;  /* 0x000000ff09097812 */ /* 0x000fe400078ec0ff */
[----:B------:R-:W-:Y:S02]  /*25f0*/  IADD3 R7, PT, PT, R5, -0x1, RZ ;  /* 0xffffffff05077810 */ /* 0x000fe40007ffe0ff */
[----:B------:R-:W-:-:S02]  /*2600*/  IADD3 R12, PT, PT, R9, -0x1, RZ ;  /* 0xffffffff090c7810 */ /* 0x000fc40007ffe0ff */
[----:B------:R-:W-:Y:S02]  /*2610*/  ISETP.GT.U32.AND P0, PT, R7, 0xfd, PT ;  /* 0x000000fd0700780c */ /* 0x000fe40003f04070 */
[----:B------:R-:W-:Y:S02]  /*2620*/  MOV R13, R3 ;  /* 0x00000003000d7202 */ /* 0x000fe40000000f00 */
[----:B------:R-:W-:-:S13]  /*2630*/  ISETP.GT.U32.OR P0, PT, R12, 0xfd, P0 ;  /* 0x000000fd0c00780c */ /* 0x000fda0000704470 */
[----:B------:R-:W-:Y:S01]  /*2640*/  @!P0 MOV R7, RZ ;  /* 0x000000ff00078202 */ /* 0x000fe20000000f00 */
[----:B------:R-:W-:Y:S06]  /*2650*/  @!P0 BRA `(.L_x_55) ;  /* 0x0000000000648947 */ /* 0x000fec0003800000 */
[----:B------:R-:W-:Y:S02]  /*2660*/  FSETP.GTU.FTZ.AND P0, PT, |R0|, +INF , PT ;  /* 0x7f8000000000780b */ /* 0x000fe40003f1c200 */
[----:B------:R-:W-:-:S04]  /*2670*/  FSETP.GTU.FTZ.AND P1, PT, |R3|, +INF , PT ;  /* 0x7f8000000300780b */ /* 0x000fc80003f3c200 */
[----:B------:R-:W-:-:S13]  /*2680*/  PLOP3.LUT P0, PT, P0, P1, PT, 0xf8, 0x8f ;  /* 0x00000000008f781c */ /* 0x000fda0000703f70 */
[----:B------:R-:W-:Y:S05]  /*2690*/  @P0 BRA `(.L_x_56) ;  /* 0x00000004004c0947 */ /* 0x000fea0003800000 */
[----:B------:R-:W-:-:S13]  /*26a0*/  LOP3.LUT P0, RZ, R13, 0x7fffffff, R0, 0xc8, !PT ;  /* 0x7fffffff0dff7812 */ /* 0x000fda000780c800 */
[----:B------:R-:W-:Y:S05]  /*26b0*/  @!P0 BRA `(.L_x_57) ;  /* 0x00000004003c8947 */ /* 0x000fea0003800000 */
[C---:B------:R-:W-:Y:S02]  /*26c0*/  FSETP.NEU.FTZ.AND P2, PT, |R0|.reuse, +INF , PT ;  /* 0x7f8000000000780b */ /* 0x040fe40003f5d200 */
[----:B------:R-:W-:Y:S02]  /*26d0*/  FSETP.NEU.FTZ.AND P1, PT, |R3|, +INF , PT ;  /* 0x7f8000000300780b */ /* 0x000fe40003f3d200 */
[----:B------:R-:W-:-:S11]  /*26e0*/  FSETP.NEU.FTZ.AND P0, PT, |R0|, +INF , PT ;  /* 0x7f8000000000780b */ /* 0x000fd60003f1d200 */
[----:B------:R-:W-:Y:S05]  /*26f0*/  @!P1 BRA !P2, `(.L_x_57) ;  /* 0x00000004002c9947 */ /* 0x000fea0005000000 */
[----:B------:R-:W-:-:S04]  /*2700*/  LOP3.LUT P2, RZ, R0, 0x7fffffff, RZ, 0xc0, !PT ;  /* 0x7fffffff00ff7812 */ /* 0x000fc8000784c0ff */
[----:B------:R-:W-:-:S13]  /*2710*/  PLOP3.LUT P1, PT, P1, P2, PT, 0x2f, 0xf2 ;  /* 0x0000000000f2781c */ /* 0x000fda0000f24577 */
[----:B------:R-:W-:Y:S05]  /*2720*/  @P1 BRA `(.L_x_58) ;  /* 0x0000000400181947 */ /* 0x000fea0003800000 */
[----:B------:R-:W-:-:S04]  /*2730*/  LOP3.LUT P1, RZ, R13, 0x7fffffff, RZ, 0xc0, !PT ;  /* 0x7fffffff0dff7812 */ /* 0x000fc8000782c0ff */
[----:B------:R-:W-:-:S13]  /*2740*/  PLOP3.LUT P0, PT, P0, P1, PT, 0x2f, 0xf2 ;  /* 0x0000000000f2781c */ /* 0x000fda0000702577 */
[----:B------:R-:W-:Y:S05]  /*2750*/  @P0 BRA `(.L_x_59) ;  /* 0x0000000400000947 */ /* 0x000fea0003800000 */
[----:B------:R-:W-:-:S04]  /*2760*/  IADD3 R7, PT, PT, R9, -0x1, RZ ;  /* 0xffffffff09077810 */ /* 0x000fc80007ffe0ff */
[----:B------:R-:W-:Y:S02]  /*2770*/  ISETP.GE.AND P0, PT, R7, RZ, PT ;  /* 0x000000ff0700720c */ /* 0x000fe40003f06270 */
[----:B------:R-:W-:-:S04]  /*2780*/  IADD3 R7, PT, PT, R5, -0x1, RZ ;  /* 0xffffffff05077810 */ /* 0x000fc80007ffe0ff */
[----:B------:R-:W-:-:S07]  /*2790*/  ISETP.GE.AND P1, PT, R7, RZ, PT ;  /* 0x000000ff0700720c */ /* 0x000fce0003f26270 */
[----:B------:R-:W-:Y:S01]  /*27a0*/  @P0 MOV R7, RZ ;  /* 0x000000ff00070202 */ /* 0x000fe20000000f00 */
[----:B------:R-:W-:Y:S01]  /*27b0*/  @!P0 FFMA R0, R0, 1.84467440737095516160e+19, RZ ;  /* 0x5f80000000008823 */ /* 0x000fe200000000ff */
[----:B------:R-:W-:-:S04]  /*27c0*/  @!P0 MOV R7, 0xffffffc0 ;  /* 0xffffffc000078802 */ /* 0x000fc80000000f00 */
[----:B------:R-:W-:Y:S01]  /*27d0*/  @!P1 FFMA R13, R3, 1.84467440737095516160e+19, RZ ;  /* 0x5f800000030d9823 */ /* 0x000fe200000000ff */
[----:B------:R-:W-:-:S07]  /*27e0*/  @!P1 IADD3 R7, PT, PT, R7, 0x40, RZ ;  /* 0x0000004007079810 */ /* 0x000fce0007ffe0ff */
.L_x_55:
[----:B------:R-:W-:Y:S02]  /*27f0*/  LEA R16, R5, 0xc0800000, 0x17 ;  /* 0xc080000005107811 */ /* 0x000fe400078eb8ff */
[----:B------:R-:W-:Y:S02]  /*2800*/  IADD3 R9, PT, PT, R9, -0x7f, RZ ;  /* 0xffffff8109097810 */ /* 0x000fe40007ffe0ff */
[----:B------:R-:W-:-:S03]  /*2810*/  IADD3 R16, PT, PT, -R16, R13, RZ ;  /* 0x0000000d10107210 */ /* 0x000fc60007ffe1ff */
[----:B------:R-:W-:Y:S01]  /*2820*/  IMAD R0, R9, -0x800000, R0 ;  /* 0xff80000009007824 */ /* 0x000fe200078e0200 */
[----:B------:R-:W0:Y:S01]  /*2830*/  MUFU.RCP R12, R16 ;  /* 0x00000010000c7308 */ /* 0x000e220000001000 */
[----:B------:R-:W-:-:S04]  /*2840*/  FADD.FTZ R13, -R16, -RZ ;  /* 0x800000ff100d7221 */ /* 0x000fc80000010100 */
[----:B0-----:R-:W-:-:S04]  /*2850*/  FFMA R15, R12, R13, 1 ;  /* 0x3f8000000c0f7423 */ /* 0x001fc8000000000d */
[----:B------:R-:W-:-:S04]  /*2860*/  FFMA R15, R12, R15, R12 ;  /* 0x0000000f0c0f7223 */ /* 0x000fc8000000000c */
[----:B------:R-:W-:-:S04]  /*2870*/  FFMA R12, R0, R15, RZ ;  /* 0x0000000f000c7223 */ /* 0x000fc800000000ff */
[----:B------:R-:W-:-:S04]  /*2880*/  FFMA R14, R13, R12, R0 ;  /* 0x0000000c0d0e7223 */ /* 0x000fc80000000000 */
[----:B------:R-:W-:Y:S01]  /*2890*/  FFMA R14, R15, R14, R12 ;  /* 0x0000000e0f0e7223 */ /* 0x000fe2000000000c */
[----:B------:R-:W-:-:S03]  /*28a0*/  IADD3 R12, PT, PT, R9, 0x7f, -R5 ;  /* 0x0000007f090c7810 */ /* 0x000fc60007ffe805 */
[----:B------:R-:W-:Y:S01]  /*28b0*/  FFMA R13, R13, R14, R0 ;  /* 0x0000000e0d0d7223 */ /* 0x000fe20000000000 */
[----:B------:R-:W-:-:S03]  /*28c0*/  IADD3 R7, PT, PT, R12, R7, RZ ;  /* 0x000000070c077210 */ /* 0x000fc60007ffe0ff */
[----:B------:R-:W-:-:S05]  /*28d0*/  FFMA R0, R15, R13, R14 ;  /* 0x0000000d0f007223 */ /* 0x000fca000000000e */
[----:B------:R-:W-:-:S04]  /*28e0*/  SHF.R.U32.HI R5, RZ, 0x17, R0 ;  /* 0x00000017ff057819 */ /* 0x000fc80000011600 */
[----:B------:R-:W-:-:S04]  /*28f0*/  LOP3.LUT R12, R5, 0xff, RZ, 0xc0, !PT ;  /* 0x000000ff050c7812 */ /* 0x000fc800078ec0ff */
[----:B------:R-:W-:-:S04]  /*2900*/  IADD3 R5, PT, PT, R12, R7, RZ ;  /* 0x000000070c057210 */ /* 0x000fc80007ffe0ff */
[----:B------:R-:W-:-:S04]  /*2910*/  IADD3 R9, PT, PT, R5, -0x1, RZ ;  /* 0xffffffff05097810 */ /* 0x000fc80007ffe0ff */
[----:B------:R-:W-:-:S13]  /*2920*/  ISETP.GE.U32.AND P0, PT, R9, 0xfe, PT ;  /* 0x000000fe0900780c */ /* 0x000fda0003f06070 */
[----:B------:R-:W-:Y:S05]  /*2930*/  @!P0 BRA `(.L_x_60) ;  /* 0x0000000000808947 */ /* 0x000fea0003800000 */
[----:B------:R-:W-:-:S13]  /*2940*/  ISETP.GT.AND P0, PT, R5, 0xfe, PT ;  /* 0x000000fe0500780c */ /* 0x000fda0003f04270 */
[----:B------:R-:W-:Y:S05]  /*2950*/  @P0 BRA `(.L_x_61) ;  /* 0x00000000006c0947 */ /* 0x000fea0003800000 */
[----:B------:R-:W-:-:S13]  /*2960*/  ISETP.GE.AND P0, PT, R5, 0x1, PT ;  /* 0x000000010500780c */ /* 0x000fda0003f06270 */
[----:B------:R-:W-:Y:S05]  /*2970*/  @P0 BRA `(.L_x_62) ;  /* 0x0000000000980947 */ /* 0x000fea0003800000 */
[----:B------:R-:W-:Y:S02]  /*2980*/  ISETP.GE.AND P0, PT, R5, -0x18, PT ;  /* 0xffffffe80500780c */ /* 0x000fe40003f06270 */
[----:B------:R-:W-:-:S11]  /*2990*/  LOP3.LUT R0, R0, 0x80000000, RZ, 0xc0, !PT ;  /* 0x8000000000007812 */ /* 0x000fd600078ec0ff */
[----:B------:R-:W-:Y:S05]  /*29a0*/  @!P0 BRA `(.L_x_62) ;  /* 0x00000000008c8947 */ /* 0x000fea0003800000 */
[-CC-:B------:R-:W-:Y:S01]  /*29b0*/  FFMA.RZ R7, R15, R13.reuse, R14.reuse ;  /* 0x0000000d0f077223 */ /* 0x180fe2000000c00e */
[----:B------:R-:W-:Y:S01]  /*29c0*/  IADD3 R12, PT, PT, R5, 0x20, RZ ;  /* 0x00000020050c7810 */ /* 0x000fe20007ffe0ff */
[CCC-:B------:R-:W-:Y:S01]  /*29d0*/  FFMA.RP R9, R15.reuse, R13.reuse, R14.reuse ;  /* 0x0000000d0f097223 */ /* 0x1c0fe2000000800e */
[----:B------:R-:W-:Y:S01]  /*29e0*/  FFMA.RM R14, R15, R13, R14 ;  /* 0x0000000d0f0e7223 */ /* 0x000fe2000000400e */
[----:B------:R-:W-:Y:S02]  /*29f0*/  ISETP.NE.AND P2, PT, R5, RZ, PT ;  /* 0x000000ff0500720c */ /* 0x000fe40003f45270 */
[----:B------:R-:W-:Y:S02]  /*2a00*/  LOP3.LUT R7, R7, 0x7fffff, RZ, 0xc0, !PT ;  /* 0x007fffff07077812 */ /* 0x000fe400078ec0ff */
[----:B------:R-:W-:Y:S02]  /*2a10*/  ISETP.NE.AND P1, PT, R5, RZ, PT ;  /* 0x000000ff0500720c */ /* 0x000fe40003f25270 */
[----:B------:R-:W-:-:S02]  /*2a20*/  LOP3.LUT R7, R7, 0x800000, RZ, 0xfc, !PT ;  /* 0x0080000007077812 */ /* 0x000fc400078efcff */
[----:B------:R-:W-:Y:S02]  /*2a30*/  IADD3 R5, PT, PT, -R5, RZ, RZ ;  /* 0x000000ff05057210 */ /* 0x000fe40007ffe1ff */
[----:B------:R-:W-:Y:S02]  /*2a40*/  SHF.L.U32 R12, R7, R12, RZ ;  /* 0x0000000c070c7219 */ /* 0x000fe400000006ff */
[----:B------:R-:W-:Y:S02]  /*2a50*/  FSETP.NEU.FTZ.AND P0, PT, R9, R14, PT ;  /* 0x0000000e0900720b */ /* 0x000fe40003f1d000 */
[----:B------:R-:W-:Y:S02]  /*2a60*/  SEL R14, R5, RZ, P2 ;  /* 0x000000ff050e7207 */ /* 0x000fe40001000000 */
[----:B------:R-:W-:Y:S02]  /*2a70*/  ISETP.NE.AND P1, PT, R12, RZ, P1 ;  /* 0x000000ff0c00720c */ /* 0x000fe40000f25270 */
[----:B------:R-:W-:-:S02]  /*2a80*/  SHF.R.U32.HI R12, RZ, R14, R7 ;  /* 0x0000000eff0c7219 */ /* 0x000fc40000011607 */
[----:B------:R-:W-:Y:S02]  /*2a90*/  PLOP3.LUT P0, PT, P0, P1, PT, 0xf8, 0x8f ;  /* 0x00000000008f781c */ /* 0x000fe40000703f70 */
[----:B------:R-:W-:Y:S02]  /*2aa0*/  SHF.R.U32.HI R7, RZ, 0x1, R12 ;  /* 0x00000001ff077819 */ /* 0x000fe4000001160c */
[----:B------:R-:W-:-:S04]  /*2ab0*/  SEL R14, RZ, 0x1, !P0 ;  /* 0x00000001ff0e7807 */ /* 0x000fc80004000000 */
[----:B------:R-:W-:-:S04]  /*2ac0*/  LOP3.LUT R5, R14, 0x1, R7, 0xf8, !PT ;  /* 0x000000010e057812 */ /* 0x000fc800078ef807 */
[----:B------:R-:W-:-:S04]  /*2ad0*/  LOP3.LUT R12, R5, R12, RZ, 0xc0, !PT ;  /* 0x0000000c050c7212 */ /* 0x000fc800078ec0ff */
[----:B------:R-:W-:-:S04]  /*2ae0*/  IADD3 R7, PT, PT, R7, R12, RZ ;  /* 0x0000000c07077210 */ /* 0x000fc80007ffe0ff */
[----:B------:R-:W-:Y:S01]  /*2af0*/  LOP3.LUT R0, R7, R0, RZ, 0xfc, !PT ;  /* 0x0000000007007212 */ /* 0x000fe200078efcff */
[----:B------:R-:W-:Y:S06]  /*2b00*/  BRA `(.L_x_62) ;  /* 0x0000000000347947 */ /* 0x000fec0003800000 */
.L_x_61:
[----:B------:R-:W-:-:S04]  /*2b10*/  LOP3.LUT R0, R0, 0x80000000, RZ, 0xc0, !PT ;  /* 0x8000000000007812 */ /* 0x000fc800078ec0ff */
[----:B------:R-:W-:Y:S01]  /*2b20*/  LOP3.LUT R0, R0, 0x7f800000, RZ, 0xfc, !PT ;  /* 0x7f80000000007812 */ /* 0x000fe200078efcff */
[----:B------:R-:W-:Y:S06]  /*2b30*/  BRA `(.L_x_62) ;  /* 0x0000000000287947 */ /* 0x000fec0003800000 */
.L_x_60:
[----:B------:R-:W-:Y:S01]  /*2b40*/  LEA R0, R7, R0, 0x17 ;  /* 0x0000000007007211 */ /* 0x000fe200078eb8ff */
[----:B------:R-:W-:Y:S06]  /*2b50*/  BRA `(.L_x_62) ;  /* 0x0000000000207947 */ /* 0x000fec0003800000 */
.L_x_59:
[----:B------:R-:W-:-:S04]  /*2b60*/  LOP3.LUT R0, R13, 0x80000000, R0, 0x48, !PT ;  /* 0x800000000d007812 */ /* 0x000fc800078e4800 */
[----:B------:R-:W-:Y:S01]  /*2b70*/  LOP3.LUT R0, R0, 0x7f800000, RZ, 0xfc, !PT ;  /* 0x7f80000000007812 */ /* 0x000fe200078efcff */
[----:B------:R-:W-:Y:S06]  /*2b80*/  BRA `(.L_x_62) ;  /* 0x0000000000147947 */ /* 0x000fec0003800000 */
.L_x_58:
[----:B------:R-:W-:Y:S01]  /*2b90*/  LOP3.LUT R0, R13, 0x80000000, R0, 0x48, !PT ;  /* 0x800000000d007812 */ /* 0x000fe200078e4800 */
[----:B------:R-:W-:Y:S06]  /*2ba0*/  BRA `(.L_x_62) ;  /* 0x00000000000c7947 */ /* 0x000fec0003800000 */
.L_x_57:
[----:B------:R-:W0:Y:S01]  /*2bb0*/  MUFU.RSQ R0, -QNAN ;  /* 0xffc0000000007908 */ /* 0x000e220000001400 */
[----:B------:R-:W-:Y:S05]  /*2bc0*/  BRA `(.L_x_62) ;  /* 0x0000000000047947 */ /* 0x000fea0003800000 */
.L_x_56:
[----:B------:R-:W-:-:S07]  /*2bd0*/  FADD.FTZ R0, R0, R3 ;  /* 0x0000000300007221 */ /* 0x000fce0000010000 */
.L_x_62:
[----:B------:R-:W-:-:S04]  /*2be0*/  HFMA2 R7, -RZ, RZ, 0, 0 ;  /* 0x00000000ff077431 */ /* 0x000fc800000001ff */
[----:B0-----:R-:W-:Y:S05]  /*2bf0*/  RET.REL.NODEC R6 `(pimc_performance_metrics) ;  /* 0xffffffd406007950 */ /* 0x001fea0003c3ffff */
.L_x_63:
        /* <DEDUP_REMOVED lines=16> */
.L_x_213:


//--------------------- .text.compute_ensemble_statistics --------------------------
	.section	.text.compute_ensemble_statistics,"ax",@progbits
	.align	128
        .global         compute_ensemble_statistics
        .type           compute_ensemble_statistics,@function
        .size           compute_ensemble_statistics,(.L_x_214 - compute_ensemble_statistics)
        .other          compute_ensemble_statistics,@"STO_CUDA_ENTRY STV_DEFAULT"
compute_ensemble_statistics:
.text.compute_ensemble_statistics:
[----:B------:R-:W-:Y:S01]  /*0000*/  LDC R1, c[0x0][0x37c] ;  /* 0x0000df00ff017b82 */ /* 0x000fe20000000800 */
[----:B------:R-:W0:Y:S01]  /*0010*/  S2R R2, SR_CTAID.X ;  /* 0x0000000000027919 */ /* 0x000e220000002500 */
[----:B------:R-:W0:Y:S02]  /*0020*/  LDCU UR4, c[0x0][0x3ac] ;  /* 0x00007580ff0477ac */ /* 0x000e240008000800 */
[----:B0-----:R-:W-:-:S13]  /*0030*/  ISETP.GE.AND P0, PT, R2, UR4, PT ;  /* 0x0000000402007c0c */ /* 0x001fda000bf06270 */
[----:B------:R-:W-:Y:S05]  /*0040*/  @P0 EXIT ;  /* 0x000000000000094d */ /* 0x000fea0003800000 */
[----:B------:R-:W0:Y:S01]  /*0050*/  S2R R5, SR_TID.X ;  /* 0x0000000000057919 */ /* 0x000e220000002100 */
[----:B------:R-:W0:Y:S01]  /*0060*/  LDCU UR5, c[0x0][0x3a8] ;  /* 0x00007500ff0577ac */ /* 0x000e220008000800 */
[----:B------:R-:W-:Y:S01]  /*0070*/  BSSY.RECONVERGENT B0, `(.L_x_64) ;  /* 0x0000010000007945 */ /* 0x000fe20003800200 */
[----:B------:R-:W-:Y:S01]  /*0080*/  HFMA2 R3, -RZ, RZ, 0, 0 ;  /* 0x00000000ff037431 */ /* 0x000fe200000001ff */
[----:B------:R-:W1:Y:S01]  /*0090*/  LDCU.64 UR10, c[0x0][0x358] ;  /* 0x00006b00ff0a77ac */ /* 0x000e620008000a00 */
[----:B0-----:R-:W-:-:S13]  /*00a0*/  ISETP.GE.AND P0, PT, R5, UR5, PT ;  /* 0x0000000505007c0c */ /* 0x001fda000bf06270 */
[----:B-1----:R-:W-:Y:S05]  /*00b0*/  @P0 BRA `(.L_x_65) ;  /* 0x00000000002c0947 */ /* 0x002fea0003800000 */
[----:B------:R-:W0:Y:S01]  /*00c0*/  LDC R0, c[0x0][0x360] ;  /* 0x0000d800ff007b82 */ /* 0x000e220000000800 */
[----:B------:R-:W-:Y:S02]  /*00d0*/  MOV R3, RZ ;  /* 0x000000ff00037202 */ /* 0x000fe40000000f00 */
[----:B------:R-:W-:-:S05]  /*00e0*/  MOV R11, R5 ;  /* 0x00000005000b7202 */ /* 0x000fca0000000f00 */
[----:B------:R-:W1:Y:S02]  /*00f0*/  LDC.64 R8, c[0x0][0x380] ;  /* 0x0000e000ff087b82 */ /* 0x000e640000000a00 */
.L_x_66:
[----:B------:R-:W-:-:S04]  /*0100*/  IMAD R7, R11, UR4, R2 ;  /* 0x000000040b077c24 */ /* 0x000fc8000f8e0202 */
[----:B-1----:R-:W-:-:S06]  /*0110*/  IMAD.WIDE R6, R7, 0x4, R8 ;  /* 0x0000000407067825 */ /* 0x002fcc00078e0208 */
[----:B------:R-:W2:Y:S01]  /*0120*/  LDG.E.CONSTANT R6, desc[UR10][R6.64] ;  /* 0x0000000a06067981 */ /* 0x000ea2000c1e9900 */
[----:B0-----:R-:W-:-:S04]  /*0130*/  IADD3 R11, PT, PT, R0, R11, RZ ;  /* 0x0000000b000b7210 */ /* 0x001fc80007ffe0ff */
[----:B------:R-:W-:Y:S01]  /*0140*/  ISETP.GE.AND P0, PT, R11, UR5, PT ;  /* 0x000000050b007c0c */ /* 0x000fe2000bf06270 */
[----:B--2---:R-:W-:-:S12]  /*0150*/  FADD R3, R6, R3 ;  /* 0x0000000306037221 */ /* 0x004fd80000000000 */
[----:B------:R-:W-:Y:S05]  /*0160*/  @!P0 BRA `(.L_x_66) ;  /* 0xfffffffc00e48947 */ /* 0x000fea000383ffff */
.L_x_65:
[----:B------:R-:W-:Y:S05]  /*0170*/  BSYNC.RECONVERGENT B0 ;  /* 0x0000000000007941 */ /* 0x000fea0003800200 */
.L_x_64:
[----:B------:R-:W0:Y:S01]  /*0180*/  S2UR UR5, SR_CgaCtaId ;  /* 0x00000000000579c3 */ /* 0x000e220000008800 */
[----:B------:R-:W-:Y:S01]  /*0190*/  UMOV UR4, 0x400 ;  /* 0x0000040000047882 */ /* 0x000fe20000000000 */
[----:B------:R-:W1:Y:S01]  /*01a0*/  LDCU UR6, c[0x0][0x360] ;  /* 0x00006c00ff0677ac */ /* 0x000e620008000800 */
[----:B------:R-:W-:-:S05]  /*01b0*/  ISETP.NE.AND P1, PT, R5, RZ, PT ;  /* 0x000000ff0500720c */ /* 0x000fca0003f25270 */
[----:B------:R-:W2:Y:S01]  /*01c0*/  LDC.64 R6, c[0x0][0x390] ;  /* 0x0000e400ff067b82 */ /* 0x000ea20000000a00 */
[----:B-1----:R-:W-:Y:S02]  /*01d0*/  UISETP.GE.U32.AND UP0, UPT, UR6, 0x2, UPT ;  /* 0x000000020600788c */ /* 0x002fe4000bf06070 */
[----:B------:R-:W-:Y:S01]  /*01e0*/  MOV R8, UR6 ;  /* 0x0000000600087c02 */ /* 0x000fe20008000f00 */
[----:B0-----:R-:W-:-:S06]  /*01f0*/  ULEA UR4, UR5, UR4, 0x18 ;  /* 0x0000000405047291 */ /* 0x001fcc000f8ec0ff */
[----:B------:R-:W-:-:S05]  /*0200*/  LEA R4, R5, UR4, 0x2 ;  /* 0x0000000405047c11 */ /* 0x000fca000f8e10ff */
[----:B------:R0:W-:Y:S01]  /*0210*/  STS [R4], R3 ;  /* 0x0000000304007388 */ /* 0x0001e20000000800 */
[----:B------:R-:W-:Y:S06]  /*0220*/  BAR.SYNC.DEFER_BLOCKING 0x0 ;  /* 0x0000000000007b1d */ /* 0x000fec0000010000 */
[----:B------:R-:W-:Y:S05]  /*0230*/  BRA.U !UP0, `(.L_x_67) ;  /* 0x0000000108307547 */ /* 0x000fea000b800000 */
[----:B------:R-:W-:-:S07]  /*0240*/  MOV R0, R8 ;  /* 0x0000000800007202 */ /* 0x000fce0000000f00 */
.L_x_68:
[----:B------:R-:W-:-:S04]  /*0250*/  SHF.R.U32.HI R11, RZ, 0x1, R0 ;  /* 0x00000001ff0b7819 */ /* 0x000fc80000011600 */
[----:B------:R-:W-:-:S13]  /*0260*/  ISETP.GE.U32.AND P0, PT, R5, R11, PT ;  /* 0x0000000b0500720c */ /* 0x000fda0003f06070 */
[----:B0-----:R-:W-:Y:S01]  /*0270*/  @!P0 LEA R3, R11, R4, 0x2 ;  /* 0x000000040b038211 */ /* 0x001fe200078e10ff */
[----:B------:R-:W-:Y:S05]  /*0280*/  @!P0 LDS R10, [R4] ;  /* 0x00000000040a8984 */ /* 0x000fea0000000800 */
[----:B------:R-:W0:Y:S02]  /*0290*/  @!P0 LDS R3, [R3] ;  /* 0x0000000003038984 */ /* 0x000e240000000800 */
[----:B0-----:R-:W-:-:S05]  /*02a0*/  @!P0 FADD R9, R3, R10 ;  /* 0x0000000a03098221 */ /* 0x001fca0000000000 */
[----:B------:R1:W-:Y:S01]  /*02b0*/  @!P0 STS [R4], R9 ;  /* 0x0000000904008388 */ /* 0x0003e20000000800 */
[----:B------:R-:W-:Y:S01]  /*02c0*/  BAR.SYNC.DEFER_BLOCKING 0x0 ;  /* 0x0000000000007b1d */ /* 0x000fe20000010000 */
[----:B------:R-:W-:Y:S02]  /*02d0*/  ISETP.GT.U32.AND P0, PT, R0, 0x3, PT ;  /* 0x000000030000780c */ /* 0x000fe40003f04070 */
[----:B------:R-:W-:-:S11]  /*02e0*/  MOV R0, R11 ;  /* 0x0000000b00007202 */ /* 0x000fd60000000f00 */
[----:B-1----:R-:W-:Y:S05]  /*02f0*/  @P0 BRA `(.L_x_68) ;  /* 0xfffffffc00d40947 */ /* 0x002fea000383ffff */
.L_x_67:
[----:B------:R-:W-:Y:S01]  /*0300*/  BSSY.RECONVERGENT B0, `(.L_x_69) ;  /* 0x0000015000007945 */ /* 0x000fe20003800200 */
[----:B--2---:R-:W-:-:S03]  /*0310*/  IMAD.WIDE.U32 R6, R2, 0x4, R6 ;  /* 0x0000000402067825 */ /* 0x004fc600078e0006 */
[----:B------:R-:W-:Y:S05]  /*0320*/  @P1 BRA `(.L_x_70) ;  /* 0x0000000000481947 */ /* 0x000fea0003800000 */
[----:B------:R-:W1:Y:S01]  /*0330*/  S2UR UR5, SR_CgaCtaId ;  /* 0x00000000000579c3 */ /* 0x000e620000008800 */
[----:B------:R-:W-:Y:S02]  /*0340*/  UMOV UR4, 0x400 ;  /* 0x0000040000047882 */ /* 0x000fe40000000000 */
[----:B-1----:R-:W-:Y:S01]  /*0350*/  ULEA UR4, UR5, UR4, 0x18 ;  /* 0x0000000405047291 */ /* 0x002fe2000f8ec0ff */
[----:B------:R-:W0:Y:S08]  /*0360*/  LDCU UR5, c[0x0][0x3a8] ;  /* 0x00007500ff0577ac */ /* 0x000e300008000800 */
[----:B------:R-:W1:Y:S01]  /*0370*/  LDS R0, [UR4] ;  /* 0x00000004ff007984 */ /* 0x000e620008000800 */
[----:B0-----:R-:W-:-:S04]  /*0380*/  I2FP.F32.S32 R3, UR5 ;  /* 0x0000000500037c45 */ /* 0x001fc80008201400 */
[----:B------:R-:W0:Y:S02]  /*0390*/  MUFU.RCP R10, R3 ;  /* 0x00000003000a7308 */ /* 0x000e240000001000 */
[----:B0-----:R-:W-:-:S04]  /*03a0*/  FFMA R9, -R3, R10, 1 ;  /* 0x3f80000003097423 */ /* 0x001fc8000000010a */
[----:B------:R-:W-:Y:S02]  /*03b0*/  FFMA R9, R10, R9, R10 ;  /* 0x000000090a097223 */ /* 0x000fe4000000000a */
[----:B-1----:R-:W0:Y:S02]  /*03c0*/  FCHK P0, R0, R3 ;  /* 0x0000000300007302 */ /* 0x002e240000000000 */
[----:B------:R-:W-:-:S04]  /*03d0*/  FFMA R10, R0, R9, RZ ;  /* 0x00000009000a7223 */ /* 0x000fc800000000ff */
[----:B------:R-:W-:-:S04]  /*03e0*/  FFMA R11, -R3, R10, R0 ;  /* 0x0000000a030b7223 */ /* 0x000fc80000000100 */
[----:B------:R-:W-:Y:S01]  /*03f0*/  FFMA R9, R9, R11, R10 ;  /* 0x0000000b09097223 */ /* 0x000fe2000000000a */
[----:B0-----:R-:W-:Y:S06]  /*0400*/  @!P0 BRA `(.L_x_71) ;  /* 0x00000000000c8947 */ /* 0x001fec0003800000 */
[----:B------:R-:W-:-:S07]  /*0410*/  MOV R10, 0x430 ;  /* 0x00000430000a7802 */ /* 0x000fce0000000f00 */
[----:B------:R-:W-:Y:S05]  /*0420*/  CALL.REL.NOINC `($__internal_1_$__cuda_sm3x_div_rn_noftz_f32_slowpath) ;  /* 0x0000001400647944 */ /* 0x000fea0003c00000 */
[----:B------:R-:W-:-:S07]  /*0430*/  MOV R9, R0 ;  /* 0x0000000000097202 */ /* 0x000fce0000000f00 */
.L_x_71:
[----:B------:R1:W-:Y:S02]  /*0440*/  STG.E desc[UR10][R6.64], R9 ;  /* 0x0000000906007986 */ /* 0x0003e4000c10190a */
.L_x_70:
[----:B------:R-:W-:Y:S05]  /*0450*/  BSYNC.RECONVERGENT B0 ;  /* 0x0000000000007941 */ /* 0x000fea0003800200 */
.L_x_69:
[----:B------:R-:W2:Y:S01]  /*0460*/  LDCU UR4, c[0x0][0x3a8] ;  /* 0x00007500ff0477ac */ /* 0x000ea20008000800 */
[----:B------:R-:W-:Y:S01]  /*0470*/  BSSY.RECONVERGENT B0, `(.L_x_72) ;  /* 0x0000012000007945 */ /* 0x000fe20003800200 */
[----:B0-----:R-:W-:Y:S01]  /*0480*/  HFMA2 R3, -RZ, RZ, 0, 0 ;  /* 0x00000000ff037431 */ /* 0x001fe200000001ff */
[----:B------:R-:W0:Y:S01]  /*0490*/  LDCU UR5, c[0x0][0x3ac] ;  /* 0x00007580ff0577ac */ /* 0x000e220008000800 */
[----:B------:R-:W-:Y:S01]  /*04a0*/  BAR.SYNC.DEFER_BLOCKING 0x0 ;  /* 0x0000000000007b1d */ /* 0x000fe20000010000 */
[----:B--2---:R-:W-:-:S13]  /*04b0*/  ISETP.GE.AND P0, PT, R5, UR4, PT ;  /* 0x0000000405007c0c */ /* 0x004fda000bf06270 */
[----:B0-----:R-:W-:Y:S05]  /*04c0*/  @P0 BRA `(.L_x_73) ;  /* 0x0000000000300947 */ /* 0x001fea0003800000 */
[----:B------:R0:W5:Y:S01]  /*04d0*/  LDG.E R0, desc[UR10][R6.64] ;  /* 0x0000000a06007981 */ /* 0x000162000c1e1900 */
[----:B------:R-:W2:Y:S01]  /*04e0*/  LDC.64 R10, c[0x0][0x380] ;  /* 0x0000e000ff0a7b82 */ /* 0x000ea20000000a00 */
[----:B------:R-:W-:Y:S02]  /*04f0*/  MOV R3, RZ ;  /* 0x000000ff00037202 */ /* 0x000fe40000000f00 */
[----:B-1----:R-:W-:-:S07]  /*0500*/  MOV R9, R5 ;  /* 0x0000000500097202 */ /* 0x002fce0000000f00 */
.L_x_74:
[----:B0-----:R-:W-:-:S04]  /*0510*/  IMAD R7, R9, UR5, R2 ;  /* 0x0000000509077c24 */ /* 0x001fc8000f8e0202 */
[----:B--2---:R-:W-:-:S06]  /*0520*/  IMAD.WIDE R6, R7, 0x4, R10 ;  /* 0x0000000407067825 */ /* 0x004fcc00078e020a */
[----:B------:R-:W2:Y:S01]  /*0530*/  LDG.E.CONSTANT R7, desc[UR10][R6.64] ;  /* 0x0000000a06077981 */ /* 0x000ea2000c1e9900 */
[----:B------:R-:W-:-:S04]  /*0540*/  IADD3 R9, PT, PT, R8, R9, RZ ;  /* 0x0000000908097210 */ /* 0x000fc80007ffe0ff */
[----:B------:R-:W-:Y:S01]  /*0550*/  ISETP.GE.AND P0, PT, R9, UR4, PT ;  /* 0x0000000409007c0c */ /* 0x000fe2000bf06270 */
[----:B--2--5:R-:W-:-:S04]  /*0560*/  FADD R12, -R0, R7 ;  /* 0x00000007000c7221 */ /* 0x024fc80000000100 */
[----:B------:R-:W-:-:S08]  /*0570*/  FFMA R3, R12, R12, R3 ;  /* 0x0000000c0c037223 */ /* 0x000fd00000000003 */
[----:B------:R-:W-:Y:S05]  /*0580*/  @!P0 BRA `(.L_x_74) ;  /* 0xfffffffc00e08947 */ /* 0x000fea000383ffff */
.L_x_73:
[----:B------:R-:W-:Y:S05]  /*0590*/  BSYNC.RECONVERGENT B0 ;  /* 0x0000000000007941 */ /* 0x000fea0003800200 */
.L_x_72:
[----:B------:R-:W-:Y:S01]  /*05a0*/  ISETP.GE.U32.AND P1, PT, R8, 0x2, PT ;  /* 0x000000020800780c */ /* 0x000fe20003f26070 */
[----:B------:R0:W-:Y:S01]  /*05b0*/  STS [R4], R3 ;  /* 0x0000000304007388 */ /* 0x0001e20000000800 */
[----:B------:R-:W-:Y:S01]  /*05c0*/  BAR.SYNC.DEFER_BLOCKING 0x0 ;  /* 0x0000000000007b1d */ /* 0x000fe20000010000 */
[----:B------:R-:W-:-:S10]  /*05d0*/  ISETP.NE.AND P0, PT, R5, RZ, PT ;  /* 0x000000ff0500720c */ /* 0x000fd40003f05270 */
[----:B0-----:R-:W-:Y:S05]  /*05e0*/  @!P1 BRA `(.L_x_75) ;  /* 0x00000000002c9947 */ /* 0x001fea0003800000 */
.L_x_76:
[----:B-1----:R-:W-:-:S04]  /*05f0*/  SHF.R.U32.HI R6, RZ, 0x1, R8 ;  /* 0x00000001ff067819 */ /* 0x002fc80000011608 */
[----:B------:R-:W-:-:S13]  /*0600*/  ISETP.GE.U32.AND P1, PT, R5, R6, PT ;  /* 0x000000060500720c */ /* 0x000fda0003f26070 */
[----:B------:R-:W-:Y:S01]  /*0610*/  @!P1 LEA R0, R6, R4, 0x2 ;  /* 0x0000000406009211 */ /* 0x000fe200078e10ff */
[----:B------:R-:W-:Y:S05]  /*0620*/  @!P1 LDS R3, [R4] ;  /* 0x0000000004039984 */ /* 0x000fea0000000800 */
[----:B------:R-:W0:Y:S02]  /*0630*/  @!P1 LDS R0, [R0] ;  /* 0x0000000000009984 */ /* 0x000e240000000800 */
[----:B0-----:R-:W-:-:S05]  /*0640*/  @!P1 FADD R3, R0, R3 ;  /* 0x0000000300039221 */ /* 0x001fca0000000000 */
[----:B------:R0:W-:Y:S01]  /*0650*/  @!P1 STS [R4], R3 ;  /* 0x0000000304009388 */ /* 0x0001e20000000800 */
[----:B------:R-:W-:Y:S01]  /*0660*/  BAR.SYNC.DEFER_BLOCKING 0x0 ;  /* 0x0000000000007b1d */ /* 0x000fe20000010000 */
[----:B------:R-:W-:Y:S02]  /*0670*/  ISETP.GT.U32.AND P1, PT, R8, 0x3, PT ;  /* 0x000000030800780c */ /* 0x000fe40003f24070 */
[----:B------:R-:W-:-:S11]  /*0680*/  MOV R8, R6 ;  /* 0x0000000600087202 */ /* 0x000fd60000000f00 */
[----:B0-----:R-:W-:Y:S05]  /*0690*/  @P1 BRA `(.L_x_76) ;  /* 0xfffffffc00d41947 */ /* 0x001fea000383ffff */
.L_x_75:
[----:B------:R-:W-:Y:S04]  /*06a0*/  BSSY.RECONVERGENT B0, `(.L_x_77) ;  /* 0x0000019000007945 */ /* 0x000fe80003800200 */
[----:B------:R-:W-:Y:S05]  /*06b0*/  @P0 BRA `(.L_x_78) ;  /* 0x00000000005c0947 */ /* 0x000fea0003800000 */
[----:B------:R-:W0:Y:S01]  /*06c0*/  S2UR UR5, SR_CgaCtaId ;  /* 0x00000000000579c3 */ /* 0x000e220000008800 */
[----:B------:R-:W-:Y:S01]  /*06d0*/  UMOV UR4, 0x400 ;  /* 0x0000040000047882 */ /* 0x000fe20000000000 */
[----:B------:R-:W2:Y:S01]  /*06e0*/  LDCU UR6, c[0x0][0x3a8] ;  /* 0x00007500ff0677ac */ /* 0x000ea20008000800 */
[----:B0-----:R-:W-:-:S09]  /*06f0*/  ULEA UR4, UR5, UR4, 0x18 ;  /* 0x0000000405047291 */ /* 0x001fd2000f8ec0ff */
[----:B------:R-:W0:Y:S01]  /*0700*/  LDS R0, [UR4] ;  /* 0x00000004ff007984 */ /* 0x000e220008000800 */
[----:B--2---:R-:W-:-:S06]  /*0710*/  UIADD3 UR4, UPT, UPT, UR6, -0x1, URZ ;  /* 0xffffffff06047890 */ /* 0x004fcc000fffe0ff */
[----:B------:R-:W-:-:S04]  /*0720*/  I2FP.F32.S32 R3, UR4 ;  /* 0x0000000400037c45 */ /* 0x000fc80008201400 */
[----:B------:R-:W1:Y:S02]  /*0730*/  MUFU.RCP R4, R3 ;  /* 0x0000000300047308 */ /* 0x000e640000001000 */
[----:B-1----:R-:W-:-:S04]  /*0740*/  FFMA R7, -R3, R4, 1 ;  /* 0x3f80000003077423 */ /* 0x002fc80000000104 */
[----:B------:R-:W-:Y:S02]  /*0750*/  FFMA R7, R4, R7, R4 ;  /* 0x0000000704077223 */ /* 0x000fe40000000004 */
[----:B0-----:R-:W0:Y:S02]  /*0760*/  FCHK P0, R0, R3 ;  /* 0x0000000300007302 */ /* 0x001e240000000000 */
[----:B------:R-:W-:-:S04]  /*0770*/  FFMA R4, R0, R7, RZ ;  /* 0x0000000700047223 */ /* 0x000fc800000000ff */
[----:B------:R-:W-:-:S04]  /*0780*/  FFMA R6, -R3, R4, R0 ;  /* 0x0000000403067223 */ /* 0x000fc80000000100 */
[----:B------:R-:W-:Y:S01]  /*0790*/  FFMA R9, R7, R6, R4 ;  /* 0x0000000607097223 */ /* 0x000fe20000000004 */
[----:B0-----:R-:W-:Y:S06]  /*07a0*/  @!P0 BRA `(.L_x_79) ;  /* 0x00000000000c8947 */ /* 0x001fec0003800000 */
[----:B------:R-:W-:-:S07]  /*07b0*/  MOV R10, 0x7d0 ;  /* 0x000007d0000a7802 */ /* 0x000fce0000000f00 */
[----:B------:R-:W-:Y:S05]  /*07c0*/  CALL.REL.NOINC `($__internal_1_$__cuda_sm3x_div_rn_noftz_f32_slowpath) ;  /* 0x00000010007c7944 */ /* 0x000fea0003c00000 */
[----:B------:R-:W-:-:S07]  /*07d0*/  MOV R9, R0 ;  /* 0x0000000000097202 */ /* 0x000fce0000000f00 */
.L_x_79:
[----:B------:R-:W0:Y:S08]  /*07e0*/  LDC R3, c[0x0][0x3ac] ;  /* 0x0000eb00ff037b82 */ /* 0x000e300000000800 */
[----:B------:R-:W1:Y:S01]  /*07f0*/  LDC.64 R6, c[0x0][0x398] ;  /* 0x0000e600ff067b82 */ /* 0x000e620000000a00 */
[----:B0-----:R-:W-:-:S04]  /*0800*/  IMAD R3, R2, R3, R2 ;  /* 0x0000000302037224 */ /* 0x001fc800078e0202 */
[----:B-1----:R-:W-:-:S05]  /*0810*/  IMAD.WIDE R6, R3, 0x4, R6 ;  /* 0x0000000403067825 */ /* 0x002fca00078e0206 */
[----:B------:R0:W-:Y:S02]  /*0820*/  STG.E desc[UR10][R6.64], R9 ;  /* 0x0000000906007986 */ /* 0x0001e4000c10190a */
.L_x_78:
[----:B------:R-:W-:Y:S05]  /*0830*/  BSYNC.RECONVERGENT B0 ;  /* 0x0000000000007941 */ /* 0x000fea0003800200 */
.L_x_77:
[----:B------:R-:W-:-:S13]  /*0840*/  LOP3.LUT P0, RZ, R2, R5, RZ, 0xfc, !PT ;  /* 0x0000000502ff7212 */ /* 0x000fda000780fcff */
[----:B------:R-:W-:Y:S05]  /*0850*/  @P0 EXIT ;  /* 0x000000000000094d */ /* 0x000fea0003800000 */
[----:B------:R-:W2:Y:S01]  /*0860*/  LDCU UR6, c[0x0][0x3a8] ;  /* 0x00007500ff0677ac */ /* 0x000ea20008000800 */
[----:B------:R-:W-:Y:S01]  /*0870*/  CS2R R12, SRZ ;  /* 0x00000000000c7805 */ /* 0x000fe2000001ff00 */
[----:B--2---:R-:W-:-:S09]  /*0880*/  UISETP.GE.AND UP0, UPT, UR6, 0x1, UPT ;  /* 0x000000010600788c */ /* 0x004fd2000bf06270 */
[----:B------:R-:W-:Y:S05]  /*0890*/  BRA.U !UP0, `(.L_x_80) ;  /* 0x0000000d089c7547 */ /* 0x000fea000b800000 */
[----:B------:R-:W-:Y:S01]  /*08a0*/  UISETP.GE.U32.AND UP1, UPT, UR6, 0x8, UPT ;  /* 0x000000080600788c */ /* 0x000fe2000bf26070 */
[----:B------:R-:W-:Y:S01]  /*08b0*/  HFMA2 R0, -RZ, RZ, 0, 0 ;  /* 0x00000000ff007431 */ /* 0x000fe200000001ff */
[----:B------:R-:W-:Y:S01]  /*08c0*/  ULOP3.LUT UR7, UR6, 0x7, URZ, 0xc0, !UPT ;  /* 0x0000000706077892 */ /* 0x000fe2000f8ec0ff */
[----:B------:R-:W-:-:S03]  /*08d0*/  CS2R R12, SRZ ;  /* 0x00000000000c7805 */ /* 0x000fc6000001ff00 */
[----:B------:R-:W-:-:S03]  /*08e0*/  UISETP.NE.AND UP0, UPT, UR7, URZ, UPT ;  /* 0x000000ff0700728c */ /* 0x000fc6000bf05270 */
[----:B------:R-:W-:Y:S08]  /*08f0*/  BRA.U !UP1, `(.L_x_81) ;  /* 0x0000000509c47547 */ /* 0x000ff0000b800000 */
[----:B------:R-:W2:Y:S01]  /*0900*/  LDCU.64 UR4, c[0x0][0x388] ;  /* 0x00007100ff0477ac */ /* 0x000ea20008000a00 */
[----:B------:R-:W-:Y:S01]  /*0910*/  MOV R13, RZ ;  /* 0x000000ff000d7202 */ /* 0x000fe20000000f00 */
[----:B------:R-:W-:Y:S01]  /*0920*/  ULOP3.LUT UR8, UR6, 0x7ffffff8, URZ, 0xc0, !UPT ;  /* 0x7ffffff806087892 */ /* 0x000fe2000f8ec0ff */
[----:B------:R-:W3:Y:S05]  /*0930*/  LDCU UR12, c[0x0][0x3b0] ;  /* 0x00007600ff0c77ac */ /* 0x000eea0008000800 */
[----:B------:R-:W-:Y:S01]  /*0940*/  MOV R0, UR8 ;  /* 0x0000000800007c02 */ /* 0x000fe20008000f00 */
[----:B------:R-:W-:Y:S02]  /*0950*/  UIADD3 UR9, UPT, UPT, -UR8, URZ, URZ ;  /* 0x000000ff08097290 */ /* 0x000fe4000fffe1ff */
[----:B--2---:R-:W-:-:S04]  /*0960*/  UIADD3 UR4, UP1, UPT, UR4, 0x10, URZ ;  /* 0x0000001004047890 */ /* 0x004fc8000ff3e0ff */
[----:B------:R-:W-:Y:S02]  /*0970*/  UIADD3.X UR5, UPT, UPT, URZ, UR5, URZ, UP1, !UPT ;  /* 0x00000005ff057290 */ /* 0x000fe40008ffe4ff */
[----:B------:R-:W-:-:S04]  /*0980*/  MOV R2, UR4 ;  /* 0x0000000400027c02 */ /* 0x000fc80008000f00 */
[----:B---3--:R-:W-:-:S07]  /*0990*/  MOV R3, UR5 ;  /* 0x0000000500037c02 */ /* 0x008fce0008000f00 */
.L_x_82:
[----:B------:R-:W2:Y:S04]  /*09a0*/  LDG.E.CONSTANT R14, desc[UR10][R2.64+-0x10] ;  /* 0xfffff00a020e7981 */ /* 0x000ea8000c1e9900 */
[----:B------:R-:W3:Y:S04]  /*09b0*/  LDG.E.CONSTANT R16, desc[UR10][R2.64+-0xc] ;  /* 0xfffff40a02107981 */ /* 0x000ee8000c1e9900 */
[----:B------:R-:W4:Y:S04]  /*09c0*/  LDG.E.CONSTANT R4, desc[UR10][R2.64+-0x8] ;  /* 0xfffff80a02047981 */ /* 0x000f28000c1e9900 */
[----:B------:R-:W5:Y:S04]  /*09d0*/  LDG.E.CONSTANT R5, desc[UR10][R2.64+-0x4] ;  /* 0xfffffc0a02057981 */ /* 0x000f68000c1e9900 */
[----:B01----:R-:W5:Y:S04]  /*09e0*/  LDG.E.CONSTANT R6, desc[UR10][R2.64] ;  /* 0x0000000a02067981 */ /* 0x003f68000c1e9900 */
[----:B------:R-:W5:Y:S04]  /*09f0*/  LDG.E.CONSTANT R7, desc[UR10][R2.64+0x4] ;  /* 0x0000040a02077981 */ /* 0x000f68000c1e9900 */
[----:B------:R-:W5:Y:S04]  /*0a00*/  LDG.E.CONSTANT R8, desc[UR10][R2.64+0x8] ;  /* 0x0000080a02087981 */ /* 0x000f68000c1e9900 */
[----:B------:R0:W5:Y:S01]  /*0a10*/  LDG.E.CONSTANT R9, desc[UR10][R2.64+0xc] ;  /* 0x00000c0a02097981 */ /* 0x000162000c1e9900 */
[----:B------:R-:W-:Y:S01]  /*0a20*/  HFMA2 R11, -RZ, RZ, 3.7421875, 0 ;  /* 0x437c0000ff0b7431 */ /* 0x000fe200000001ff */
[----:B------:R-:W-:Y:S01]  /*0a30*/  MOV R10, 0x3bbb989d ;  /* 0x3bbb989d000a7802 */ /* 0x000fe20000000f00 */
[----:B------:R-:W-:-:S04]  /*0a40*/  UIADD3 UR9, UPT, UPT, UR9, 0x8, URZ ;  /* 0x0000000809097890 */ /* 0x000fc8000fffe0ff */
[----:B------:R-:W-:Y:S01]  /*0a50*/  UISETP.NE.AND UP1, UPT, UR9, URZ, UPT ;  /* 0x000000ff0900728c */ /* 0x000fe2000bf25270 */
[----:B0-----:R-:W-:-:S04]  /*0a60*/  IADD3 R2, P0, PT, R2, 0x20, RZ ;  /* 0x0000002002027810 */ /* 0x001fc80007f1e0ff */
[----:B------:R-:W-:Y:S01]  /*0a70*/  IADD3.X R3, PT, PT, RZ, R3, RZ, P0, !PT ;  /* 0x00000003ff037210 */ /* 0x000fe200007fe4ff */
[----:B--2---:R-:W-:-:S04]  /*0a80*/  FMUL R15, R14, -UR12 ;  /* 0x8000000c0e0f7c20 */ /* 0x004fc80008400000 */
[----:B------:R-:W-:Y:S01]  /*0a90*/  FFMA.SAT R18, R15, R10, 0.5 ;  /* 0x3f0000000f127423 */ /* 0x000fe2000000200a */
[----:B---3--:R-:W-:-:S03]  /*0aa0*/  FMUL R23, R16, -UR12 ;  /* 0x8000000c10177c20 */ /* 0x008fc60008400000 */
[----:B------:R-:W-:Y:S01]  /*0ab0*/  FFMA.RM R17, R18, R11, 12582913 ;  /* 0x4b40000112117423 */ /* 0x000fe2000000400b */
[-C--:B------:R-:W-:Y:S01]  /*0ac0*/  FFMA.SAT R20, R23, R10.reuse, 0.5 ;  /* 0x3f00000017147423 */ /* 0x080fe2000000200a */
[----:B----4-:R-:W-:Y:S02]  /*0ad0*/  FMUL R19, R4, -UR12 ;  /* 0x8000000c04137c20 */ /* 0x010fe40008400000 */
[C---:B------:R-:W-:Y:S01]  /*0ae0*/  FADD R18, R17.reuse, -12583039 ;  /* 0xcb40007f11127421 */ /* 0x040fe20000000000 */
[----:B------:R-:W-:Y:S01]  /*0af0*/  SHF.L.U32 R17, R17, 0x17, RZ ;  /* 0x0000001711117819 */ /* 0x000fe200000006ff */
[----:B------:R-:W-:Y:S02]  /*0b00*/  FFMA.SAT R24, R19, R10, 0.5 ;  /* 0x3f00000013187423 */ /* 0x000fe4000000200a */
[----:B------:R-:W-:-:S04]  /*0b10*/  FFMA R18, R15, 1.4426950216293334961, -R18 ;  /* 0x3fb8aa3b0f127823 */ /* 0x000fc80000000812 */
[----:B------:R-:W-:Y:S01]  /*0b20*/  FFMA R21, R15, 1.925963033500011079e-08, R18 ;  /* 0x32a570600f157823 */ /* 0x000fe20000000012 */
[-C--:B------:R-:W-:Y:S01]  /*0b30*/  FFMA.RM R15, R20, R11.reuse, 12582913 ;  /* 0x4b400001140f7423 */ /* 0x080fe2000000400b */
[----:B-----5:R-:W-:Y:S02]  /*0b40*/  FMUL R25, R7, -UR12 ;  /* 0x8000000c07197c20 */ /* 0x020fe40008400000 */
[----:B------:R-:W0:Y:S01]  /*0b50*/  MUFU.EX2 R22, R21 ;  /* 0x0000001500167308 */ /* 0x000e220000000800 */
[C---:B------:R-:W-:Y:S01]  /*0b60*/  FADD R18, R15.reuse, -12583039 ;  /* 0xcb40007f0f127421 */ /* 0x040fe20000000000 */
[----:B------:R-:W-:Y:S01]  /*0b70*/  SHF.L.U32 R15, R15, 0x17, RZ ;  /* 0x000000170f0f7819 */ /* 0x000fe200000006ff */
[----:B------:R-:W-:Y:S02]  /*0b80*/  FFMA.SAT R26, R25, R10, 0.5 ;  /* 0x3f000000191a7423 */ /* 0x000fe4000000200a */
[----:B------:R-:W-:Y:S01]  /*0b90*/  FFMA R20, R23, 1.4426950216293334961, -R18 ;  /* 0x3fb8aa3b17147823 */ /* 0x000fe20000000812 */
[----:B------:R-:W-:-:S03]  /*0ba0*/  FFMA.RM R18, R24, R11, 12582913 ;  /* 0x4b40000118127423 */ /* 0x000fc6000000400b */
[----:B------:R-:W-:Y:S01]  /*0bb0*/  FFMA R20, R23, 1.925963033500011079e-08, R20 ;  /* 0x32a5706017147823 */ /* 0x000fe20000000014 */
[----:B------:R-:W-:-:S04]  /*0bc0*/  FADD R24, R18, -12583039 ;  /* 0xcb40007f12187421 */ /* 0x000fc80000000000 */
[----:B------:R-:W-:Y:S01]  /*0bd0*/  FFMA R24, R19, 1.4426950216293334961, -R24 ;  /* 0x3fb8aa3b13187823 */ /* 0x000fe20000000818 */
[----:B------:R-:W1:Y:S01]  /*0be0*/  MUFU.EX2 R20, R20 ;  /* 0x0000001400147308 */ /* 0x000e620000000800 */
[----:B0-----:R-:W-:Y:S02]  /*0bf0*/  FMUL R23, R17, R22 ;  /* 0x0000001611177220 */ /* 0x001fe40000400000 */
[----:B------:R-:W-:Y:S01]  /*0c00*/  FFMA R22, R19, 1.925963033500011079e-08, R24 ;  /* 0x32a5706013167823 */ /* 0x000fe20000000018 */
[----:B------:R-:W-:Y:S01]  /*0c10*/  FMUL R17, R5, -UR12 ;  /* 0x8000000c05117c20 */ /* 0x000fe20008400000 */
[----:B------:R-:W-:Y:S01]  /*0c20*/  FMUL R19, R6, -UR12 ;  /* 0x8000000c06137c20 */ /* 0x000fe20008400000 */
[----:B------:R-:W-:Y:S01]  /*0c30*/  FFMA R21, R14, R23, R13 ;  /* 0x000000170e157223 */ /* 0x000fe2000000000d */
[----:B------:R-:W-:Y:S01]  /*0c40*/  FADD R12, R23, R12 ;  /* 0x0000000c170c7221 */ /* 0x000fe20000000000 */
[-C--:B------:R-:W-:Y:S01]  /*0c50*/  FFMA.SAT R14, R17, R10.reuse, 0.5 ;  /* 0x3f000000110e7423 */ /* 0x080fe2000000200a */
[----:B------:R-:W0:Y:S01]  /*0c60*/  MUFU.EX2 R22, R22 ;  /* 0x0000001600167308 */ /* 0x000e220000000800 */
[----:B------:R-:W-:Y:S01]  /*0c70*/  FFMA.SAT R24, R19, R10, 0.5 ;  /* 0x3f00000013187423 */ /* 0x000fe2000000200a */
[----:B------:R-:W-:Y:S01]  /*0c80*/  SHF.L.U32 R23, R18, 0x17, RZ ;  /* 0x0000001712177819 */ /* 0x000fe200000006ff */
[----:B------:R-:W-:-:S02]  /*0c90*/  FFMA.RM R13, R14, R11, 12582913 ;  /* 0x4b4000010e0d7423 */ /* 0x000fc4000000400b */
[----:B------:R-:W-:Y:S01]  /*0ca0*/  FFMA.RM R14, R24, R11, 12582913 ;  /* 0x4b400001180e7423 */ /* 0x000fe2000000400b */
[----:B-1----:R-:W-:Y:S01]  /*0cb0*/  FMUL R15, R15, R20 ;  /* 0x000000140f0f7220 */ /* 0x002fe20000400000 */
[----:B------:R-:W-:Y:S02]  /*0cc0*/  FADD R20, R13, -12583039 ;  /* 0xcb40007f0d147421 */ /* 0x000fe40000000000 */
[----:B------:R-:W-:Y:S01]  /*0cd0*/  FADD R24, R14, -12583039 ;  /* 0xcb40007f0e187421 */ /* 0x000fe20000000000 */
[----:B------:R-:W-:Y:S01]  /*0ce0*/  FFMA R21, R16, R15, R21 ;  /* 0x0000000f10157223 */ /* 0x000fe20000000015 */
[-C--:B------:R-:W-:Y:S01]  /*0cf0*/  FFMA.RM R16, R26, R11.reuse, 12582913 ;  /* 0x4b4000011a107423 */ /* 0x080fe2000000400b */
[----:B------:R-:W-:Y:S01]  /*0d00*/  FFMA R20, R17, 1.4426950216293334961, -R20 ;  /* 0x3fb8aa3b11147823 */ /* 0x000fe20000000814 */
[----:B------:R-:W-:Y:S01]  /*0d10*/  FFMA R24, R19, 1.4426950216293334961, -R24 ;  /* 0x3fb8aa3b13187823 */ /* 0x000fe20000000818 */
[----:B------:R-:W-:Y:S01]  /*0d20*/  FADD R15, R12, R15 ;  /* 0x0000000f0c0f7221 */ /* 0x000fe20000000000 */
[----:B0-----:R-:W-:Y:S01]  /*0d30*/  FMUL R18, R23, R22 ;  /* 0x0000001617127220 */ /* 0x001fe20000400000 */
[----:B------:R-:W-:Y:S01]  /*0d40*/  FADD R22, R16, -12583039 ;  /* 0xcb40007f10167421 */ /* 0x000fe20000000000 */
[----:B------:R-:W-:Y:S01]  /*0d50*/  FMUL R23, R8, -UR12 ;  /* 0x8000000c08177c20 */ /* 0x000fe20008400000 */
[----:B------:R-:W-:Y:S01]  /*0d60*/  FFMA R17, R17, 1.925963033500011079e-08, R20 ;  /* 0x32a5706011117823 */ /* 0x000fe20000000014 */
[----:B------:R-:W-:Y:S01]  /*0d70*/  FFMA R20, R19, 1.925963033500011079e-08, R24 ;  /* 0x32a5706013147823 */ /* 0x000fe20000000018 */
[----:B------:R-:W-:Y:S01]  /*0d80*/  FFMA R22, R25, 1.4426950216293334961, -R22 ;  /* 0x3fb8aa3b19167823 */ /* 0x000fe20000000816 */
[----:B------:R-:W-:Y:S01]  /*0d90*/  FFMA.SAT R24, R23, R10, 0.5 ;  /* 0x3f00000017187423 */ /* 0x000fe2000000200a */
[----:B------:R-:W-:Y:S01]  /*0da0*/  FFMA R12, R4, R18, R21 ;  /* 0x00000012040c7223 */ /* 0x000fe20000000015 */
[----:B------:R-:W-:Y:S01]  /*0db0*/  FADD R15, R15, R18 ;  /* 0x000000120f0f7221 */ /* 0x000fe20000000000 */
[----:B------:R-:W-:Y:S01]  /*0dc0*/  FFMA R22, R25, 1.925963033500011079e-08, R22 ;  /* 0x32a5706019167823 */ /* 0x000fe20000000016 */
[----:B------:R-:W-:Y:S01]  /*0dd0*/  FMUL R25, R9, -UR12 ;  /* 0x8000000c09197c20 */ /* 0x000fe20008400000 */
[----:B------:R-:W-:Y:S01]  /*0de0*/  FFMA.RM R19, R24, R11, 12582913 ;  /* 0x4b40000118137423 */ /* 0x000fe2000000400b */
[----:B------:R-:W0:Y:S02]  /*0df0*/  MUFU.EX2 R17, R17 ;  /* 0x0000001100117308 */ /* 0x000e240000000800 */
[----:B------:R-:W-:Y:S01]  /*0e00*/  FFMA.SAT R24, R25, R10, 0.5 ;  /* 0x3f00000019187423 */ /* 0x000fe2000000200a */
[C---:B------:R-:W-:Y:S01]  /*0e10*/  FADD R10, R19.reuse, -12583039 ;  /* 0xcb40007f130a7421 */ /* 0x040fe20000000000 */
[----:B------:R-:W-:-:S02]  /*0e20*/  SHF.L.U32 R19, R19, 0x17, RZ ;  /* 0x0000001713137819 */ /* 0x000fc400000006ff */
[----:B------:R-:W-:Y:S01]  /*0e30*/  FFMA.RM R11, R24, R11, 12582913 ;  /* 0x4b400001180b7423 */ /* 0x000fe2000000400b */
[----:B------:R-:W-:Y:S01]  /*0e40*/  FFMA R26, R23, 1.4426950216293334961, -R10 ;  /* 0x3fb8aa3b171a7823 */ /* 0x000fe2000000080a */
[----:B------:R-:W1:Y:S01]  /*0e50*/  MUFU.EX2 R20, R20 ;  /* 0x0000001400147308 */ /* 0x000e620000000800 */
[----:B------:R-:W-:Y:S01]  /*0e60*/  SHF.L.U32 R24, R13, 0x17, RZ ;  /* 0x000000170d187819 */ /* 0x000fe200000006ff */
[----:B------:R-:W-:Y:S01]  /*0e70*/  FADD R28, R11, -12583039 ;  /* 0xcb40007f0b1c7421 */ /* 0x000fe20000000000 */
[----:B------:R-:W-:Y:S01]  /*0e80*/  FFMA R4, R23, 1.925963033500011079e-08, R26 ;  /* 0x32a5706017047823 */ /* 0x000fe2000000001a */
[----:B------:R-:W-:Y:S02]  /*0e90*/  SHF.L.U32 R13, R14, 0x17, RZ ;  /* 0x000000170e0d7819 */ /* 0x000fe400000006ff */
[----:B------:R-:W-:Y:S01]  /*0ea0*/  FFMA R28, R25, 1.4426950216293334961, -R28 ;  /* 0x3fb8aa3b191c7823 */ /* 0x000fe2000000081c */
[----:B------:R-:W-:Y:S01]  /*0eb0*/  SHF.L.U32 R11, R11, 0x17, RZ ;  /* 0x000000170b0b7819 */ /* 0x000fe200000006ff */
[----:B------:R-:W2:Y:S01]  /*0ec0*/  MUFU.EX2 R10, R22 ;  /* 0x00000016000a7308 */ /* 0x000ea20000000800 */
[----:B0-----:R-:W-:Y:S01]  /*0ed0*/  FMUL R24, R24, R17 ;  /* 0x0000001118187220 */ /* 0x001fe20000400000 */
[----:B------:R-:W-:-:S03]  /*0ee0*/  FFMA R28, R25, 1.925963033500011079e-08, R28 ;  /* 0x32a57060191c7823 */ /* 0x000fc6000000001c */
[----:B------:R-:W-:Y:S01]  /*0ef0*/  FFMA R5, R5, R24, R12 ;  /* 0x0000001805057223 */ /* 0x000fe2000000000c */
[----:B------:R-:W-:Y:S02]  /*0f00*/  FADD R15, R15, R24 ;  /* 0x000000180f0f7221 */ /* 0x000fe40000000000 */
[----:B------:R-:W0:Y:S01]  /*0f10*/  MUFU.EX2 R4, R4 ;  /* 0x0000000400047308 */ /* 0x000e220000000800 */
[----:B-1----:R-:W-:Y:S01]  /*0f20*/  FMUL R20, R13, R20 ;  /* 0x000000140d147220 */ /* 0x002fe20000400000 */
[----:B------:R-:W-:-:S03]  /*0f30*/  SHF.L.U32 R13, R16, 0x17, RZ ;  /* 0x00000017100d7819 */ /* 0x000fc600000006ff */
[----:B------:R-:W-:Y:S01]  /*0f40*/  FFMA R6, R6, R20, R5 ;  /* 0x0000001406067223 */ /* 0x000fe20000000005 */
[----:B------:R-:W-:Y:S02]  /*0f50*/  FADD R15, R15, R20 ;  /* 0x000000140f0f7221 */ /* 0x000fe40000000000 */
[----:B------:R-:W1:Y:S01]  /*0f60*/  MUFU.EX2 R28, R28 ;  /* 0x0000001c001c7308 */ /* 0x000e620000000800 */
[----:B--2---:R-:W-:-:S04]  /*0f70*/  FMUL R10, R13, R10 ;  /* 0x0000000a0d0a7220 */ /* 0x004fc80000400000 */
[----:B------:R-:W-:Y:S01]  /*0f80*/  FFMA R7, R7, R10, R6 ;  /* 0x0000000a07077223 */ /* 0x000fe20000000006 */
[----:B------:R-:W-:Y:S01]  /*0f90*/  FADD R15, R15, R10 ;  /* 0x0000000a0f0f7221 */ /* 0x000fe20000000000 */
[----:B0-----:R-:W-:-:S04]  /*0fa0*/  FMUL R4, R19, R4 ;  /* 0x0000000413047220 */ /* 0x001fc80000400000 */
[----:B------:R-:W-:Y:S01]  /*0fb0*/  FFMA R8, R8, R4, R7 ;  /* 0x0000000408087223 */ /* 0x000fe20000000007 */
[----:B------:R-:W-:Y:S01]  /*0fc0*/  FADD R15, R15, R4 ;  /* 0x000000040f0f7221 */ /* 0x000fe20000000000 */
[----:B-1----:R-:W-:-:S04]  /*0fd0*/  FMUL R28, R11, R28 ;  /* 0x0000001c0b1c7220 */ /* 0x002fc80000400000 */
[----:B------:R-:W-:Y:S01]  /*0fe0*/  FFMA R13, R9, R28, R8 ;  /* 0x0000001c090d7223 */ /* 0x000fe20000000008 */
[----:B------:R-:W-:Y:S01]  /*0ff0*/  FADD R12, R15, R28 ;  /* 0x0000001c0f0c7221 */ /* 0x000fe20000000000 */
[----:B------:R-:W-:Y:S06]  /*1000*/  BRA.U UP1, `(.L_x_82) ;  /* 0xfffffff901647547 */ /* 0x000fec000b83ffff */
.L_x_81:
[----:B------:R-:W-:Y:S05]  /*1010*/  BRA.U !UP0, `(.L_x_80) ;  /* 0x0000000508bc7547 */ /* 0x000fea000b800000 */
[----:B------:R-:W-:Y:S02]  /*1020*/  UISETP.GE.U32.AND UP0, UPT, UR7, 0x4, UPT ;  /* 0x000000040700788c */ /* 0x000fe4000bf06070 */
[----:B------:R-:W-:-:S04]  /*1030*/  ULOP3.LUT UR5, UR6, 0x3, URZ, 0xc0, !UPT ;  /* 0x0000000306057892 */ /* 0x000fc8000f8ec0ff */
[----:B------:R-:W-:-:S03]  /*1040*/  UISETP.NE.AND UP1, UPT, UR5, URZ, UPT ;  /* 0x000000ff0500728c */ /* 0x000fc6000bf25270 */
[----:B------:R-:W-:Y:S08]  /*1050*/  BRA.U !UP0, `(.L_x_83) ;  /* 0x0000000108d87547 */ /* 0x000ff0000b800000 */
[----:B------:R-:W2:Y:S01]  /*1060*/  LDC.64 R14, c[0x0][0x388] ;  /* 0x0000e200ff0e7b82 */ /* 0x000ea20000000a00 */
[----:B------:R-:W3:Y:S01]  /*1070*/  LDCU UR4, c[0x0][0x3b0] ;  /* 0x00007600ff0477ac */ /* 0x000ee20008000800 */
[----:B--2---:R-:W-:-:S05]  /*1080*/  IMAD.WIDE.U32 R14, R0, 0x4, R14 ;  /* 0x00000004000e7825 */ /* 0x004fca00078e000e */
[----:B01----:R-:W3:Y:S04]  /*1090*/  LDG.E.CONSTANT R6, desc[UR10][R14.64] ;  /* 0x0000000a0e067981 */ /* 0x003ee8000c1e9900 */
[----:B------:R-:W2:Y:S04]  /*10a0*/  LDG.E.CONSTANT R3, desc[UR10][R14.64+0x4] ;  /* 0x0000040a0e037981 */ /* 0x000ea8000c1e9900 */
[----:B------:R-:W4:Y:S04]  /*10b0*/  LDG.E.CONSTANT R2, desc[UR10][R14.64+0x8] ;  /* 0x0000080a0e027981 */ /* 0x000f28000c1e9900 */
[----:B------:R-:W5:Y:S01]  /*10c0*/  LDG.E.CONSTANT R4, desc[UR10][R14.64+0xc] ;  /* 0x00000c0a0e047981 */ /* 0x000f62000c1e9900 */
[----:B------:R-:W-:Y:S01]  /*10d0*/  HFMA2 R17, -RZ, RZ, 3.7421875, 0 ;  /* 0x437c0000ff117431 */ /* 0x000fe200000001ff */
[----:B------:R-:W-:-:S02]  /*10e0*/  MOV R20, 0x3bbb989d ;  /* 0x3bbb989d00147802 */ /* 0x000fc40000000f00 */
[----:B------:R-:W-:Y:S01]  /*10f0*/  IADD3 R0, PT, PT, R0, 0x4, RZ ;  /* 0x0000000400007810 */ /* 0x000fe20007ffe0ff */
[----:B---3--:R-:W-:-:S04]  /*1100*/  FMUL R7, R6, -UR4 ;  /* 0x8000000406077c20 */ /* 0x008fc80008400000 */
[----:B------:R-:W-:Y:S01]  /*1110*/  FFMA.SAT R8, R7, R20, 0.5 ;  /* 0x3f00000007087423 */ /* 0x000fe20000002014 */
[----:B--2---:R-:W-:-:S03]  /*1120*/  FMUL R9, R3, -UR4 ;  /* 0x8000000403097c20 */ /* 0x004fc60008400000 */
[-C--:B------:R-:W-:Y:S01]  /*1130*/  FFMA.RM R8, R8, R17.reuse, 12582913 ;  /* 0x4b40000108087423 */ /* 0x080fe20000004011 */
[-C--:B------:R-:W-:Y:S01]  /*1140*/  FFMA.SAT R5, R9, R20.reuse, 0.5 ;  /* 0x3f00000009057423 */ /* 0x080fe20000002014 */
[----:B----4-:R-:W-:Y:S02]  /*1150*/  FMUL R10, R2, -UR4 ;  /* 0x80000004020a7c20 */ /* 0x010fe40008400000 */
[----:B------:R-:W-:Y:S01]  /*1160*/  FADD R16, R8, -12583039 ;  /* 0xcb40007f08107421 */ /* 0x000fe20000000000 */
[----:B------:R-:W-:Y:S01]  /*1170*/  FFMA.RM R5, R5, R17, 12582913 ;  /* 0x4b40000105057423 */ /* 0x000fe20000004011 */
[----:B-----5:R-:W-:Y:S01]  /*1180*/  FMUL R11, R4, -UR4 ;  /* 0x80000004040b7c20 */ /* 0x020fe20008400000 */
[----:B------:R-:W-:Y:S01]  /*1190*/  FFMA.SAT R15, R10, R20, 0.5 ;  /* 0x3f0000000a0f7423 */ /* 0x000fe20000002014 */
[----:B------:R-:W-:Y:S01]  /*11a0*/  FFMA R16, R7, 1.4426950216293334961, -R16 ;  /* 0x3fb8aa3b07107823 */ /* 0x000fe20000000810 */
[C---:B------:R-:W-:Y:S01]  /*11b0*/  FADD R18, R5.reuse, -12583039 ;  /* 0xcb40007f05127421 */ /* 0x040fe20000000000 */
[----:B------:R-:W-:-:S02]  /*11c0*/  SHF.L.U32 R5, R5, 0x17, RZ ;  /* 0x0000001705057819 */ /* 0x000fc400000006ff */
[----:B------:R-:W-:Y:S01]  /*11d0*/  FFMA R14, R7, 1.925963033500011079e-08, R16 ;  /* 0x32a57060070e7823 */ /* 0x000fe20000000010 */
[----:B------:R-:W-:Y:S01]  /*11e0*/  FFMA R18, R9, 1.4426950216293334961, -R18 ;  /* 0x3fb8aa3b09127823 */ /* 0x000fe20000000812 */
[----:B------:R-:W-:Y:S01]  /*11f0*/  FFMA.SAT R16, R11, R20, 0.5 ;  /* 0x3f0000000b107423 */ /* 0x000fe20000002014 */
[-C--:B------:R-:W-:Y:S02]  /*1200*/  FFMA.RM R7, R15, R17.reuse, 12582913 ;  /* 0x4b4000010f077423 */ /* 0x080fe40000004011 */
[----:B------:R-:W-:Y:S01]  /*1210*/  FFMA R18, R9, 1.925963033500011079e-08, R18 ;  /* 0x32a5706009127823 */ /* 0x000fe20000000012 */
[----:B------:R-:W-:Y:S01]  /*1220*/  FFMA.RM R9, R16, R17, 12582913 ;  /* 0x4b40000110097423 */ /* 0x000fe20000004011 */
[C---:B------:R-:W-:Y:S01]  /*1230*/  FADD R15, R7.reuse, -12583039 ;  /* 0xcb40007f070f7421 */ /* 0x040fe20000000000 */
[----:B------:R-:W0:Y:S01]  /*1240*/  MUFU.EX2 R14, R14 ;  /* 0x0000000e000e7308 */ /* 0x000e220000000800 */
[----:B------:R-:W-:Y:S01]  /*1250*/  SHF.L.U32 R7, R7, 0x17, RZ ;  /* 0x0000001707077819 */ /* 0x000fe200000006ff */
[C---:B------:R-:W-:Y:S01]  /*1260*/  FADD R16, R9.reuse, -12583039 ;  /* 0xcb40007f09107421 */ /* 0x040fe20000000000 */
[----:B------:R-:W-:Y:S01]  /*1270*/  FFMA R15, R10, 1.4426950216293334961, -R15 ;  /* 0x3fb8aa3b0a0f7823 */ /* 0x000fe2000000080f */
[----:B------:R-:W-:-:S02]  /*1280*/  SHF.L.U32 R9, R9, 0x17, RZ ;  /* 0x0000001709097819 */ /* 0x000fc400000006ff */
[C---:B------:R-:W-:Y:S01]  /*1290*/  FFMA R16, R11.reuse, 1.4426950216293334961, -R16 ;  /* 0x3fb8aa3b0b107823 */ /* 0x040fe20000000810 */
[----:B------:R-:W-:Y:S01]  /*12a0*/  FFMA R15, R10, 1.925963033500011079e-08, R15 ;  /* 0x32a570600a0f7823 */ /* 0x000fe2000000000f */
[----:B------:R-:W1:Y:S02]  /*12b0*/  MUFU.EX2 R18, R18 ;  /* 0x0000001200127308 */ /* 0x000e640000000800 */
[----:B------:R-:W-:Y:S01]  /*12c0*/  FFMA R16, R11, 1.925963033500011079e-08, R16 ;  /* 0x32a570600b107823 */ /* 0x000fe20000000010 */
[----:B------:R-:W-:-:S05]  /*12d0*/  SHF.L.U32 R11, R8, 0x17, RZ ;  /* 0x00000017080b7819 */ /* 0x000fca00000006ff */
[----:B------:R-:W2:Y:S01]  /*12e0*/  MUFU.EX2 R10, R15 ;  /* 0x0000000f000a7308 */ /* 0x000ea20000000800 */
[----:B0-----:R-:W-:-:S04]  /*12f0*/  FMUL R11, R11, R14 ;  /* 0x0000000e0b0b7220 */ /* 0x001fc80000400000 */
[----:B------:R-:W-:Y:S01]  /*1300*/  FFMA R6, R6, R11, R13 ;  /* 0x0000000b06067223 */ /* 0x000fe2000000000d */
[----:B------:R-:W-:Y:S02]  /*1310*/  FADD R11, R12, R11 ;  /* 0x0000000b0c0b7221 */ /* 0x000fe40000000000 */
[----:B------:R-:W0:Y:S01]  /*1320*/  MUFU.EX2 R16, R16 ;  /* 0x0000001000107308 */ /* 0x000e220000000800 */
[----:B-1----:R-:W-:-:S04]  /*1330*/  FMUL R18, R5, R18 ;  /* 0x0000001205127220 */ /* 0x002fc80000400000 */
[----:B------:R-:W-:Y:S01]  /*1340*/  FFMA R3, R3, R18, R6 ;  /* 0x0000001203037223 */ /* 0x000fe20000000006 */
[----:B------:R-:W-:Y:S01]  /*1350*/  FADD R11, R11, R18 ;  /* 0x000000120b0b7221 */ /* 0x000fe20000000000 */
[----:B--2---:R-:W-:-:S04]  /*1360*/  FMUL R10, R7, R10 ;  /* 0x0000000a070a7220 */ /* 0x004fc80000400000 */
[----:B------:R-:W-:Y:S01]  /*1370*/  FFMA R3, R2, R10, R3 ;  /* 0x0000000a02037223 */ /* 0x000fe20000000003 */
[----:B------:R-:W-:Y:S01]  /*1380*/  FADD R11, R11, R10 ;  /* 0x0000000a0b0b7221 */ /* 0x000fe20000000000 */
[----:B0-----:R-:W-:-:S04]  /*1390*/  FMUL R16, R9, R16 ;  /* 0x0000001009107220 */ /* 0x001fc80000400000 */
[----:B------:R-:W-:Y:S01]  /*13a0*/  FFMA R13, R4, R16, R3 ;  /* 0x00000010040d7223 */ /* 0x000fe20000000003 */
[----:B------:R-:W-:-:S07]  /*13b0*/  FADD R12, R11, R16 ;  /* 0x000000100b0c7221 */ /* 0x000fce0000000000 */
.L_x_83:
[----:B------:R-:W-:Y:S05]  /*13c0*/  BRA.U !UP1, `(.L_x_80) ;  /* 0x0000000109d07547 */ /* 0x000fea000b800000 */
[----:B------:R-:W-:Y:S02]  /*13d0*/  UISETP.NE.AND UP0, UPT, UR5, 0x1, UPT ;  /* 0x000000010500788c */ /* 0x000fe4000bf05270 */
[----:B------:R-:W-:-:S04]  /*13e0*/  ULOP3.LUT UR4, UR6, 0x1, URZ, 0xc0, !UPT ;  /* 0x0000000106047892 */ /* 0x000fc8000f8ec0ff */
[----:B------:R-:W-:-:S03]  /*13f0*/  UISETP.NE.U32.AND UP1, UPT, UR4, 0x1, UPT ;  /* 0x000000010400788c */ /* 0x000fc6000bf25070 */
[----:B------:R-:W-:Y:S08]  /*1400*/  BRA.U !UP0, `(.L_x_84) ;  /* 0x0000000108787547 */ /* 0x000ff0000b800000 */
[----:B------:R-:W2:Y:S01]  /*1410*/  LDC.64 R2, c[0x0][0x388] ;  /* 0x0000e200ff027b82 */ /* 0x000ea20000000a00 */
[----:B------:R-:W3:Y:S01]  /*1420*/  LDCU UR4, c[0x0][0x3b0] ;  /* 0x00007600ff0477ac */ /* 0x000ee20008000800 */
[----:B--2---:R-:W-:-:S05]  /*1430*/  IMAD.WIDE.U32 R2, R0, 0x4, R2 ;  /* 0x0000000400027825 */ /* 0x004fca00078e0002 */
[----:B------:R-:W3:Y:S04]  /*1440*/  LDG.E.CONSTANT R4, desc[UR10][R2.64] ;  /* 0x0000000a02047981 */ /* 0x000ee8000c1e9900 */
[----:B------:R-:W2:Y:S01]  /*1450*/  LDG.E.CONSTANT R10, desc[UR10][R2.64+0x4] ;  /* 0x0000040a020a7981 */ /* 0x000ea2000c1e9900 */
[----:B------:R-:W-:Y:S01]  /*1460*/  HFMA2 R8, -RZ, RZ, 3.7421875, 0 ;  /* 0x437c0000ff087431 */ /* 0x000fe200000001ff */
[----:B01----:R-:W-:Y:S02]  /*1470*/  MOV R6, 0x3bbb989d ;  /* 0x3bbb989d00067802 */ /* 0x003fe40000000f00 */
[----:B------:R-:W-:Y:S01]  /*1480*/  IADD3 R0, PT, PT, R0, 0x2, RZ ;  /* 0x0000000200007810 */ /* 0x000fe20007ffe0ff */
[----:B---3--:R-:W-:-:S04]  /*1490*/  FMUL R5, R4, -UR4 ;  /* 0x8000000404057c20 */ /* 0x008fc80008400000 */
[----:B------:R-:W-:Y:S01]  /*14a0*/  FFMA.SAT R7, R5, R6, 0.5 ;  /* 0x3f00000005077423 */ /* 0x000fe20000002006 */
[----:B--2---:R-:W-:-:S03]  /*14b0*/  FMUL R9, R10, -UR4 ;  /* 0x800000040a097c20 */ /* 0x004fc60008400000 */
[----:B------:R-:W-:Y:S01]  /*14c0*/  FFMA.RM R7, R7, R8, 12582913 ;  /* 0x4b40000107077423 */ /* 0x000fe20000004008 */
[----:B------:R-:W-:-:S03]  /*14d0*/  FFMA.SAT R11, R9, R6, 0.5 ;  /* 0x3f000000090b7423 */ /* 0x000fc60000002006 */
[----:B------:R-:W-:Y:S01]  /*14e0*/  FADD R6, R7, -12583039 ;  /* 0xcb40007f07067421 */ /* 0x000fe20000000000 */
[----:B------:R-:W-:Y:S01]  /*14f0*/  FFMA.RM R11, R11, R8, 12582913 ;  /* 0x4b4000010b0b7423 */ /* 0x000fe20000004008 */
[----:B------:R-:W-:Y:S02]  /*1500*/  SHF.L.U32 R7, R7, 0x17, RZ ;  /* 0x0000001707077819 */ /* 0x000fe400000006ff */
[----:B------:R-:W-:Y:S01]  /*1510*/  FFMA R6, R5, 1.4426950216293334961, -R6 ;  /* 0x3fb8aa3b05067823 */ /* 0x000fe20000000806 */
[C---:B------:R-:W-:Y:S01]  /*1520*/  FADD R2, R11.reuse, -12583039 ;  /* 0xcb40007f0b027421 */ /* 0x040fe20000000000 */
[----:B------:R-:W-:Y:S02]  /*1530*/  SHF.L.U32 R11, R11, 0x17, RZ ;  /* 0x000000170b0b7819 */ /* 0x000fe400000006ff */
[----:B------:R-:W-:Y:S01]  /*1540*/  FFMA R6, R5, 1.925963033500011079e-08, R6 ;  /* 0x32a5706005067823 */ /* 0x000fe20000000006 */
[----:B------:R-:W-:-:S04]  /*1550*/  FFMA R2, R9, 1.4426950216293334961, -R2 ;  /* 0x3fb8aa3b09027823 */ /* 0x000fc80000000802 */
[----:B------:R-:W-:Y:S01]  /*1560*/  FFMA R2, R9, 1.925963033500011079e-08, R2 ;  /* 0x32a5706009027823 */ /* 0x000fe20000000002 */
[----:B------:R-:W0:Y:S08]  /*1570*/  MUFU.EX2 R6, R6 ;  /* 0x0000000600067308 */ /* 0x000e300000000800 */
[----:B------:R-:W1:Y:S01]  /*1580*/  MUFU.EX2 R2, R2 ;  /* 0x0000000200027308 */ /* 0x000e620000000800 */
[----:B0-----:R-:W-:-:S04]  /*1590*/  FMUL R7, R7, R6 ;  /* 0x0000000607077220 */ /* 0x001fc80000400000 */
[----:B------:R-:W-:Y:S01]  /*15a0*/  FFMA R13, R4, R7, R13 ;  /* 0x00000007040d7223 */ /* 0x000fe2000000000d */
[----:B------:R-:W-:Y:S01]  /*15b0*/  FADD R12, R12, R7 ;  /* 0x000000070c0c7221 */ /* 0x000fe20000000000 */
[----:B-1----:R-:W-:-:S04]  /*15c0*/  FMUL R11, R11, R2 ;  /* 0x000000020b0b7220 */ /* 0x002fc80000400000 */
[----:B------:R-:W-:Y:S01]  /*15d0*/  FFMA R13, R10, R11, R13 ;  /* 0x0000000b0a0d7223 */ /* 0x000fe2000000000d */
[----:B------:R-:W-:-:S07]  /*15e0*/  FADD R12, R12, R11 ;  /* 0x0000000b0c0c7221 */ /* 0x000fce0000000000 */
.L_x_84:
[----:B------:R-:W-:Y:S05]  /*15f0*/  BRA.U UP1, `(.L_x_80) ;  /* 0x0000000101447547 */ /* 0x000fea000b800000 */
[----:B------:R-:W2:Y:S01]  /*1600*/  LDC.64 R2, c[0x0][0x388] ;  /* 0x0000e200ff027b82 */ /* 0x000ea20000000a00 */
[----:B------:R-:W3:Y:S01]  /*1610*/  LDCU UR4, c[0x0][0x3b0] ;  /* 0x00007600ff0477ac */ /* 0x000ee20008000800 */
[----:B--2---:R-:W-:-:S06]  /*1620*/  IMAD.WIDE.U32 R2, R0, 0x4, R2 ;  /* 0x0000000400027825 */ /* 0x004fcc00078e0002 */
[----:B------:R-:W3:Y:S01]  /*1630*/  LDG.E.CONSTANT R2, desc[UR10][R2.64] ;  /* 0x0000000a02027981 */ /* 0x000ee2000c1e9900 */
[----:B01----:R-:W-:Y:S01]  /*1640*/  HFMA2 R7, -RZ, RZ, 3.7421875, 0 ;  /* 0x437c0000ff077431 */ /* 0x003fe200000001ff */
[----:B------:R-:W-:Y:S01]  /*1650*/  MOV R5, 0x3bbb989d ;  /* 0x3bbb989d00057802 */ /* 0x000fe20000000f00 */
[----:B---3--:R-:W-:-:S04]  /*1660*/  FMUL R0, R2, -UR4 ;  /* 0x8000000402007c20 */ /* 0x008fc80008400000 */
[----:B------:R-:W-:-:S04]  /*1670*/  FFMA.SAT R4, R0, R5, 0.5 ;  /* 0x3f00000000047423 */ /* 0x000fc80000002005 */
[----:B------:R-:W-:-:S04]  /*1680*/  FFMA.RM R4, R4, R7, 12582913 ;  /* 0x4b40000104047423 */ /* 0x000fc80000004007 */
[C---:B------:R-:W-:Y:S01]  /*1690*/  FADD R5, R4.reuse, -12583039 ;  /* 0xcb40007f04057421 */ /* 0x040fe20000000000 */
[----:B------:R-:W-:-:S03]  /*16a0*/  SHF.L.U32 R4, R4, 0x17, RZ ;  /* 0x0000001704047819 */ /* 0x000fc600000006ff */
[----:B------:R-:W-:-:S04]  /*16b0*/  FFMA R5, R0, 1.4426950216293334961, -R5 ;  /* 0x3fb8aa3b00057823 */ /* 0x000fc80000000805 */
[----:B------:R-:W-:-:S06]  /*16c0*/  FFMA R5, R0, 1.925963033500011079e-08, R5 ;  /* 0x32a5706000057823 */ /* 0x000fcc0000000005 */
[----:B------:R-:W0:Y:S02]  /*16d0*/  MUFU.EX2 R5, R5 ;  /* 0x0000000500057308 */ /* 0x000e240000000800 */
[----:B0-----:R-:W-:-:S04]  /*16e0*/  FMUL R3, R4, R5 ;  /* 0x0000000504037220 */ /* 0x001fc80000400000 */
[----:B------:R-:W-:Y:S01]  /*16f0*/  FFMA R13, R2, R3, R13 ;  /* 0x00000003020d7223 */ /* 0x000fe2000000000d */
[----:B------:R-:W-:-:S07]  /*1700*/  FADD R12, R12, R3 ;  /* 0x000000030c0c7221 */ /* 0x000fce0000000000 */
.L_x_80:
[----:B------:R-:W2:Y:S08]  /*1710*/  MUFU.RCP R3, R12 ;  /* 0x0000000c00037308 */ /* 0x000eb00000001000 */
[----:B------:R-:W3:Y:S01]  /*1720*/  FCHK P0, R13, R12 ;  /* 0x0000000c0d007302 */ /* 0x000ee20000000000 */
[----:B--2---:R-:W-:-:S04]  /*1730*/  FFMA R0, R3, -R12, 1 ;  /* 0x3f80000003007423 */ /* 0x004fc8000000080c */
[----:B------:R-:W-:-:S04]  /*1740*/  FFMA R0, R3, R0, R3 ;  /* 0x0000000003007223 */ /* 0x000fc80000000003 */
[----:B------:R-:W-:-:S04]  /*1750*/  FFMA R2, R0, R13, RZ ;  /* 0x0000000d00027223 */ /* 0x000fc800000000ff */
[----:B------:R-:W-:-:S04]  /*1760*/  FFMA R3, R2, -R12, R13 ;  /* 0x8000000c02037223 */ /* 0x000fc8000000000d */
[----:B------:R-:W-:Y:S01]  /*1770*/  FFMA R0, R0, R3, R2 ;  /* 0x0000000300007223 */ /* 0x000fe20000000002 */
[----:B---3--:R-:W-:Y:S06]  /*1780*/  @!P0 BRA `(.L_x_85) ;  /* 0x0000000000108947 */ /* 0x008fec0003800000 */
[----:B------:R-:W-:Y:S02]  /*1790*/  MOV R0, R13 ;  /* 0x0000000d00007202 */ /* 0x000fe40000000f00 */
[----:B------:R-:W-:Y:S02]  /*17a0*/  MOV R3, R12 ;  /* 0x0000000c00037202 */ /* 0x000fe40000000f00 */
[----:B------:R-:W-:-:S07]  /*17b0*/  MOV R10, 0x17d0 ;  /* 0x000017d0000a7802 */ /* 0x000fce0000000f00 */
[----:B01----:R-:W-:Y:S05]  /*17c0*/  CALL.REL.NOINC `($__internal_1_$__cuda_sm3x_div_rn_noftz_f32_slowpath) ;  /* 0x00000000007c7944 */ /* 0x003fea0003c00000 */
.L_x_85:
[----:B------:R-:W-:Y:S01]  /*17d0*/  FSETP.GEU.AND P0, PT, R12, 1.175494350822287508e-38, PT ;  /* 0x008000000c00780b */ /* 0x000fe20003f0e000 */
[----:B------:R-:W-:Y:S01]  /*17e0*/  HFMA2 R4, -RZ, RZ, 1.5048828125, 33.21875 ;  /* 0x3e055027ff047431 */ /* 0x000fe200000001ff */
[----:B------:R-:W2:Y:S01]  /*17f0*/  LDCU UR4, c[0x0][0x3b0] ;  /* 0x00007600ff0477ac */ /* 0x000ea20008000800 */
[----:B01----:R-:W-:-:S10]  /*1800*/  MOV R7, 0x7f800000 ;  /* 0x7f80000000077802 */ /* 0x003fd40000000f00 */
[----:B------:R-:W-:-:S05]  /*1810*/  @!P0 FMUL R12, R12, 8388608 ;  /* 0x4b0000000c0c8820 */ /* 0x000fca0000400000 */
[----:B------:R-:W-:-:S04]  /*1820*/  IADD3 R2, PT, PT, R12, -0x3f2aaaab, RZ ;  /* 0xc0d555550c027810 */ /* 0x000fc80007ffe0ff */
[----:B------:R-:W-:-:S04]  /*1830*/  LOP3.LUT R3, R2, 0xff800000, RZ, 0xc0, !PT ;  /* 0xff80000002037812 */ /* 0x000fc800078ec0ff */
[-C--:B------:R-:W-:Y:S02]  /*1840*/  IADD3 R2, PT, PT, R12, -R3.reuse, RZ ;  /* 0x800000030c027210 */ /* 0x080fe40007ffe0ff */
[----:B------:R-:W-:-:S03]  /*1850*/  I2FP.F32.S32 R3, R3 ;  /* 0x0000000300037245 */ /* 0x000fc60000201400 */
[----:B------:R-:W-:-:S04]  /*1860*/  FADD R5, R2, -1 ;  /* 0xbf80000002057421 */ /* 0x000fc80000000000 */
[----:B------:R-:W-:-:S04]  /*1870*/  FFMA R2, R5, -R4, 0.14084610342979431152 ;  /* 0x3e1039f605027423 */ /* 0x000fc80000000804 */
[----:B------:R-:W-:-:S04]  /*1880*/  FFMA R2, R5, R2, -0.12148627638816833496 ;  /* 0xbdf8cdcc05027423 */ /* 0x000fc80000000002 */
[----:B------:R-:W-:-:S04]  /*1890*/  FFMA R2, R5, R2, 0.13980610668659210205 ;  /* 0x3e0f295505027423 */ /* 0x000fc80000000002 */
[----:B------:R-:W-:-:S04]  /*18a0*/  FFMA R2, R5, R2, -0.16684235632419586182 ;  /* 0xbe2ad8b905027423 */ /* 0x000fc80000000002 */
[----:B------:R-:W-:-:S04]  /*18b0*/  FFMA R2, R5, R2, 0.20012299716472625732 ;  /* 0x3e4ced0b05027423 */ /* 0x000fc80000000002 */
[----:B------:R-:W-:-:S04]  /*18c0*/  FFMA R2, R5, R2, -0.24999669194221496582 ;  /* 0xbe7fff2205027423 */ /* 0x000fc80000000002 */
[----:B------:R-:W-:-:S04]  /*18d0*/  FFMA R2, R5, R2, 0.33333182334899902344 ;  /* 0x3eaaaa7805027423 */ /* 0x000fc80000000002 */
[C---:B------:R-:W-:Y:S01]  /*18e0*/  FFMA R4, R5.reuse, R2, -0.5 ;  /* 0xbf00000005047423 */ /* 0x040fe20000000002 */
[----:B------:R-:W-:Y:S02]  /*18f0*/  FSEL R2, RZ, -23, P0 ;  /* 0xc1b80000ff027808 */ /* 0x000fe40000000000 */
[----:B------:R-:W-:Y:S01]  /*1900*/  ISETP.GT.U32.AND P0, PT, R12, 0x7f7fffff, PT ;  /* 0x7f7fffff0c00780c */ /* 0x000fe20003f04070 */
[----:B------:R-:W-:Y:S02]  /*1910*/  FMUL R6, R5, R4 ;  /* 0x0000000405067220 */ /* 0x000fe40000400000 */
[----:B------:R-:W-:Y:S02]  /*1920*/  FFMA R4, R3, 1.1920928955078125e-07, R2 ;  /* 0x3400000003047823 */ /* 0x000fe40000000002 */
[----:B------:R-:W0:Y:S01]  /*1930*/  LDC.64 R2, c[0x0][0x3a0] ;  /* 0x0000e800ff027b82 */ /* 0x000e220000000a00 */
[----:B------:R-:W-:-:S04]  /*1940*/  FFMA R5, R5, R6, R5 ;  /* 0x0000000605057223 */ /* 0x000fc80000000005 */
[----:B------:R-:W-:-:S03]  /*1950*/  FFMA R4, R4, 0.69314718246459960938, R5 ;  /* 0x3f31721804047823 */ /* 0x000fc60000000005 */
[C---:B------:R-:W-:Y:S01]  /*1960*/  @P0 FFMA R4, R12.reuse, R7, +INF ;  /* 0x7f8000000c040423 */ /* 0x040fe20000000007 */
[----:B------:R-:W-:-:S04]  /*1970*/  FSETP.NEU.AND P0, PT, R12, RZ, PT ;  /* 0x000000ff0c00720b */ /* 0x000fc80003f0d000 */
[----:B------:R-:W-:-:S05]  /*1980*/  FSEL R5, R4, -INF , P0 ;  /* 0xff80000004057808 */ /* 0x000fca0000000000 */
[----:B--2---:R-:W-:-:S05]  /*1990*/  FFMA R5, R0, UR4, R5 ;  /* 0x0000000400057c23 */ /* 0x004fca0008000005 */
[----:B0-----:R-:W-:Y:S01]  /*19a0*/  STG.E desc[UR10][R2.64], R5 ;  /* 0x0000000502007986 */ /* 0x001fe2000c10190a */
[----:B------:R-:W-:Y:S05]  /*19b0*/  EXIT ;  /* 0x000000000000794d */ /* 0x000fea0003800000 */
        .weak           $__internal_1_$__cuda_sm3x_div_rn_noftz_f32_slowpath
        .type           $__internal_1_$__cuda_sm3x_div_rn_noftz_f32_slowpath,@function
        .size           $__internal_1_$__cuda_sm3x_div_rn_noftz_f32_slowpath,(.L_x_214 - $__internal_1_$__cuda_sm3x_div_rn_noftz_f32_slowpath)
$__internal_1_$__cuda_sm3x_div_rn_noftz_f32_slowpath:
[----:B------:R-:W-:Y:S01]  /*19c0*/  SHF.R.U32.HI R11, RZ, 0x17, R3 ;  /* 0x00000017ff0b7819 */ /* 0x000fe20000011603 */
[----:B------:R-:W-:Y:S01]  /*19d0*/  BSSY.RECONVERGENT B1, `(.L_x_86) ;  /* 0x0000062000017945 */ /* 0x000fe20003800200 */
[----:B------:R-:W-:Y:S02]  /*19e0*/  SHF.R.U32.HI R9, RZ, 0x17, R0 ;  /* 0x00000017ff097819 */ /* 0x000fe40000011600 */
[----:B------:R-:W-:Y:S02]  /*19f0*/  LOP3.LUT R11, R11, 0xff, RZ, 0xc0, !PT ;  /* 0x000000ff0b0b7812 */ /* 0x000fe400078ec0ff */
[----:B------:R-:W-:Y:S02]  /*1a00*/  LOP3.LUT R16, R9, 0xff, RZ, 0xc0, !PT ;  /* 0x000000ff09107812 */ /* 0x000fe400078ec0ff */
[----:B------:R-:W-:Y:S02]  /*1a10*/  IADD3 R14, PT, PT, R11, -0x1, RZ ;  /* 0xffffffff0b0e7810 */ /* 0x000fe40007ffe0ff */
[----:B------:R-:W-:-:S02]  /*1a20*/  IADD3 R13, PT, PT, R16, -0x1, RZ ;  /* 0xffffffff100d7810 */ /* 0x000fc40007ffe0ff */
[----:B------:R-:W-:-:S04]  /*1a30*/  ISETP.GT.U32.AND P0, PT, R14, 0xfd, PT ;  /* 0x000000fd0e00780c */ /* 0x000fc80003f04070 */
        /* <DEDUP_REMOVED lines=19> */
[----:B------:R-:W-:Y:S02]  /*1b70*/  ISETP.GE.AND P0, PT, R13, RZ, PT ;  /* 0x000000ff0d00720c */ /* 0x000fe40003f06270 */
[----:B------:R-:W-:-:S11]  /*1b80*/  ISETP.GE.AND P1, PT, R14, RZ, PT ;  /* 0x000000ff0e00720c */ /* 0x000fd60003f26270 */
[----:B------:R-:W-:Y:S01]  /*1b90*/  @P0 MOV R9, RZ ;  /* 0x000000ff00090202 */ /* 0x000fe20000000f00 */
[----:B------:R-:W-:Y:S01]  /*1ba0*/  @!P0 FFMA R0, R0, 1.84467440737095516160e+19, RZ ;  /* 0x5f80000000008823 */ /* 0x000fe200000000ff */
[----:B------:R-:W-:Y:S01]  /*1bb0*/  @!P0 MOV R9, 0xffffffc0 ;  /* 0xffffffc000098802 */ /* 0x000fe20000000f00 */
[----:B------:R-:W-:-:S03]  /*1bc0*/  @!P1 FFMA R3, R3, 1.84467440737095516160e+19, RZ ;  /* 0x5f80000003039823 */ /* 0x000fc600000000ff */
[----:B------:R-:W-:-:S07]  /*1bd0*/  @!P1 IADD3 R9, PT, PT, R9, 0x40, RZ ;  /* 0x0000004009099810 */ /* 0x000fce0007ffe0ff */
.L_x_87:
[----:B------:R-:W-:Y:S01]  /*1be0*/  LEA R14, R11, 0xc0800000, 0x17 ;  /* 0xc08000000b0e7811 */ /* 0x000fe200078eb8ff */
[----:B------:R-:W-:Y:S03]  /*1bf0*/  BSSY.RECONVERGENT B2, `(.L_x_92) ;  /* 0x0000036000027945 */ /* 0x000fe60003800200 */
[----:B------:R-:W-:Y:S02]  /*1c00*/  IADD3 R14, PT, PT, -R14, R3, RZ ;  /* 0x000000030e0e7210 */ /* 0x000fe40007ffe1ff */
[----:B------:R-:W-:Y:S02]  /*1c10*/  IADD3 R3, PT, PT, R16, -0x7f, RZ ;  /* 0xffffff8110037810 */ /* 0x000fe40007ffe0ff */
[----:B------:R0:W1:Y:S01]  /*1c20*/  MUFU.RCP R13, R14 ;  /* 0x0000000e000d7308 */ /* 0x0000620000001000 */
[----:B------:R-:W-:Y:S02]  /*1c30*/  FADD.FTZ R15, -R14, -RZ ;  /* 0x800000ff0e0f7221 */ /* 0x000fe40000010100 */
[C---:B------:R-:W-:Y:S01]  /*1c40*/  IMAD R0, R3.reuse, -0x800000, R0 ;  /* 0xff80000003007824 */ /* 0x040fe200078e0200 */
[----:B0-----:R-:W-:-:S04]  /*1c50*/  IADD3 R14, PT, PT, R3, 0x7f, -R11 ;  /* 0x0000007f030e7810 */ /* 0x001fc80007ffe80b */
[----:B------:R-:W-:Y:S01]  /*1c60*/  IADD3 R14, PT, PT, R14, R9, RZ ;  /* 0x000000090e0e7210 */ /* 0x000fe20007ffe0ff */
[----:B-1----:R-:W-:-:S04]  /*1c70*/  FFMA R16, R13, R15, 1 ;  /* 0x3f8000000d107423 */ /* 0x002fc8000000000f */
[----:B------:R-:W-:-:S04]  /*1c80*/  FFMA R18, R13, R16, R13 ;  /* 0x000000100d127223 */ /* 0x000fc8000000000d */
[----:B------:R-:W-:-:S04]  /*1c90*/  FFMA R13, R0, R18, RZ ;  /* 0x00000012000d7223 */ /* 0x000fc800000000ff */
[----:B------:R-:W-:-:S04]  /*1ca0*/  FFMA R16, R15, R13, R0 ;  /* 0x0000000d0f107223 */ /* 0x000fc80000000000 */
[----:B------:R-:W-:-:S04]  /*1cb0*/  FFMA R13, R18, R16, R13 ;  /* 0x00000010120d7223 */ /* 0x000fc8000000000d */
[----:B------:R-:W-:-:S04]  /*1cc0*/  FFMA R16, R15, R13, R0 ;  /* 0x0000000d0f107223 */ /* 0x000fc80000000000 */
        /* <DEDUP_REMOVED lines=14> */
[CCC-:B------:R-:W-:Y:S01]  /*1db0*/  FFMA.RZ R3, R18.reuse, R16.reuse, R13.reuse ;  /* 0x0000001012037223 */ /* 0x1c0fe2000000c00d */
[CCC-:B------:R-:W-:Y:S01]  /*1dc0*/  FFMA.RM R14, R18.reuse, R16.reuse, R13.reuse ;  /* 0x00000010120e7223 */ /* 0x1c0fe2000000400d */
[C---:B------:R-:W-:Y:S02]  /*1dd0*/  ISETP.NE.AND P2, PT, R11.reuse, RZ, PT ;  /* 0x000000ff0b00720c */ /* 0x040fe40003f45270 */
[----:B------:R-:W-:Y:S02]  /*1de0*/  ISETP.NE.AND P1, PT, R11, RZ, PT ;  /* 0x000000ff0b00720c */ /* 0x000fe40003f25270 */
[----:B------:R-:W-:Y:S01]  /*1df0*/  LOP3.LUT R9, R3, 0x7fffff, RZ, 0xc0, !PT ;  /* 0x007fffff03097812 */ /* 0x000fe200078ec0ff */
[----:B------:R-:W-:Y:S01]  /*1e00*/  FFMA.RP R3, R18, R16, R13 ;  /* 0x0000001012037223 */ /* 0x000fe2000000800d */
[----:B------:R-:W-:Y:S02]  /*1e10*/  IADD3 R16, PT, PT, R11, 0x20, RZ ;  /* 0x000000200b107810 */ /* 0x000fe40007ffe0ff */
        /* <DEDUP_REMOVED lines=15> */
.L_x_94:
[----:B------:R-:W-:-:S04]  /*1f10*/  LOP3.LUT R0, R0, 0x80000000, RZ, 0xc0, !PT ;  /* 0x8000000000007812 */ /* 0x000fc800078ec0ff */
[----:B------:R-:W-:Y:S01]  /*1f20*/  LOP3.LUT R0, R0, 0x7f800000, RZ, 0xfc, !PT ;  /* 0x7f80000000007812 */ /* 0x000fe200078efcff */
[----:B------:R-:W-:Y:S06]  /*1f30*/  BRA `(.L_x_95) ;  /* 0x0000000000047947 */ /* 0x000fec0003800000 */
.L_x_93:
[----:B------:R-:W-:-:S07]  /*1f40*/  LEA R0, R14, R0, 0x17 ;  /* 0x000000000e007211 */ /* 0x000fce00078eb8ff */
.L_x_95:
[----:B------:R-:W-:Y:S05]  /*1f50*/  BSYNC.RECONVERGENT B2 ;  /* 0x0000000000027941 */ /* 0x000fea0003800200 */
.L_x_92:
[----:B------:R-:W-:Y:S05]  /*1f60*/  BRA `(.L_x_96) ;  /* 0x0000000000207947 */ /* 0x000fea0003800000 */
.L_x_91:
[----:B------:R-:W-:-:S04]  /*1f70*/  LOP3.LUT R0, R3, 0x80000000, R0, 0x48, !PT ;  /* 0x8000000003007812 */ /* 0x000fc800078e4800 */
[----:B------:R-:W-:Y:S01]  /*1f80*/  LOP3.LUT R0, R0, 0x7f800000, RZ, 0xfc, !PT ;  /* 0x7f80000000007812 */ /* 0x000fe200078efcff */
[----:B------:R-:W-:Y:S06]  /*1f90*/  BRA `(.L_x_96) ;  /* 0x0000000000147947 */ /* 0x000fec0003800000 */
.L_x_90:
[----:B------:R-:W-:Y:S01]  /*1fa0*/  LOP3.LUT R0, R3, 0x80000000, R0, 0x48, !PT ;  /* 0x8000000003007812 */ /* 0x000fe200078e4800 */
[----:B------:R-:W-:Y:S06]  /*1fb0*/  BRA `(.L_x_96) ;  /* 0x00000000000c7947 */ /* 0x000fec0003800000 */
.L_x_89:
[----:B------:R-:W0:Y:S01]  /*1fc0*/  MUFU.RSQ R0, -QNAN ;  /* 0xffc0000000007908 */ /* 0x000e220000001400 */
[----:B------:R-:W-:Y:S05]  /*1fd0*/  BRA `(.L_x_96) ;  /* 0x0000000000047947 */ /* 0x000fea0003800000 */
.L_x_88:
[----:B------:R-:W-:-:S07]  /*1fe0*/  FADD.FTZ R0, R0, R3 ;  /* 0x0000000300007221 */ /* 0x000fce0000010000 */
.L_x_96:
[----:B------:R-:W-:Y:S05]  /*1ff0*/  BSYNC.RECONVERGENT B1 ;  /* 0x0000000000017941 */ /* 0x000fea0003800200 */
.L_x_86:
[----:B------:R-:W-:-:S04]  /*2000*/  HFMA2 R11, -RZ, RZ, 0, 0 ;  /* 0x00000000ff0b7431 */ /* 0x000fc800000001ff */
[----:B0-----:R-:W-:Y:S05]  /*2010*/  RET.REL.NODEC R10 `(compute_ensemble_statistics) ;  /* 0xffffffdc0af87950 */ /* 0x001fea0003c3ffff */
.L_x_97:
        /* <DEDUP_REMOVED lines=14> */
.L_x_214:


//--------------------- .text.update_annealing_schedule --------------------------
	.section	.text.update_annealing_schedule,"ax",@progbits
	.align	128
        .global         update_annealing_schedule
        .type           update_annealing_schedule,@function
        .size           update_annealing_schedule,(.L_x_216 - update_annealing_schedule)
        .other          update_annealing_schedule,@"STO_CUDA_ENTRY STV_DEFAULT"
update_annealing_schedule:
.text.update_annealing_schedule:
[----:B------:R-:W-:Y:S01]  /*0000*/  LDC R1, c[0x0][0x37c] ;  /* 0x0000df00ff017b82 */ /* 0x000fe20000000800 */
[----:B------:R-:W0:Y:S07]  /*0010*/  S2R R3, SR_TID.X ;  /* 0x0000000000037919 */ /* 0x000e2e0000002100 */
[----:B------:R-:W0:Y:S01]  /*0020*/  S2UR UR4, SR_CTAID.X ;  /* 0x00000000000479c3 */ /* 0x000e220000002500 */
[----:B------:R-:W1:Y:S07]  /*0030*/  LDCU UR5, c[0x0][0x398] ;  /* 0x00007300ff0577ac */ /* 0x000e6e0008000800 */
[----:B------:R-:W0:Y:S02]  /*0040*/  LDC R4, c[0x0][0x360] ;  /* 0x0000d800ff047b82 */ /* 0x000e240000000800 */
[----:B0-----:R-:W-:-:S05]  /*0050*/  IMAD R4, R4, UR4, R3 ;  /* 0x0000000404047c24 */ /* 0x001fca000f8e0203 */
[----:B-1----:R-:W-:-:S13]  /*0060*/  ISETP.GE.AND P0, PT, R4, UR5, PT ;  /* 0x0000000504007c0c */ /* 0x002fda000bf06270 */
[----:B------:R-:W-:Y:S05]  /*0070*/  @P0 EXIT ;  /* 0x000000000000094d */ /* 0x000fea0003800000 */
[----:B------:R-:W0:Y:S01]  /*0080*/  LDC.64 R6, c[0x0][0x390] ;  /* 0x0000e400ff067b82 */ /* 0x000e220000000a00 */
[----:B------:R-:W1:Y:S01]  /*0090*/  LDCU.64 UR6, c[0x0][0x358] ;  /* 0x00006b00ff0677ac */ /* 0x000e620008000a00 */
[----:B0-----:R-:W0:Y:S08]  /*00a0*/  MUFU.RCP R0, R7 ;  /* 0x0000000700007308 */ /* 0x001e300000001000 */
[----:B------:R-:W2:Y:S01]  /*00b0*/  FCHK P0, R6, R7 ;  /* 0x0000000706007302 */ /* 0x000ea20000000000 */
[----:B0-----:R-:W-:-:S04]  /*00c0*/  FFMA R3, R0, -R7, 1 ;  /* 0x3f80000000037423 */ /* 0x001fc80000000807 */
[----:B------:R-:W-:-:S04]  /*00d0*/  FFMA R3, R0, R3, R0 ;  /* 0x0000000300037223 */ /* 0x000fc80000000000 */
[----:B------:R-:W-:-:S04]  /*00e0*/  FFMA R5, R3, R6, RZ ;  /* 0x0000000603057223 */ /* 0x000fc800000000ff */
[----:B------:R-:W-:-:S04]  /*00f0*/  FFMA R0, R5, -R7, R6 ;  /* 0x8000000705007223 */ /* 0x000fc80000000006 */
[----:B------:R-:W-:Y:S01]  /*0100*/  FFMA R0, R3, R0, R5 ;  /* 0x0000000003007223 */ /* 0x000fe20000000005 */
[----:B-12---:R-:W-:Y:S06]  /*0110*/  @!P0 BRA `(.L_x_98) ;  /* 0x0000000000088947 */ /* 0x006fec0003800000 */
[----:B------:R-:W-:-:S07]  /*0120*/  MOV R6, 0x140 ;  /* 0x0000014000067802 */ /* 0x000fce0000000f00 */
[----:B------:R-:W-:Y:S05]  /*0130*/  CALL.REL.NOINC `($__internal_3_$__cuda_sm3x_div_rn_noftz_f32_slowpath) ;  /* 0x0000000c00287944 */ /* 0x000fea0003c00000 */
.L_x_98:
[----:B------:R-:W0:Y:S01]  /*0140*/  LDCU UR4, c[0x0][0x398] ;  /* 0x00007300ff0477ac */ /* 0x000e220008000800 */
[----:B------:R-:W1:Y:S01]  /*0150*/  LDC.64 R6, c[0x0][0x380] ;  /* 0x0000e000ff067b82 */ /* 0x000e620000000a00 */
[----:B------:R-:W-:Y:S01]  /*0160*/  FADD R3, -R0, 1 ;  /* 0x3f80000000037421 */ /* 0x000fe20000000100 */
[----:B0-----:R-:W-:-:S06]  /*0170*/  UIADD3 UR4, UPT, UPT, UR4, -0x1, URZ ;  /* 0xffffffff04047890 */ /* 0x001fcc000fffe0ff */
[----:B------:R-:W-:Y:S01]  /*0180*/  I2FP.F32.S32 R0, UR4 ;  /* 0x0000000400007c45 */ /* 0x000fe20008201400 */
[----:B-1----:R-:W-:-:S04]  /*0190*/  IMAD.WIDE R6, R4, 0x4, R6 ;  /* 0x0000000404067825 */ /* 0x002fc800078e0206 */
[----:B------:R-:W-:Y:S01]  /*01a0*/  VIADD R2, R0, 0x1800000 ;  /* 0x0180000000027836 */ /* 0x000fe20000000000 */
[----:B------:R0:W-:Y:S04]  /*01b0*/  STG.E desc[UR6][R6.64], R3 ;  /* 0x0000000306007986 */ /* 0x0001e8000c101906 */
[----:B------:R-:W-:-:S04]  /*01c0*/  LOP3.LUT R2, R2, 0x7f800000, RZ, 0xc0, !PT ;  /* 0x7f80000002027812 */ /* 0x000fc800078ec0ff */
[----:B------:R-:W-:Y:S01]  /*01d0*/  ISETP.GT.U32.AND P0, PT, R2, 0x1ffffff, PT ;  /* 0x01ffffff0200780c */ /* 0x000fe20003f04070 */
[----:B------:R-:W-:-:S12]  /*01e0*/  IMAD.MOV.U32 R2, RZ, RZ, 0x3f800000 ;  /* 0x3f800000ff027424 */ /* 0x000fd800078e00ff */
[----:B0-----:R-:W-:Y:S05]  /*01f0*/  @P0 BRA `(.L_x_99) ;  /* 0x0000000000100947 */ /* 0x001fea0003800000 */
[----:B------:R-:W-:-:S07]  /*0200*/  MOV R6, 0x220 ;  /* 0x0000022000067802 */ /* 0x000fce0000000f00 */
[----:B------:R-:W-:Y:S05]  /*0210*/  CALL.REL.NOINC `($__internal_2_$__cuda_sm20_rcp_rn_f32_slowpath) ;  /* 0x0000000800247944 */ /* 0x000fea0003c00000 */
[----:B------:R-:W-:Y:S01]  /*0220*/  MOV R0, R3 ;  /* 0x0000000300007202 */ /* 0x000fe20000000f00 */
[----:B------:R-:W-:Y:S06]  /*0230*/  BRA `(.L_x_100) ;  /* 0x0000000000107947 */ /* 0x000fec0003800000 */
.L_x_99:
[----:B------:R-:W0:Y:S02]  /*0240*/  MUFU.RCP R3, R0 ;  /* 0x0000000000037308 */ /* 0x000e240000001000 */
[----:B0-----:R-:W-:-:S04]  /*0250*/  FFMA R5, R0, R3, -1 ;  /* 0xbf80000000057423 */ /* 0x001fc80000000003 */
[----:B------:R-:W-:-:S04]  /*0260*/  FADD.FTZ R6, -R5, -RZ ;  /* 0x800000ff05067221 */ /* 0x000fc80000010100 */
[----:B------:R-:W-:-:S07]  /*0270*/  FFMA R0, R3, R6, R3 ;  /* 0x0000000603007223 */ /* 0x000fce0000000003 */
.L_x_100:
[----:B------:R-:W-:-:S13]  /*0280*/  FSETP.NEU.AND P0, PT, R0, RZ, PT ;  /* 0x000000ff0000720b */ /* 0x000fda0003f0d000 */
[----:B------:R-:W-:Y:S05]  /*0290*/  @!P0 BRA `(.L_x_101) ;  /* 0x00000000008c8947 */ /* 0x000fea0003800000 */
[----:B------:R-:W-:Y:S02]  /*02a0*/  HFMA2 R5, -RZ, RZ, 1.189453125, 6.83203125 ;  /* 0x3cc246d5ff057431 */ /* 0x000fe400000001ff */
[----:B------:R-:W-:Y:S01]  /*02b0*/  IMAD.MOV.U32 R3, RZ, RZ, 0x30828797 ;  /* 0x30828797ff037424 */ /* 0x000fe200078e00ff */
[----:B------:R-:W-:Y:S01]  /*02c0*/  FSETP.NAN.AND P2, PT, |R0|, |R0|, PT ;  /* 0x400000000000720b */ /* 0x000fe20003f48200 */
[----:B------:R-:W-:-:S04]  /*02d0*/  IMAD.MOV.U32 R2, RZ, RZ, 0x3fb8aa3b ;  /* 0x3fb8aa3bff027424 */ /* 0x000fc800078e00ff */
[----:B------:R-:W-:-:S04]  /*02e0*/  FFMA R2, R3, R2, -9.2779664839781617047e-08 ;  /* 0xb3c73e2903027423 */ /* 0x000fc80000000002 */
[----:B------:R-:W-:-:S04]  /*02f0*/  FFMA R2, -R5, 1.9251366722983220825e-08, R2 ;  /* 0x32a55e3405027823 */ /* 0x000fc80000000102 */
[----:B------:R-:W-:-:S04]  /*0300*/  FFMA R2, R3, 0.00020286758081056177616, R2 ;  /* 0x3954b8da03027823 */ /* 0x000fc80000000002 */
[----:B------:R-:W-:-:S04]  /*0310*/  FFMA R2, -R5, 6.7622524511534720659e-05, R2 ;  /* 0x388dd09105027823 */ /* 0x000fc80000000102 */
[----:B------:R-:W-:-:S04]  /*0320*/  FADD R3, R2, 9.965785980224609375 ;  /* 0x411f73dc02037421 */ /* 0x000fc80000000000 */
[C---:B------:R-:W-:Y:S01]  /*0330*/  FMUL R6, R3.reuse, R0 ;  /* 0x0000000003067220 */ /* 0x040fe20000400000 */
[----:B------:R-:W-:-:S03]  /*0340*/  FADD R7, R3, -9.965785980224609375 ;  /* 0xc11f73dc03077421 */ /* 0x000fc60000000000 */
[----:B------:R-:W0:Y:S01]  /*0350*/  FRND R5, R6 ;  /* 0x0000000600057307 */ /* 0x000e220000201000 */
[----:B------:R-:W-:Y:S01]  /*0360*/  FADD R2, R2, -R7 ;  /* 0x8000000702027221 */ /* 0x000fe20000000000 */
[-C--:B------:R-:W-:Y:S01]  /*0370*/  FFMA R3, R3, R0.reuse, -R6 ;  /* 0x0000000003037223 */ /* 0x080fe20000000806 */
[----:B------:R-:W-:Y:S01]  /*0380*/  IMAD.MOV.U32 R7, RZ, RZ, 0x391fcb8e ;  /* 0x391fcb8eff077424 */ /* 0x000fe200078e00ff */
[----:B------:R-:W-:Y:S02]  /*0390*/  FSETP.GT.AND P0, PT, |R6|, 152, PT ;  /* 0x431800000600780b */ /* 0x000fe40003f04200 */
[----:B------:R-:W-:Y:S02]  /*03a0*/  FFMA R3, R2, R0, R3 ;  /* 0x0000000002037223 */ /* 0x000fe40000000003 */
[----:B------:R-:W1:Y:S01]  /*03b0*/  F2I.NTZ R8, R6 ;  /* 0x0000000600087305 */ /* 0x000e620000203100 */
[----:B0-----:R-:W-:Y:S01]  /*03c0*/  FADD R2, R6, -R5 ;  /* 0x8000000506027221 */ /* 0x001fe20000000000 */
[----:B------:R-:W-:-:S03]  /*03d0*/  FSETP.GT.AND P1, PT, R5, RZ, PT ;  /* 0x000000ff0500720b */ /* 0x000fc60003f24000 */
[----:B------:R-:W-:-:S04]  /*03e0*/  FADD R2, R2, R3 ;  /* 0x0000000302027221 */ /* 0x000fc80000000000 */
[----:B------:R-:W-:-:S04]  /*03f0*/  FFMA R3, R2, R7, 0.0013391353422775864601 ;  /* 0x3aaf85ed02037423 */ /* 0x000fc80000000007 */
[----:B------:R-:W-:-:S04]  /*0400*/  FFMA R3, R2, R3, 0.0096188392490148544312 ;  /* 0x3c1d985602037423 */ /* 0x000fc80000000003 */
[----:B------:R-:W-:-:S04]  /*0410*/  FFMA R3, R2, R3, 0.055503588169813156128 ;  /* 0x3d6357bb02037423 */ /* 0x000fc80000000003 */
[----:B------:R-:W-:Y:S01]  /*0420*/  FFMA R5, R2, R3, 0.24022644758224487305 ;  /* 0x3e75fdec02057423 */ /* 0x000fe20000000003 */
[----:B------:R-:W-:Y:S02]  /*0430*/  SEL R3, RZ, 0x83000000, P1 ;  /* 0x83000000ff037807 */ /* 0x000fe40000800000 */
[----:B------:R-:W-:Y:S01]  /*0440*/  FSETP.GEU.AND P1, PT, R6, RZ, PT ;  /* 0x000000ff0600720b */ /* 0x000fe20003f2e000 */
[----:B------:R-:W-:Y:S01]  /*0450*/  FFMA R7, R2, R5, 0.69314718246459960938 ;  /* 0x3f31721802077423 */ /* 0x000fe20000000005 */
[----:B-1----:R-:W-:Y:S01]  /*0460*/  LEA R8, R8, -R3, 0x17 ;  /* 0x8000000308087211 */ /* 0x002fe200078eb8ff */
[----:B------:R-:W-:Y:S02]  /*0470*/  VIADD R5, R3, 0x7f000000 ;  /* 0x7f00000003057836 */ /* 0x000fe40000000000 */
[----:B------:R-:W-:Y:S01]  /*0480*/  FFMA R10, R2, R7, 1 ;  /* 0x3f800000020a7423 */ /* 0x000fe20000000007 */
[----:B------:R-:W-:-:S03]  /*0490*/  FSEL R2, RZ, +INF , !P1 ;  /* 0x7f800000ff027808 */ /* 0x000fc60004800000 */
[----:B------:R-:W-:-:S04]  /*04a0*/  FMUL R5, R5, R10 ;  /* 0x0000000a05057220 */ /* 0x000fc80000400000 */
[----:B------:R-:W-:Y:S01]  /*04b0*/  @!P0 FMUL R2, R8, R5 ;  /* 0x0000000508028220 */ /* 0x000fe20000400000 */
[----:B------:R-:W-:-:S07]  /*04c0*/  @P2 FADD R2, R0, 1000 ;  /* 0x447a000000022421 */ /* 0x000fce0000000000 */
.L_x_101:
[C---:B------:R-:W-:Y:S01]  /*04d0*/  FMUL R3, |R2|.reuse, 16777216 ;  /* 0x4b80000002037820 */ /* 0x040fe20000400200 */
[----:B------:R-:W-:Y:S01]  /*04e0*/  FSETP.GEU.AND P0, PT, |R2|, 1.175494350822287508e-38, PT ;  /* 0x008000000200780b */ /* 0x000fe20003f0e200 */
[----:B------:R-:W-:Y:S03]  /*04f0*/  BSSY.RECONVERGENT B0, `(.L_x_102) ;  /* 0x0000056000007945 */ /* 0x000fe60003800200 */
[----:B------:R-:W-:-:S05]  /*0500*/  FSEL R3, R3, |R2|, !P0 ;  /* 0x4000000203037208 */ /* 0x000fca0004000000 */
[----:B------:R-:W-:-:S05]  /*0510*/  VIADD R0, R3, 0xc0cafb0d ;  /* 0xc0cafb0d03007836 */ /* 0x000fca0000000000 */
[----:B------:R-:W-:Y:S02]  /*0520*/  LOP3.LUT R6, R0, 0xff800000, RZ, 0xc0, !PT ;  /* 0xff80000000067812 */ /* 0x000fe400078ec0ff */
[----:B------:R-:W-:-:S03]  /*0530*/  FSEL R0, RZ, -24, P0 ;  /* 0xc1c00000ff007808 */ /* 0x000fc60000000000 */
[----:B------:R-:W-:-:S04]  /*0540*/  IMAD.IADD R3, R3, 0x1, -R6 ;  /* 0x0000000103037824 */ /* 0x000fc800078e0a06 */
[C---:B------:R-:W-:Y:S01]  /*0550*/  FADD R7, R3.reuse, 1 ;  /* 0x3f80000003077421 */ /* 0x040fe20000000000 */
[----:B------:R-:W-:Y:S01]  /*0560*/  FADD R5, R3, -1 ;  /* 0xbf80000003057421 */ /* 0x000fe20000000000 */
[----:B------:R-:W-:-:S03]  /*0570*/  I2FP.F32.S32 R3, R6 ;  /* 0x0000000600037245 */ /* 0x000fc60000201400 */
[----:B------:R-:W-:Y:S01]  /*0580*/  FADD R8, R5, R5 ;  /* 0x0000000505087221 */ /* 0x000fe20000000000 */
[----:B------:R-:W0:Y:S01]  /*0590*/  MUFU.RCP R7, R7 ;  /* 0x0000000700077308 */ /* 0x000e220000001000 */
[----:B------:R-:W-:Y:S02]  /*05a0*/  FFMA R0, R3, 1.1920928955078125e-07, R0 ;  /* 0x3400000003007823 */ /* 0x000fe40000000000 */
[----:B0-----:R-:W-:Y:S01]  /*05b0*/  FMUL R9, R7, R8 ;  /* 0x0000000807097220 */ /* 0x001fe20000400000 */
[----:B------:R-:W-:-:S03]  /*05c0*/  MOV R8, 0x3a2c32e4 ;  /* 0x3a2c32e400087802 */ /* 0x000fc60000000f00 */
[----:B------:R-:W-:Y:S01]  /*05d0*/  FADD R6, R5, -R9 ;  /* 0x8000000905067221 */ /* 0x000fe20000000000 */
[CC--:B------:R-:W-:Y:S01]  /*05e0*/  FMUL R3, R9.reuse, R9.reuse ;  /* 0x0000000909037220 */ /* 0x0c0fe20000400000 */
[----:B------:R-:W-:Y:S02]  /*05f0*/  FFMA R11, R9, 1.4426950216293334961, R0 ;  /* 0x3fb8aa3b090b7823 */ /* 0x000fe40000000000 */
[----:B------:R-:W-:Y:S01]  /*0600*/  FADD R6, R6, R6 ;  /* 0x0000000606067221 */ /* 0x000fe20000000000 */
[----:B------:R-:W-:Y:S01]  /*0610*/  FFMA R8, R3, R8, 0.0032181653659790754318 ;  /* 0x3b52e7db03087423 */ /* 0x000fe20000000008 */
[----:B------:R-:W-:Y:S02]  /*0620*/  FADD R0, R0, -R11 ;  /* 0x8000000b00007221 */ /* 0x000fe40000000000 */
[----:B------:R-:W-:Y:S01]  /*0630*/  FFMA R6, R5, -R9, R6 ;  /* 0x8000000905067223 */ /* 0x000fe20000000006 */
[----:B------:R-:W-:Y:S01]  /*0640*/  FFMA R8, R3, R8, 0.018033718690276145935 ;  /* 0x3c93bb7303087423 */ /* 0x000fe20000000008 */
[----:B------:R-:W-:-:S02]  /*0650*/  FFMA R5, R9, 1.4426950216293334961, R0 ;  /* 0x3fb8aa3b09057823 */ /* 0x000fc40000000000 */
[----:B------:R-:W-:Y:S01]  /*0660*/  FMUL R6, R7, R6 ;  /* 0x0000000607067220 */ /* 0x000fe20000400000 */
[----:B------:R-:W-:-:S03]  /*0670*/  FFMA R8, R3, R8, 0.12022458761930465698 ;  /* 0x3df6384f03087423 */ /* 0x000fc60000000008 */
[----:B------:R-:W-:Y:S01]  /*0680*/  FFMA R0, R6, 1.4426950216293334961, R5 ;  /* 0x3fb8aa3b06007823 */ /* 0x000fe20000000005 */
[----:B------:R-:W-:-:S03]  /*0690*/  FMUL R8, R3, R8 ;  /* 0x0000000803087220 */ /* 0x000fc60000400000 */
[----:B------:R-:W-:Y:S01]  /*06a0*/  FFMA R3, R9, 1.9251366722983220825e-08, R0 ;  /* 0x32a55e3409037823 */ /* 0x000fe20000000000 */
[----:B------:R-:W-:-:S04]  /*06b0*/  FMUL R0, R8, 3 ;  /* 0x4040000008007820 */ /* 0x000fc80000400000 */
[----:B------:R-:W-:-:S04]  /*06c0*/  FFMA R3, R6, R0, R3 ;  /* 0x0000000006037223 */ /* 0x000fc80000000003 */
[----:B------:R-:W-:Y:S01]  /*06d0*/  FFMA R8, R9, R8, R3 ;  /* 0x0000000809087223 */ /* 0x000fe20000000003 */
[----:B------:R-:W-:-:S03]  /*06e0*/  I2FP.F32.S32 R3, R4 ;  /* 0x0000000400037245 */ /* 0x000fc60000201400 */
[----:B------:R-:W-:-:S04]  /*06f0*/  FADD R0, R11, R8 ;  /* 0x000000080b007221 */ /* 0x000fc80000000000 */
[----:B------:R-:W-:Y:S01]  /*0700*/  FMUL R6, R3, R0 ;  /* 0x0000000003067220 */ /* 0x000fe20000400000 */
[----:B------:R-:W-:-:S03]  /*0710*/  FADD R11, -R11, R0 ;  /* 0x000000000b0b7221 */ /* 0x000fc60000000100 */
[----:B------:R-:W0:Y:S01]  /*0720*/  FRND R7, R6 ;  /* 0x0000000600077307 */ /* 0x000e220000201000 */
[----:B------:R-:W-:Y:S01]  /*0730*/  FADD R8, R8, -R11 ;  /* 0x8000000b08087221 */ /* 0x000fe20000000000 */
[C---:B------:R-:W-:Y:S01]  /*0740*/  FFMA R5, R3.reuse, R0, -R6 ;  /* 0x0000000003057223 */ /* 0x040fe20000000806 */
[C---:B------:R-:W-:Y:S02]  /*0750*/  FSETP.GT.AND P1, PT, |R6|.reuse, 152, PT ;  /* 0x431800000600780b */ /* 0x040fe40003f24200 */
[C---:B------:R-:W-:Y:S01]  /*0760*/  FSETP.GEU.AND P2, PT, R6.reuse, RZ, PT ;  /* 0x000000ff0600720b */ /* 0x040fe20003f4e000 */
[----:B------:R-:W-:Y:S01]  /*0770*/  FFMA R5, R3, R8, R5 ;  /* 0x0000000803057223 */ /* 0x000fe20000000005 */
[----:B------:R-:W-:Y:S01]  /*0780*/  IMAD.MOV.U32 R8, RZ, RZ, 0x391fcb8e ;  /* 0x391fcb8eff087424 */ /* 0x000fe200078e00ff */
[----:B------:R-:W1:Y:S01]  /*0790*/  F2I.NTZ R9, R6 ;  /* 0x0000000600097305 */ /* 0x000e620000203100 */
[----:B0-----:R-:W-:Y:S01]  /*07a0*/  FADD R0, R6, -R7 ;  /* 0x8000000706007221 */ /* 0x001fe20000000000 */
[----:B------:R-:W-:-:S03]  /*07b0*/  FSETP.GT.AND P0, PT, R7, RZ, PT ;  /* 0x000000ff0700720b */ /* 0x000fc60003f04000 */
[----:B------:R-:W-:Y:S01]  /*07c0*/  FADD R5, R5, R0 ;  /* 0x0000000005057221 */ /* 0x000fe20000000000 */
[----:B------:R-:W-:Y:S02]  /*07d0*/  SEL R10, RZ, 0x83000000, P0 ;  /* 0x83000000ff0a7807 */ /* 0x000fe40000000000 */
[----:B------:R-:W-:Y:S01]  /*07e0*/  FSETP.NEU.AND P0, PT, R2, 1, PT ;  /* 0x3f8000000200780b */ /* 0x000fe20003f0d000 */
[----:B------:R-:W-:-:S03]  /*07f0*/  FFMA R0, R5, R8, 0.0013391353422775864601 ;  /* 0x3aaf85ed05007423 */ /* 0x000fc60000000008 */
[----:B------:R-:W-:Y:S01]  /*0800*/  ISETP.EQ.OR P0, PT, R4, RZ, !P0 ;  /* 0x000000ff0400720c */ /* 0x000fe20004702670 */
[----:B------:R-:W-:-:S04]  /*0810*/  FFMA R0, R5, R0, 0.0096188392490148544312 ;  /* 0x3c1d985605007423 */ /* 0x000fc80000000000 */
[----:B------:R-:W-:-:S04]  /*0820*/  FFMA R0, R5, R0, 0.055503588169813156128 ;  /* 0x3d6357bb05007423 */ /* 0x000fc80000000000 */
[----:B------:R-:W-:Y:S01]  /*0830*/  FFMA R8, R5, R0, 0.24022644758224487305 ;  /* 0x3e75fdec05087423 */ /* 0x000fe20000000000 */
[----:B------:R-:W-:-:S03]  /*0840*/  FMUL R0, R3, 0.5 ;  /* 0x3f00000003007820 */ /* 0x000fc60000400000 */
[----:B------:R-:W-:-:S03]  /*0850*/  FFMA R8, R5, R8, 0.69314718246459960938 ;  /* 0x3f31721805087423 */ /* 0x000fc60000000008 */
[----:B------:R-:W0:Y:S01]  /*0860*/  FRND.TRUNC R0, R0 ;  /* 0x0000000000007307 */ /* 0x000e22000020d000 */
[----:B------:R-:W-:Y:S01]  /*0870*/  FFMA R8, R5, R8, 1 ;  /* 0x3f80000005087423 */ /* 0x000fe20000000008 */
[----:B------:R-:W-:Y:S01]  /*0880*/  VIADD R5, R10, 0x7f000000 ;  /* 0x7f0000000a057836 */ /* 0x000fe20000000000 */
[----:B-1----:R-:W-:-:S03]  /*0890*/  LEA R10, R9, -R10, 0x17 ;  /* 0x8000000a090a7211 */ /* 0x002fc600078eb8ff */
[----:B------:R-:W-:-:S04]  /*08a0*/  FMUL R5, R8, R5 ;  /* 0x0000000508057220 */ /* 0x000fc80000400000 */
[----:B------:R-:W-:Y:S01]  /*08b0*/  FMUL R10, R5, R10 ;  /* 0x0000000a050a7220 */ /* 0x000fe20000400000 */
[----:B------:R-:W-:Y:S01]  /*08c0*/  IMAD.MOV.U32 R5, RZ, RZ, 0x3f800000 ;  /* 0x3f800000ff057424 */ /* 0x000fe200078e00ff */
[----:B------:R-:W-:Y:S01]  /*08d0*/  @P1 FSEL R10, RZ, +INF , !P2 ;  /* 0x7f800000ff0a1808 */ /* 0x000fe20005000000 */
[----:B0-----:R-:W-:Y:S01]  /*08e0*/  FADD R0, R0, R0 ;  /* 0x0000000000007221 */ /* 0x001fe20000000000 */
[----:B------:R-:W-:Y:S06]  /*08f0*/  @P0 BRA `(.L_x_103) ;  /* 0x0000000000540947 */ /* 0x000fec0003800000 */
[----:B------:R-:W-:-:S04]  /*0900*/  FSETP.NAN.AND P0, PT, |R3|, |R3|, PT ;  /* 0x400000030300720b */ /* 0x000fc80003f08200 */
[----:B------:R-:W-:-:S13]  /*0910*/  FSETP.NUM.AND P0, PT, |R2|, |R2|, !P0 ;  /* 0x400000020200720b */ /* 0x000fda0004707200 */
[----:B------:R-:W-:Y:S01]  /*0920*/  @!P0 FADD R5, R3, R2 ;  /* 0x0000000203058221 */ /* 0x000fe20000000000 */
[----:B------:R-:W-:Y:S06]  /*0930*/  @!P0 BRA `(.L_x_103) ;  /* 0x0000000000448947 */ /* 0x000fec0003800000 */
[C---:B------:R-:W-:Y:S01]  /*0940*/  FSETP.NEU.AND P0, PT, |R2|.reuse, +INF , PT ;  /* 0x7f8000000200780b */ /* 0x040fe20003f0d200 */
[----:B------:R-:W-:Y:S01]  /*0950*/  FADD R0, R3, -R0 ;  /* 0x8000000003007221 */ /* 0x000fe20000000000 */
[----:B------:R-:W-:-:S13]  /*0960*/  FSETP.NEU.AND P1, PT, R2, RZ, PT ;  /* 0x000000ff0200720b */ /* 0x000fda0003f2d000 */
[----:B------:R-:W-:Y:S05]  /*0970*/  @P0 BRA P1, `(.L_x_104) ;  /* 0x0000000000180947 */ /* 0x000fea0000800000 */
[----:B------:R-:W-:Y:S01]  /*0980*/  ISETP.GE.AND P1, PT, R4, RZ, PT ;  /* 0x000000ff0400720c */ /* 0x000fe20003f26270 */
[----:B------:R-:W-:Y:S01]  /*0990*/  FADD R5, R2, R2 ;  /* 0x0000000202057221 */ /* 0x000fe20000000000 */
[----:B------:R-:W-:-:S11]  /*09a0*/  FSETP.NEU.AND P0, PT, |R0|, 1, PT ;  /* 0x3f8000000000780b */ /* 0x000fd60003f0d200 */
[----:B------:R-:W-:-:S04]  /*09b0*/  @!P1 LOP3.LUT R5, R5, 0x7f800000, RZ, 0x3c, !PT ;  /* 0x7f80000005059812 */ /* 0x000fc800078e3cff */
[----:B------:R-:W-:Y:S01]  /*09c0*/  @P0 LOP3.LUT R5, R5, 0x7fffffff, RZ, 0xc0, !PT ;  /* 0x7fffffff05050812 */ /* 0x000fe200078ec0ff */
[----:B------:R-:W-:Y:S06]  /*09d0*/  BRA `(.L_x_103) ;  /* 0x00000000001c7947 */ /* 0x000fec0003800000 */
.L_x_104:
[----:B------:R-:W-:Y:S02]  /*09e0*/  FSETP.NEU.AND P0, PT, |R3|, +INF , PT ;  /* 0x7f8000000300780b */ /* 0x000fe40003f0d200 */
[----:B------:R-:W-:-:S13]  /*09f0*/  FSETP.EQ.AND P1, PT, R2, -1, PT ;  /* 0xbf8000000200780b */ /* 0x000fda0003f22000 */
[----:B------:R-:W-:Y:S05]  /*0a00*/  @!P0 BRA P1, `(.L_x_103) ;  /* 0x0000000000108947 */ /* 0x000fea0000800000 */
[----:B------:R-:W-:Y:S02]  /*0a10*/  FSETP.GEU.AND P0, PT, R2, RZ, PT ;  /* 0x000000ff0200720b */ /* 0x000fe40003f0e000 */
[----:B------:R-:W-:-:S11]  /*0a20*/  MOV R5, R10 ;  /* 0x0000000a00057202 */ /* 0x000fd60000000f00 */
[----:B------:R-:W-:-:S04]  /*0a30*/  @!P0 FSETP.NEU.AND P1, PT, |R0|, 1, PT ;  /* 0x3f8000000000880b */ /* 0x000fc80003f2d200 */
[----:B------:R-:W-:-:S09]  /*0a40*/  @!P0 FSEL R5, R10, -R10, P1 ;  /* 0x8000000a0a058208 */ /* 0x000fd20000800000 */
.L_x_103:
[----:B------:R-:W-:Y:S05]  /*0a50*/  BSYNC.RECONVERGENT B0 ;  /* 0x0000000000007941 */ /* 0x000fea0003800200 */
.L_x_102:
[----:B------:R-:W0:Y:S01]  /*0a60*/  LDC.64 R2, c[0x0][0x388] ;  /* 0x0000e200ff027b82 */ /* 0x000e220000000a00 */
[----:B------:R-:W-:Y:S01]  /*0a70*/  FMUL R7, R5, 0.0099999997764825820923 ;  /* 0x3c23d70a05077820 */ /* 0x000fe20000400000 */
[----:B0-----:R-:W-:-:S05]  /*0a80*/  IMAD.WIDE R4, R4, 0x4, R2 ;  /* 0x0000000404047825 */ /* 0x001fca00078e0202 */
[----:B------:R-:W-:Y:S01]  /*0a90*/  STG.E desc[UR6][R4.64], R7 ;  /* 0x0000000704007986 */ /* 0x000fe2000c101906 */
[----:B------:R-:W-:Y:S05]  /*0aa0*/  EXIT ;  /* 0x000000000000794d */ /* 0x000fea0003800000 */
        .weak           $__internal_2_$__cuda_sm20_rcp_rn_f32_slowpath
        .type           $__internal_2_$__cuda_sm20_rcp_rn_f32_slowpath,@function
        .size           $__internal_2_$__cuda_sm20_rcp_rn_f32_slowpath,($__internal_3_$__cuda_sm3x_div_rn_noftz_f32_slowpath - $__internal_2_$__cuda_sm20_rcp_rn_f32_slowpath)
$__internal_2_$__cuda_sm20_rcp_rn_f32_slowpath:
[----:B------:R-:W-:-:S05]  /*0ab0*/  IMAD.SHL.U32 R3, R0, 0x2, RZ ;  /* 0x0000000200037824 */ /* 0x000fca00078e00ff */
[----:B------:R-:W-:-:S04]  /*0ac0*/  SHF.R.U32.HI R3, RZ, 0x18, R3 ;  /* 0x00000018ff037819 */ /* 0x000fc80000011603 */
[----:B------:R-:W-:-:S13]  /*0ad0*/  ISETP.NE.U32.AND P0, PT, R3, RZ, PT ;  /* 0x000000ff0300720c */ /* 0x000fda0003f05070 */
[----:B------:R-:W-:Y:S05]  /*0ae0*/  @P0 BRA `(.L_x_105) ;  /* 0x00000000002c0947 */ /* 0x000fea0003800000 */
[----:B------:R-:W-:-:S04]  /*0af0*/  SHF.L.U32 R3, R0, 0x1, RZ ;  /* 0x0000000100037819 */ /* 0x000fc800000006ff */
[----:B------:R-:W-:-:S13]  /*0b00*/  ISETP.NE.AND P0, PT, R3, RZ, PT ;  /* 0x000000ff0300720c */ /* 0x000fda0003f05270 */
[----:B------:R2:W3:Y:S01]  /*0b10*/  @!P0 MUFU.RCP R3, R0 ;  /* 0x0000000000038308 */ /* 0x0004e20000001000 */
[----:B------:R-:W-:Y:S05]  /*0b20*/  @!P0 BRA `(.L_x_106) ;  /* 0x0000000000a48947 */ /* 0x000fea0003800000 */
[----:B------:R-:W-:-:S04]  /*0b30*/  FFMA R5, R0, 1.84467440737095516160e+19, RZ ;  /* 0x5f80000000057823 */ /* 0x000fc800000000ff */
[----:B--2---:R-:W3:Y:S02]  /*0b40*/  MUFU.RCP R0, R5 ;  /* 0x0000000500007308 */ /* 0x004ee40000001000 */
[----:B---3--:R-:W-:-:S04]  /*0b50*/  FFMA R3, R5, R0, -1 ;  /* 0xbf80000005037423 */ /* 0x008fc80000000000 */
[----:B------:R-:W-:-:S04]  /*0b60*/  FADD.FTZ R3, -R3, -RZ ;  /* 0x800000ff03037221 */ /* 0x000fc80000010100 */
[----:B------:R-:W-:-:S04]  /*0b70*/  FFMA R0, R0, R3, R0 ;  /* 0x0000000300007223 */ /* 0x000fc80000000000 */
[----:B------:R-:W-:Y:S01]  /*0b80*/  FFMA R3, R0, 1.84467440737095516160e+19, RZ ;  /* 0x5f80000000037823 */ /* 0x000fe200000000ff */
[----:B------:R-:W-:Y:S06]  /*0b90*/  BRA `(.L_x_106) ;  /* 0x0000000000887947 */ /* 0x000fec0003800000 */
.L_x_105:
[----:B------:R-:W-:-:S05]  /*0ba0*/  VIADD R5, R3, 0xffffff03 ;  /* 0xffffff0303057836 */ /* 0x000fca0000000000 */
[----:B------:R-:W-:-:S13]  /*0bb0*/  ISETP.GT.U32.AND P0, PT, R5, 0x1, PT ;  /* 0x000000010500780c */ /* 0x000fda0003f04070 */
[----:B------:R-:W-:Y:S05]  /*0bc0*/  @P0 BRA `(.L_x_107) ;  /* 0x0000000000780947 */ /* 0x000fea0003800000 */
[----:B------:R-:W-:Y:S01]  /*0bd0*/  LOP3.LUT R7, R0, 0x7fffff, RZ, 0xc0, !PT ;  /* 0x007fffff00077812 */ /* 0x000fe200078ec0ff */
[----:B------:R-:W-:Y:S02]  /*0be0*/  HFMA2 R12, -RZ, RZ, 0, 1.78813934326171875e-07 ;  /* 0x00000003ff0c7431 */ /* 0x000fe400000001ff */
[----:B------:R-:W-:Y:S01]  /*0bf0*/  VIADD R3, R3, 0xffffff04 ;  /* 0xffffff0403037836 */ /* 0x000fe20000000000 */
[----:B------:R-:W-:-:S04]  /*0c00*/  LOP3.LUT R7, R7, 0x3f800000, RZ, 0xfc, !PT ;  /* 0x3f80000007077812 */ /* 0x000fc800078efcff */
[----:B------:R-:W0:Y:S01]  /*0c10*/  MUFU.RCP R8, R7 ;  /* 0x0000000700087308 */ /* 0x000e220000001000 */
[----:B------:R-:W-:Y:S01]  /*0c20*/  SHF.L.U32 R11, R12, R5, RZ ;  /* 0x000000050c0b7219 */ /* 0x000fe200000006ff */
[----:B0-----:R-:W-:-:S04]  /*0c30*/  FFMA R9, R7, R8, -1 ;  /* 0xbf80000007097423 */ /* 0x001fc80000000008 */
[----:B------:R-:W-:-:S04]  /*0c40*/  FADD.FTZ R9, -R9, -RZ ;  /* 0x800000ff09097221 */ /* 0x000fc80000010100 */
[CCC-:B------:R-:W-:Y:S01]  /*0c50*/  FFMA.RM R10, R8.reuse, R9.reuse, R8.reuse ;  /* 0x00000009080a7223 */ /* 0x1c0fe20000004008 */
[----:B------:R-:W-:-:S04]  /*0c60*/  FFMA.RP R9, R8, R9, R8 ;  /* 0x0000000908097223 */ /* 0x000fc80000008008 */
[C---:B------:R-:W-:Y:S02]  /*0c70*/  LOP3.LUT R8, R10.reuse, 0x7fffff, RZ, 0xc0, !PT ;  /* 0x007fffff0a087812 */ /* 0x040fe400078ec0ff */
[----:B------:R-:W-:Y:S02]  /*0c80*/  FSETP.NEU.FTZ.AND P0, PT, R10, R9, PT ;  /* 0x000000090a00720b */ /* 0x000fe40003f1d000 */
[----:B------:R-:W-:Y:S02]  /*0c90*/  LOP3.LUT R8, R8, 0x800000, RZ, 0xfc, !PT ;  /* 0x0080000008087812 */ /* 0x000fe400078efcff */
[----:B------:R-:W-:Y:S02]  /*0ca0*/  SEL R9, RZ, 0xffffffff, !P0 ;  /* 0xffffffffff097807 */ /* 0x000fe40004000000 */
[----:B------:R-:W-:Y:S02]  /*0cb0*/  LOP3.LUT R10, R11, R8, RZ, 0xc0, !PT ;  /* 0x000000080b0a7212 */ /* 0x000fe400078ec0ff */
[----:B------:R-:W-:Y:S01]  /*0cc0*/  SHF.R.U32.HI R3, RZ, R3, R8 ;  /* 0x00000003ff037219 */ /* 0x000fe20000011608 */
[----:B------:R-:W-:Y:S01]  /*0cd0*/  IMAD.MOV R9, RZ, RZ, -R9 ;  /* 0x000000ffff097224 */ /* 0x000fe200078e0a09 */
[----:B------:R-:W-:-:S04]  /*0ce0*/  SHF.R.U32.HI R10, RZ, R5, R10 ;  /* 0x00000005ff0a7219 */ /* 0x000fc8000001160a */
[----:B------:R-:W-:Y:S02]  /*0cf0*/  LOP3.LUT P1, RZ, R9, R5, R8, 0xf8, !PT ;  /* 0x0000000509ff7212 */ /* 0x000fe4000782f808 */
[C---:B------:R-:W-:Y:S02]  /*0d00*/  LOP3.LUT P0, RZ, R10.reuse, 0x1, RZ, 0xc0, !PT ;  /* 0x000000010aff7812 */ /* 0x040fe4000780c0ff */
[----:B------:R-:W-:-:S04]  /*0d10*/  LOP3.LUT P2, RZ, R10, 0x2, RZ, 0xc0, !PT ;  /* 0x000000020aff7812 */ /* 0x000fc8000784c0ff */
[----:B------:R-:W-:Y:S02]  /*0d20*/  PLOP3.LUT P0, PT, P0, P1, P2, 0xe0, 0x0 ;  /* 0x000000000000781c */ /* 0x000fe40000703c20 */
[----:B------:R-:W-:Y:S02]  /*0d30*/  LOP3.LUT P1, RZ, R0, 0x7fffff, RZ, 0xc0, !PT ;  /* 0x007fffff00ff7812 */ /* 0x000fe4000782c0ff */
[----:B------:R-:W-:-:S04]  /*0d40*/  SEL R5, RZ, 0x1, !P0 ;  /* 0x00000001ff057807 */ /* 0x000fc80004000000 */
[----:B------:R-:W-:-:S04]  /*0d50*/  IADD3 R5, PT, PT, -R5, RZ, RZ ;  /* 0x000000ff05057210 */ /* 0x000fc80007ffe1ff */
[----:B------:R-:W-:-:S13]  /*0d60*/  ISETP.GE.AND P0, PT, R5, RZ, PT ;  /* 0x000000ff0500720c */ /* 0x000fda0003f06270 */
[----:B------:R-:W-:-:S05]  /*0d70*/  @!P0 IADD3 R3, PT, PT, R3, 0x1, RZ ;  /* 0x0000000103038810 */ /* 0x000fca0007ffe0ff */
[----:B------:R-:W-:-:S05]  /*0d80*/  @!P1 IMAD.SHL.U32 R3, R3, 0x2, RZ ;  /* 0x0000000203039824 */ /* 0x000fca00078e00ff */
[----:B------:R-:W-:Y:S01]  /*0d90*/  LOP3.LUT R3, R3, 0x80000000, R0, 0xf8, !PT ;  /* 0x8000000003037812 */ /* 0x000fe200078ef800 */
[----:B------:R-:W-:Y:S06]  /*0da0*/  BRA `(.L_x_106) ;  /* 0x0000000000047947 */ /* 0x000fec0003800000 */
.L_x_107:
[----:B------:R0:W1:Y:S02]  /*0db0*/  MUFU.RCP R3, R0 ;  /* 0x0000000000037308 */ /* 0x0000640000001000 */
.L_x_106:
[----:B------:R-:W-:-:S04]  /*0dc0*/  MOV R7, 0x0 ;  /* 0x0000000000077802 */ /* 0x000fc80000000f00 */
[----:B0123--:R-:W-:Y:S05]  /*0dd0*/  RET.REL.NODEC R6 `(update_annealing_schedule) ;  /* 0xfffffff006887950 */ /* 0x00ffea0003c3ffff */
        .weak           $__internal_3_$__cuda_sm3x_div_rn_noftz_f32_slowpath
        .type           $__internal_3_$__cuda_sm3x_div_rn_noftz_f32_slowpath,@function
        .size           $__internal_3_$__cuda_sm3x_div_rn_noftz_f32_slowpath,(.L_x_216 - $__internal_3_$__cuda_sm3x_div_rn_noftz_f32_slowpath)
$__internal_3_$__cuda_sm3x_div_rn_noftz_f32_slowpath:
[----:B------:R-:W0:Y:S08]  /*0de0*/  LDC.64 R2, c[0x0][0x390] ;  /* 0x0000e400ff027b82 */ /* 0x000e300000000a00 */
[----:B------:R-:W1:Y:S08]  /*0df0*/  LDC R7, c[0x0][0x390] ;  /* 0x0000e400ff077b82 */ /* 0x000e700000000800 */
[----:B------:R-:W2:Y:S01]  /*0e00*/  LDC R8, c[0x0][0x394] ;  /* 0x0000e500ff087b82 */ /* 0x000ea20000000800 */
[----:B0-----:R-:W-:-:S02]  /*0e10*/  SHF.R.U32.HI R5, RZ, 0x17, R3 ;  /* 0x00000017ff057819 */ /* 0x001fc40000011603 */
[----:B------:R-:W-:Y:S02]  /*0e20*/  SHF.R.U32.HI R0, RZ, 0x17, R2 ;  /* 0x00000017ff007819 */ /* 0x000fe40000011602 */
[----:B------:R-:W-:Y:S02]  /*0e30*/  LOP3.LUT R5, R5, 0xff, RZ, 0xc0, !PT ;  /* 0x000000ff05057812 */ /* 0x000fe400078ec0ff */
[----:B------:R-:W-:-:S03]  /*0e40*/  LOP3.LUT R0, R0, 0xff, RZ, 0xc0, !PT ;  /* 0x000000ff00007812 */ /* 0x000fc600078ec0ff */
[----:B------:R-:W-:Y:S01]  /*0e50*/  VIADD R11, R5, 0xffffffff ;  /* 0xffffffff050b7836 */ /* 0x000fe20000000000 */
[----:B------:R-:W-:-:S04]  /*0e60*/  IADD3 R10, PT, PT, R0, -0x1, RZ ;  /* 0xffffffff000a7810 */ /* 0x000fc80007ffe0ff */
[----:B------:R-:W-:-:S04]  /*0e70*/  ISETP.GT.U32.AND P0, PT, R11, 0xfd, PT ;  /* 0x000000fd0b00780c */ /* 0x000fc80003f04070 */
[----:B------:R-:W-:-:S13]  /*0e80*/  ISETP.GT.U32.OR P0, PT, R10, 0xfd, P0 ;  /* 0x000000fd0a00780c */ /* 0x000fda0000704470 */
[----:B------:R-:W-:Y:S01]  /*0e90*/  @!P0 IMAD.MOV.U32 R9, RZ, RZ, RZ ;  /* 0x000000ffff098224 */ /* 0x000fe200078e00ff */
[----:B-12---:R-:W-:Y:S06]  /*0ea0*/  @!P0 BRA `(.L_x_108) ;  /* 0x00000000005c8947 */ /* 0x006fec0003800000 */
        /* <DEDUP_REMOVED lines=19> */
[----:B------:R-:W-:Y:S02]  /*0fe0*/  @!P0 IMAD.MOV.U32 R9, RZ, RZ, -0x40 ;  /* 0xffffffc0ff098424 */ /* 0x000fe400078e00ff */
[----:B------:R-:W-:Y:S01]  /*0ff0*/  @!P0 FFMA R7, R2, 1.84467440737095516160e+19, RZ ;  /* 0x5f80000002078823 */ /* 0x000fe200000000ff */
[----:B------:R-:W-:Y:S02]  /*1000*/  @!P1 FFMA R8, R3, 1.84467440737095516160e+19, RZ ;  /* 0x5f80000003089823 */ /* 0x000fe400000000ff */
[----:B------:R-:W-:-:S07]  /*1010*/  @!P1 IADD3 R9, PT, PT, R9, 0x40, RZ ;  /* 0x0000004009099810 */ /* 0x000fce0007ffe0ff */
.L_x_108:
[----:B------:R-:W-:Y:S02]  /*1020*/  LEA R3, R5, 0xc0800000, 0x17 ;  /* 0xc080000005037811 */ /* 0x000fe400078eb8ff */
[----:B------:R-:W-:-:S03]  /*1030*/  IADD3 R2, PT, PT, R0, -0x7f, RZ ;  /* 0xffffff8100027810 */ /* 0x000fc60007ffe0ff */
[----:B------:R-:W-:Y:S02]  /*1040*/  IMAD.IADD R3, R8, 0x1, -R3 ;  /* 0x0000000108037824 */ /* 0x000fe400078e0a03 */
[----:B------:R-:W-:Y:S02]  /*1050*/  IMAD R0, R2, -0x800000, R7 ;  /* 0xff80000002007824 */ /* 0x000fe400078e0207 */
        /* <DEDUP_REMOVED lines=8> */
[----:B------:R-:W-:Y:S02]  /*10e0*/  FFMA R12, R11, R7, R0 ;  /* 0x000000070b0c7223 */ /* 0x000fe40000000000 */
[----:B------:R-:W-:Y:S02]  /*10f0*/  IMAD.IADD R9, R8, 0x1, R9 ;  /* 0x0000000108097824 */ /* 0x000fe400078e0209 */
[----:B------:R-:W-:-:S05]  /*1100*/  FFMA R0, R10, R12, R7 ;  /* 0x0000000c0a007223 */ /* 0x000fca0000000007 */
[----:B------:R-:W-:-:S04]  /*1110*/  SHF.R.U32.HI R2, RZ, 0x17, R0 ;  /* 0x00000017ff027819 */ /* 0x000fc80000011600 */
[----:B------:R-:W-:-:S04]  /*1120*/  LOP3.LUT R2, R2, 0xff, RZ, 0xc0, !PT ;  /* 0x000000ff02027812 */ /* 0x000fc800078ec0ff */
[----:B------:R-:W-:-:S05]  /*1130*/  IADD3 R11, PT, PT, R2, R9, RZ ;  /* 0x00000009020b7210 */ /* 0x000fca0007ffe0ff */
[----:B------:R-:W-:-:S05]  /*1140*/  VIADD R2, R11, 0xffffffff ;  /* 0xffffffff0b027836 */ /* 0x000fca0000000000 */
        /* <DEDUP_REMOVED lines=10> */
[C---:B------:R-:W-:Y:S01]  /*11f0*/  IADD3 R8, PT, PT, R11.reuse, 0x20, RZ ;  /* 0x000000200b087810 */ /* 0x040fe20007ffe0ff */
[-CC-:B------:R-:W-:Y:S01]  /*1200*/  FFMA.RM R3, R10, R12.reuse, R7.reuse ;  /* 0x0000000c0a037223 */ /* 0x180fe20000004007 */
[C---:B------:R-:W-:Y:S02]  /*1210*/  ISETP.NE.AND P2, PT, R11.reuse, RZ, PT ;  /* 0x000000ff0b00720c */ /* 0x040fe40003f45270 */
[----:B------:R-:W-:Y:S01]  /*1220*/  LOP3.LUT R5, R2, 0x7fffff, RZ, 0xc0, !PT ;  /* 0x007fffff02057812 */ /* 0x000fe200078ec0ff */
[----:B------:R-:W-:Y:S01]  /*1230*/  FFMA.RP R2, R10, R12, R7 ;  /* 0x0000000c0a027223 */ /* 0x000fe20000008007 */
[----:B------:R-:W-:Y:S01]  /*1240*/  IMAD.MOV R7, RZ, RZ, -R11 ;  /* 0x000000ffff077224 */ /* 0x000fe200078e0a0b */
[----:B------:R-:W-:Y:S02]  /*1250*/  ISETP.NE.AND P1, PT, R11, RZ, PT ;  /* 0x000000ff0b00720c */ /* 0x000fe40003f25270 */
[----:B------:R-:W-:-:S02]  /*1260*/  LOP3.LUT R5, R5, 0x800000, RZ, 0xfc, !PT ;  /* 0x0080000005057812 */ /* 0x000fc400078efcff */
[----:B------:R-:W-:Y:S02]  /*1270*/  FSETP.NEU.FTZ.AND P0, PT, R2, R3, PT ;  /* 0x000000030200720b */ /* 0x000fe40003f1d000 */
[----:B------:R-:W-:Y:S02]  /*1280*/  SHF.L.U32 R8, R5, R8, RZ ;  /* 0x0000000805087219 */ /* 0x000fe400000006ff */
[----:B------:R-:W-:Y:S02]  /*1290*/  SEL R2, R7, RZ, P2 ;  /* 0x000000ff07027207 */ /* 0x000fe40001000000 */
[----:B------:R-:W-:Y:S02]  /*12a0*/  ISETP.NE.AND P1, PT, R8, RZ, P1 ;  /* 0x000000ff0800720c */ /* 0x000fe40000f25270 */
[----:B------:R-:W-:Y:S02]  /*12b0*/  SHF.R.U32.HI R2, RZ, R2, R5 ;  /* 0x00000002ff027219 */ /* 0x000fe40000011605 */
[----:B------:R-:W-:-:S02]  /*12c0*/  PLOP3.LUT P0, PT, P0, P1, PT, 0xf8, 0x8f ;  /* 0x00000000008f781c */ /* 0x000fc40000703f70 */
[----:B------:R-:W-:Y:S02]  /*12d0*/  SHF.R.U32.HI R8, RZ, 0x1, R2 ;  /* 0x00000001ff087819 */ /* 0x000fe40000011602 */
[----:B------:R-:W-:-:S04]  /*12e0*/  SEL R3, RZ, 0x1, !P0 ;  /* 0x00000001ff037807 */ /* 0x000fc80004000000 */
[----:B------:R-:W-:-:S04]  /*12f0*/  LOP3.LUT R3, R3, 0x1, R8, 0xf8, !PT ;  /* 0x0000000103037812 */ /* 0x000fc800078ef808 */
[----:B------:R-:W-:-:S04]  /*1300*/  LOP3.LUT R3, R3, R2, RZ, 0xc0, !PT ;  /* 0x0000000203037212 */ /* 0x000fc800078ec0ff */
[----:B------:R-:W-:-:S04]  /*1310*/  IADD3 R3, PT, PT, R8, R3, RZ ;  /* 0x0000000308037210 */ /* 0x000fc80007ffe0ff */
[----:B------:R-:W-:Y:S01]  /*1320*/  LOP3.LUT R0, R3, R0, RZ, 0xfc, !PT ;  /* 0x0000000003007212 */ /* 0x000fe200078efcff */
[----:B------:R-:W-:Y:S06]  /*1330*/  BRA `(.L_x_115) ;  /* 0x0000000000347947 */ /* 0x000fec0003800000 */
.L_x_114:
[----:B------:R-:W-:-:S04]  /*1340*/  LOP3.LUT R0, R0, 0x80000000, RZ, 0xc0, !PT ;  /* 0x8000000000007812 */ /* 0x000fc800078ec0ff */
[----:B------:R-:W-:Y:S01]  /*1350*/  LOP3.LUT R0, R0, 0x7f800000, RZ, 0xfc, !PT ;  /* 0x7f80000000007812 */ /* 0x000fe200078efcff */
[----:B------:R-:W-:Y:S06]  /*1360*/  BRA `(.L_x_115) ;  /* 0x0000000000287947 */ /* 0x000fec0003800000 */
.L_x_113:
[----:B------:R-:W-:Y:S01]  /*1370*/  IMAD R0, R9, 0x800000, R0 ;  /* 0x0080000009007824 */ /* 0x000fe200078e0200 */
[----:B------:R-:W-:Y:S06]  /*1380*/  BRA `(.L_x_115) ;  /* 0x0000000000207947 */ /* 0x000fec0003800000 */
.L_x_112:
[----:B------:R-:W-:-:S04]  /*1390*/  LOP3.LUT R0, R8, 0x80000000, R7, 0x48, !PT ;  /* 0x8000000008007812 */ /* 0x000fc800078e4807 */
[----:B------:R-:W-:Y:S01]  /*13a0*/  LOP3.LUT R0, R0, 0x7f800000, RZ, 0xfc, !PT ;  /* 0x7f80000000007812 */ /* 0x000fe200078efcff */
[----:B------:R-:W-:Y:S06]  /*13b0*/  BRA `(.L_x_115) ;  /* 0x0000000000147947 */ /* 0x000fec0003800000 */
.L_x_111:
[----:B------:R-:W-:Y:S01]  /*13c0*/  LOP3.LUT R0, R8, 0x80000000, R7, 0x48, !PT ;  /* 0x8000000008007812 */ /* 0x000fe200078e4807 */
[----:B------:R-:W-:Y:S06]  /*13d0*/  BRA `(.L_x_115) ;  /* 0x00000000000c7947 */ /* 0x000fec0003800000 */
.L_x_110:
[----:B------:R-:W0:Y:S01]  /*13e0*/  MUFU.RSQ R0, -QNAN ;  /* 0xffc0000000007908 */ /* 0x000e220000001400 */
[----:B------:R-:W-:Y:S05]  /*13f0*/  BRA `(.L_x_115) ;  /* 0x0000000000047947 */ /* 0x000fea0003800000 */
.L_x_109:
[----:B------:R-:W-:-:S07]  /*1400*/  FADD.FTZ R0, R2, R3 ;  /* 0x0000000302007221 */ /* 0x000fce0000010000 */
.L_x_115:
[----:B------:R-:W-:-:S04]  /*1410*/  HFMA2 R7, -RZ, RZ, 0, 0 ;  /* 0x00000000ff077431 */ /* 0x000fc800000001ff */
[----:B0-----:R-:W-:Y:S05]  /*1420*/  RET.REL.NODEC R6 `(update_annealing_schedule) ;  /* 0xffffffe806f47950 */ /* 0x001fea0003c3ffff */
.L_x_116:
        /* <DEDUP_REMOVED lines=13> */
.L_x_216:


//--------------------- .text.replica_exchange_kernel --------------------------
	.section	.text.replica_exchange_kernel,"ax",@progbits
	.align	128
        .global         replica_exchange_kernel
        .type           replica_exchange_kernel,@function
        .size           replica_exchange_kernel,(.L_x_217 - replica_exchange_kernel)
        .other          replica_exchange_kernel,@"STO_CUDA_ENTRY STV_DEFAULT"
replica_exchange_kernel:
.text.replica_exchange_kernel:
[----:B------:R-:W0:Y:S01]  /*0000*/  LDC R1, c[0x0][0x37c] ;  /* 0x0000df00ff017b82 */ /* 0x000e220000000800 */
[----:B------:R-:W1:Y:S07]  /*0010*/  S2R R3, SR_TID.X ;  /* 0x0000000000037919 */ /* 0x000e6e0000002100 */
[----:B------:R-:W1:Y:S01]  /*0020*/  S2UR UR5, SR_CTAID.X ;  /* 0x00000000000579c3 */ /* 0x000e620000002500 */
[----:B------:R-:W2:Y:S01]  /*0030*/  LDCU UR4, c[0x0][0x3a0] ;  /* 0x00007400ff0477ac */ /* 0x000ea20008000800 */
[----:B0-----:R-:W-:-:S06]  /*0040*/  VIADD R1, R1, 0xffffffd0 ;  /* 0xffffffd001017836 */ /* 0x001fcc0000000000 */
[----:B------:R-:W1:Y:S01]  /*0050*/  LDC R8, c[0x0][0x360] ;  /* 0x0000d800ff087b82 */ /* 0x000e620000000800 */
[----:B--2---:R-:W-:-:S04]  /*0060*/  ULEA.HI UR4, UR4, UR4, URZ, 0x1 ;  /* 0x0000000404047291 */ /* 0x004fc8000f8f08ff */
[----:B------:R-:W-:Y:S01]  /*0070*/  USHF.R.S32.HI UR4, URZ, 0x1, UR4 ;  /* 0x00000001ff047899 */ /* 0x000fe20008011404 */
[----:B-1----:R-:W-:-:S05]  /*0080*/  IMAD R8, R8, UR5, R3 ;  /* 0x0000000508087c24 */ /* 0x002fca000f8e0203 */
[----:B------:R-:W-:-:S13]  /*0090*/  ISETP.GE.AND P0, PT, R8, UR4, PT ;  /* 0x0000000408007c0c */ /* 0x000fda000bf06270 */
[----:B------:R-:W-:Y:S05]  /*00a0*/  @P0 EXIT ;  /* 0x000000000000094d */ /* 0x000fea0003800000 */
[----:B------:R-:W0:Y:S01]  /*00b0*/  LDC.64 R2, c[0x0][0x3c0] ;  /* 0x0000f000ff027b82 */ /* 0x000e220000000a00 */
[----:B------:R-:W1:Y:S01]  /*00c0*/  LDCU.64 UR6, c[0x0][0x358] ;  /* 0x00006b00ff0677ac */ /* 0x000e620008000a00 */
[----:B------:R-:W-:Y:S01]  /*00d0*/  BSSY.RECONVERGENT B0, `(.L_x_117) ;  /* 0x0000261000007945 */ /* 0x000fe20003800200 */
[----:B0-----:R-:W-:-:S04]  /*00e0*/  IADD3 R0, P0, PT, R2, 0x3e8, RZ ;  /* 0x000003e802007810 */ /* 0x001fc80007f1e0ff */
[----:B------:R-:W-:Y:S01]  /*00f0*/  LOP3.LUT R0, R0, 0xaad26b49, RZ, 0x3c, !PT ;  /* 0xaad26b4900007812 */ /* 0x000fe200078e3cff */
[----:B------:R-:W-:Y:S01]  /*0100*/  IMAD.X R2, RZ, RZ, R3, P0 ;  /* 0x000000ffff027224 */ /* 0x000fe200000e0603 */
[----:B------:R-:W-:-:S03]  /*0110*/  ISETP.NE.AND P0, PT, R8, RZ, PT ;  /* 0x000000ff0800720c */ /* 0x000fc60003f05270 */
[----:B------:R-:W-:Y:S01]  /*0120*/  IMAD R0, R0, 0x4182bed5, RZ ;  /* 0x4182bed500007824 */ /* 0x000fe200078e02ff */
[----:B------:R-:W-:-:S03]  /*0130*/  LOP3.LUT R2, R2, 0xf7dcefdd, RZ, 0x3c, !PT ;  /* 0xf7dcefdd02027812 */ /* 0x000fc600078e3cff */
[C---:B------:R-:W-:Y:S01]  /*0140*/  VIADD R5, R0.reuse, 0x583f19 ;  /* 0x00583f1900057836 */ /* 0x040fe20000000000 */
[----:B------:R-:W-:Y:S01]  /*0150*/  LOP3.LUT R6, R0, 0x159a55e5, RZ, 0x3c, !PT ;  /* 0x159a55e500067812 */ /* 0x000fe200078e3cff */
[----:B------:R-:W-:-:S04]  /*0160*/  IMAD R3, R2, -0x658354e5, RZ ;  /* 0x9a7cab1b02037824 */ /* 0x000fc800078e02ff */
[C---:B------:R-:W-:Y:S01]  /*0170*/  VIADD R7, R3.reuse, 0x1f123bb5 ;  /* 0x1f123bb503077836 */ /* 0x040fe20000000000 */
[C---:B------:R-:W-:Y:S02]  /*0180*/  IADD3 R2, PT, PT, R0.reuse, 0x64f0c9, R3 ;  /* 0x0064f0c900027810 */ /* 0x040fe40007ffe003 */
[----:B------:R-:W-:Y:S01]  /*0190*/  LOP3.LUT R4, R3, 0x5491333, RZ, 0x3c, !PT ;  /* 0x0549133303047812 */ /* 0x000fe200078e3cff */
[----:B------:R-:W-:Y:S01]  /*01a0*/  VIADD R3, R0, 0x75bcd15 ;  /* 0x075bcd1500037836 */ /* 0x000fe20000000000 */
[----:B------:R0:W-:Y:S01]  /*01b0*/  STL.64 [R1+0x8], R6 ;  /* 0x0000080601007387 */ /* 0x0001e20000100a00 */
[----:B------:R-:W-:-:S03]  /*01c0*/  SHF.R.S32.HI R0, RZ, 0x1f, R8 ;  /* 0x0000001fff007819 */ /* 0x000fc60000011408 */
[----:B------:R0:W-:Y:S04]  /*01d0*/  STL.64 [R1+0x10], R4 ;  /* 0x0000100401007387 */ /* 0x0001e80000100a00 */
[----:B------:R0:W-:Y:S01]  /*01e0*/  STL.64 [R1], R2 ;  /* 0x0000000201007387 */ /* 0x0001e20000100a00 */
[----:B-1----:R-:W-:Y:S05]  /*01f0*/  @!P0 BRA `(.L_x_118) ;  /* 0x0000002400388947 */ /* 0x002fea0003800000 */
[----:B------:R-:W-:Y:S02]  /*0200*/  IMAD.MOV.U32 R13, RZ, RZ, R0 ;  /* 0x000000ffff0d7224 */ /* 0x000fe400078e0000 */
[----:B------:R-:W-:Y:S02]  /*0210*/  IMAD.MOV.U32 R9, RZ, RZ, RZ ;  /* 0x000000ffff097224 */ /* 0x000fe400078e00ff */
[----:B0-----:R-:W-:-:S07]  /*0220*/  IMAD.MOV.U32 R2, RZ, RZ, R8 ;  /* 0x000000ffff027224 */ /* 0x001fce00078e0008 */
.L_x_127:
        /* <DEDUP_REMOVED lines=11> */
.L_x_122:
[----:B------:R-:W-:-:S06]  /*02e0*/  IMAD R12, R0, 0x4, R1 ;  /* 0x00000004000c7824 */ /* 0x000fcc00078e0201 */
[----:B------:R-:W5:Y:S01]  /*02f0*/  LDL R12, [R12+0x4] ;  /* 0x000004000c0c7983 */ /* 0x000f620000100800 */
[----:B------:R-:W-:-:S05]  /*0300*/  UMOV UR4, URZ ;  /* 0x000000ff00047c82 */ /* 0x000fca0008000000 */
.L_x_121:
        /* <DEDUP_REMOVED lines=8> */
[----:B------:R-:W2:Y:S04]  /*0390*/  @!P0 LDG.E.CONSTANT R16, desc[UR6][R14.64+0x10] ;  /* 0x000010060e108981 */ /* 0x000ea8000c1e9900 */
[----:B------:R-:W3:Y:S04]  /*03a0*/  @P1 LDG.E.CONSTANT R18, desc[UR6][R14.64+0x24] ;  /* 0x000024060e121981 */ /* 0x000ee8000c1e9900 */
[----:B------:R-:W4:Y:S04]  /*03b0*/  @P2 LDG.E.CONSTANT R20, desc[UR6][R14.64+0x38] ;  /* 0x000038060e142981 */ /* 0x000f28000c1e9900 */
[----:B------:R-:W4:Y:S04]  /*03c0*/  @P3 LDG.E.CONSTANT R24, desc[UR6][R14.64+0x4c] ;  /* 0x00004c060e183981 */ /* 0x000f28000c1e9900 */
[----:B------:R-:W4:Y:S04]  /*03d0*/  @P4 LDG.E.CONSTANT R26, desc[UR6][R14.64+0x60] ;  /* 0x000060060e1a4981 */ /* 0x000f28000c1e9900 */
[----:B------:R-:W4:Y:S04]  /*03e0*/  @!P0 LDG.E.CONSTANT R17, desc[UR6][R14.64+0x4] ;  /* 0x000004060e118981 */ /* 0x000f28000c1e9900 */
[----:B------:R-:W4:Y:S04]  /*03f0*/  @!P0 LDG.E.CONSTANT R19, desc[UR6][R14.64+0xc] ;  /* 0x00000c060e138981 */ /* 0x000f28000c1e9900 */
[----:B------:R-:W4:Y:S04]  /*0400*/  @P1 LDG.E.CONSTANT R21, desc[UR6][R14.64+0x18] ;  /* 0x000018060e151981 */ /* 0x000f28000c1e9900 */
[----:B------:R-:W4:Y:S04]  /*0410*/  @P3 LDG.E.CONSTANT R23, desc[UR6][R14.64+0x40] ;  /* 0x000040060e173981 */ /* 0x000f28000c1e9900 */
[----:B------:R-:W4:Y:S04]  /*0420*/  @P5 LDG.E.CONSTANT R25, desc[UR6][R14.64+0x70] ;  /* 0x000070060e195981 */ /* 0x000f28000c1e9900 */
[----:B------:R-:W4:Y:S01]  /*0430*/  @P6 LDG.E.CONSTANT R28, desc[UR6][R14.64+0x88] ;  /* 0x000088060e1c6981 */ /* 0x000f22000c1e9900 */
[----:B--2---:R-:W-:-:S03]  /*0440*/  @!P0 LOP3.LUT R5, R5, R16, RZ, 0x3c, !PT ;  /* 0x0000001005058212 */ /* 0x004fc600078e3cff */
[----:B------:R-:W2:Y:S01]  /*0450*/  @!P0 LDG.E.CONSTANT R16, desc[UR6][R14.64] ;  /* 0x000000060e108981 */ /* 0x000ea2000c1e9900 */
[----:B---3--:R-:W-:-:S03]  /*0460*/  @P1 LOP3.LUT R5, R5, R18, RZ, 0x3c, !PT ;  /* 0x0000001205051212 */ /* 0x008fc600078e3cff */
[----:B------:R-:W3:Y:S01]  /*0470*/  @!P0 LDG.E.CONSTANT R18, desc[UR6][R14.64+0x8] ;  /* 0x000008060e128981 */ /* 0x000ee2000c1e9900 */
[----:B----4-:R-:W-:-:S03]  /*0480*/  @P2 LOP3.LUT R5, R5, R20, RZ, 0x3c, !PT ;  /* 0x0000001405052212 */ /* 0x010fc600078e3cff */
[----:B------:R-:W4:Y:S01]  /*0490*/  @P1 LDG.E.CONSTANT R20, desc[UR6][R14.64+0x14] ;  /* 0x000014060e141981 */ /* 0x000f22000c1e9900 */
[----:B------:R-:W-:-:S03]  /*04a0*/  @P3 LOP3.LUT R5, R5, R24, RZ, 0x3c, !PT ;  /* 0x0000001805053212 */ /* 0x000fc600078e3cff */
[----:B------:R-:W4:Y:S01]  /*04b0*/  @P5 LDG.E.CONSTANT R24, desc[UR6][R14.64+0x74] ;  /* 0x000074060e185981 */ /* 0x000f22000c1e9900 */
[----:B------:R-:W-:-:S03]  /*04c0*/  @P4 LOP3.LUT R5, R5, R26, RZ, 0x3c, !PT ;  /* 0x0000001a05054212 */ /* 0x000fc600078e3cff */
[----:B------:R-:W4:Y:S01]  /*04d0*/  @P3 LDG.E.CONSTANT R26, desc[UR6][R14.64+0x44] ;  /* 0x000044060e1a3981 */ /* 0x000f22000c1e9900 */
[----:B------:R-:W-:-:S03]  /*04e0*/  @!P0 LOP3.LUT R6, R6, R17, RZ, 0x3c, !PT ;  /* 0x0000001106068212 */ /* 0x000fc600078e3cff */
[----:B------:R-:W4:Y:S01]  /*04f0*/  @P1 LDG.E.CONSTANT R17, desc[UR6][R14.64+0x20] ;  /* 0x000020060e111981 */ /* 0x000f22000c1e9900 */
[----:B------:R-:W-:-:S03]  /*0500*/  @!P0 LOP3.LUT R4, R4, R19, RZ, 0x3c, !PT ;  /* 0x0000001304048212 */ /* 0x000fc600078e3cff */
[----:B------:R-:W4:Y:S01]  /*0510*/  @P2 LDG.E.CONSTANT R19, desc[UR6][R14.64+0x2c] ;  /* 0x00002c060e132981 */ /* 0x000f22000c1e9900 */
[----:B------:R-:W-:-:S03]  /*0520*/  @P1 LOP3.LUT R6, R6, R21, RZ, 0x3c, !PT ;  /* 0x0000001506061212 */ /* 0x000fc600078e3cff */
[----:B------:R-:W4:Y:S01]  /*0530*/  @P2 LDG.E.CONSTANT R21, desc[UR6][R14.64+0x34] ;  /* 0x000034060e152981 */ /* 0x000f22000c1e9900 */
[----:B--2---:R-:W-:-:S03]  /*0540*/  @!P0 LOP3.LUT R3, R3, R16, RZ, 0x3c, !PT ;  /* 0x0000001003038212 */ /* 0x004fc600078e3cff */
[----:B------:R-:W2:Y:S01]  /*0550*/  @P1 LDG.E.CONSTANT R16, desc[UR6][R14.64+0x1c] ;  /* 0x00001c060e101981 */ /* 0x000ea2000c1e9900 */
[----:B---3--:R-:W-:-:S03]  /*0560*/  @!P0 LOP3.LUT R7, R7, R18, RZ, 0x3c, !PT ;  /* 0x0000001207078212 */ /* 0x008fc600078e3cff */
[----:B------:R-:W3:Y:S01]  /*0570*/  @P2 LDG.E.CONSTANT R18, desc[UR6][R14.64+0x28] ;  /* 0x000028060e122981 */ /* 0x000ee2000c1e9900 */
[----:B----4-:R-:W-:-:S03]  /*0580*/  @P1 LOP3.LUT R3, R3, R20, RZ, 0x3c, !PT ;  /* 0x0000001403031212 */ /* 0x010fc600078e3cff */
[----:B------:R-:W4:Y:S01]  /*0590*/  @P2 LDG.E.CONSTANT R20, desc[UR6][R14.64+0x30] ;  /* 0x000030060e142981 */ /* 0x000f22000c1e9900 */
[----:B------:R-:W-:-:S03]  /*05a0*/  @P5 LOP3.LUT R5, R5, R24, RZ, 0x3c, !PT ;  /* 0x0000001805055212 */ /* 0x000fc600078e3cff */
[----:B------:R-:W4:Y:S01]  /*05b0*/  @P3 LDG.E.CONSTANT R24, desc[UR6][R14.64+0x3c] ;  /* 0x00003c060e183981 */ /* 0x000f22000c1e9900 */
[----:B------:R-:W-:-:S03]  /*05c0*/  @P1 LOP3.LUT R4, R4, R17, RZ, 0x3c, !PT ;  /* 0x0000001104041212 */ /* 0x000fc600078e3cff */
[----:B------:R-:W4:Y:S01]  /*05d0*/  @P3 LDG.E.CONSTANT R17, desc[UR6][R14.64+0x48] ;  /* 0x000048060e113981 */ /* 0x000f22000c1e9900 */
[----:B------:R-:W-:-:S03]  /*05e0*/  @P2 LOP3.LUT R6, R6, R19, RZ, 0x3c, !PT ;  /* 0x0000001306062212 */ /* 0x000fc600078e3cff */
[----:B------:R-:W4:Y:S01]  /*05f0*/  @P4 LDG.E.CONSTANT R19, desc[UR6][R14.64+0x54] ;  /* 0x000054060e134981 */ /* 0x000f22000c1e9900 */
[----:B------:R-:W-:Y:S02]  /*0600*/  @P2 LOP3.LUT R4, R4, R21, RZ, 0x3c, !PT ;  /* 0x0000001504042212 */ /* 0x000fe400078e3cff */
[----:B------:R-:W-:Y:S01]  /*0610*/  @P3 LOP3.LUT R6, R6, R23, RZ, 0x3c, !PT ;  /* 0x0000001706063212 */ /* 0x000fe200078e3cff */
[----:B------:R-:W4:Y:S04]  /*0620*/  @P4 LDG.E.CONSTANT R21, desc[UR6][R14.64+0x5c] ;  /* 0x00005c060e154981 */ /* 0x000f28000c1e9900 */
[----:B------:R-:W4:Y:S01]  /*0630*/  @P5 LDG.E.CONSTANT R23, desc[UR6][R14.64+0x68] ;  /* 0x000068060e175981 */ /* 0x000f22000c1e9900 */
[----:B--2---:R-:W-:-:S03]  /*0640*/  @P1 LOP3.LUT R7, R7, R16, RZ, 0x3c, !PT ;  /* 0x0000001007071212 */ /* 0x004fc600078e3cff */
[----:B------:R-:W2:Y:S01]  /*0650*/  @P4 LDG.E.CONSTANT R16, desc[UR6][R14.64+0x50] ;  /* 0x000050060e104981 */ /* 0x000ea2000c1e9900 */
[----:B---3--:R-:W-:-:S03]  /*0660*/  @P2 LOP3.LUT R3, R3, R18, RZ, 0x3c, !PT ;  /* 0x0000001203032212 */ /* 0x008fc600078e3cff */
[----:B------:R-:W3:Y:S01]  /*0670*/  @P4 LDG.E.CONSTANT R18, desc[UR6][R14.64+0x58] ;  /* 0x000058060e124981 */ /* 0x000ee2000c1e9900 */
[----:B----4-:R-:W-:-:S03]  /*0680*/  @P2 LOP3.LUT R7, R7, R20, RZ, 0x3c, !PT ;  /* 0x0000001407072212 */ /* 0x010fc600078e3cff */
[----:B------:R-:W4:Y:S01]  /*0690*/  @P5 LDG.E.CONSTANT R20, desc[UR6][R14.64+0x64] ;  /* 0x000064060e145981 */ /* 0x000f22000c1e9900 */
[----:B------:R-:W-:-:S03]  /*06a0*/  @P3 LOP3.LUT R3, R3, R24, RZ, 0x3c, !PT ;  /* 0x0000001803033212 */ /* 0x000fc600078e3cff */
[----:B------:R-:W4:Y:S01]  /*06b0*/  @P5 LDG.E.CONSTANT R24, desc[UR6][R14.64+0x6c] ;  /* 0x00006c060e185981 */ /* 0x000f22000c1e9900 */
[----:B------:R-:W-:Y:S02]  /*06c0*/  LOP3.LUT P0, RZ, R22, 0x80, RZ, 0xc0, !PT ;  /* 0x0000008016ff7812 */ /* 0x000fe4000780c0ff */
[----:B------:R-:W-:Y:S02]  /*06d0*/  @P3 LOP3.LUT R7, R7, R26, RZ, 0x3c, !PT ;  /* 0x0000001a07073212 */ /* 0x000fe400078e3cff */
[----:B------:R-:W-:Y:S02]  /*06e0*/  @P3 LOP3.LUT R4, R4, R17, RZ, 0x3c, !PT ;  /* 0x0000001104043212 */ /* 0x000fe400078e3cff */
[----:B------:R-:W4:Y:S01]  /*06f0*/  @P6 LDG.E.CONSTANT R17, desc[UR6][R14.64+0x7c] ;  /* 0x00007c060e116981 */ /* 0x000f22000c1e9900 */
[----:B------:R-:W-:-:S03]  /*0700*/  @P4 LOP3.LUT R6, R6, R19, RZ, 0x3c, !PT ;  /* 0x0000001306064212 */ /* 0x000fc600078e3cff */
[----:B------:R-:W4:Y:S01]  /*0710*/  @P6 LDG.E.CONSTANT R19, desc[UR6][R14.64+0x84] ;  /* 0x000084060e136981 */ /* 0x000f22000c1e9900 */
[----:B------:R-:W-:-:S03]  /*0720*/  @P4 LOP3.LUT R4, R4, R21, RZ, 0x3c, !PT ;  /* 0x0000001504044212 */ /* 0x000fc600078e3cff */
[----:B------:R-:W4:Y:S01]  /*0730*/  @P0 LDG.E.CONSTANT R26, desc[UR6][R14.64+0x9c] ;  /* 0x00009c060e1a0981 */ /* 0x000f22000c1e9900 */
[----:B------:R-:W-:-:S03]  /*0740*/  @P5 LOP3.LUT R6, R6, R23, RZ, 0x3c, !PT ;  /* 0x0000001706065212 */ /* 0x000fc600078e3cff */
        /* <DEDUP_REMOVED lines=22> */
[----:B------:R-:W2:Y:S04]  /*08b0*/  @P0 LDG.E.CONSTANT R18, desc[UR6][R14.64+0xa0] ;  /* 0x0000a0060e120981 */ /* 0x000ea8000c1e9900 */
[----:B------:R-:W3:Y:S04]  /*08c0*/  @P0 LDG.E.CONSTANT R19, desc[UR6][R14.64+0xa4] ;  /* 0x0000a4060e130981 */ /* 0x000ee8000c1e9900 */
[----:B------:R-:W4:Y:S04]  /*08d0*/  @P0 LDG.E.CONSTANT R20, desc[UR6][R14.64+0xa8] ;  /* 0x0000a8060e140981 */ /* 0x000f28000c1e9900 */
[----:B------:R-:W4:Y:S04]  /*08e0*/  @P0 LDG.E.CONSTANT R21, desc[UR6][R14.64+0xac] ;  /* 0x0000ac060e150981 */ /* 0x000f28000c1e9900 */
[----:B------:R-:W4:Y:S04]  /*08f0*/  @P0 LDG.E.CONSTANT R24, desc[UR6][R14.64+0xb0] ;  /* 0x0000b0060e180981 */ /* 0x000f28000c1e9900 */
[----:B------:R-:W4:Y:S04]  /*0900*/  @P1 LDG.E.CONSTANT R16, desc[UR6][R14.64+0xbc] ;  /* 0x0000bc060e101981 */ /* 0x000f28000c1e9900 */
[----:B------:R-:W4:Y:S04]  /*0910*/  @P1 LDG.E.CONSTANT R26, desc[UR6][R14.64+0xb4] ;  /* 0x0000b4060e1a1981 */ /* 0x000f28000c1e9900 */
        /* <DEDUP_REMOVED lines=11> */
[----:B------:R-:W-:Y:S01]  /*09d0*/  LOP3.LUT P0, RZ, R22, 0x8000, RZ, 0xc0, !PT ;  /* 0x0000800016ff7812 */ /* 0x000fe2000780c0ff */
[----:B------:R-:W4:Y:S01]  /*09e0*/  @P2 LDG.E.CONSTANT R24, desc[UR6][R14.64+0xd8] ;  /* 0x0000d8060e182981 */ /* 0x000f22000c1e9900 */
[----:B------:R-:W-:-:S03]  /*09f0*/  @P1 LOP3.LUT R7, R7, R16, RZ, 0x3c, !PT ;  /* 0x0000001007071212 */ /* 0x000fc600078e3cff */
[----:B------:R-:W4:Y:S01]  /*0a00*/  @P2 LDG.E.CONSTANT R22, desc[UR6][R14.64+0xd0] ;  /* 0x0000d0060e162981 */ /* 0x000f22000c1e9900 */
[----:B------:R-:W-:-:S03]  /*0a10*/  @P1 LOP3.LUT R3, R3, R26, RZ, 0x3c, !PT ;  /* 0x0000001a03031212 */ /* 0x000fc600078e3cff */
[----:B------:R-:W4:Y:S01]  /*0a20*/  @P3 LDG.E.CONSTANT R16, desc[UR6][R14.64+0xe4] ;  /* 0x0000e4060e103981 */ /* 0x000f22000c1e9900 */
[----:B------:R-:W-:-:S03]  /*0a30*/  @P1 LOP3.LUT R6, R6, R23, RZ, 0x3c, !PT ;  /* 0x0000001706061212 */ /* 0x000fc600078e3cff */
[----:B------:R-:W4:Y:S01]  /*0a40*/  @P3 LDG.E.CONSTANT R26, desc[UR6][R14.64+0xdc] ;  /* 0x0000dc060e1a3981 */ /* 0x000f22000c1e9900 */
[----:B------:R-:W-:-:S03]  /*0a50*/  @P1 LOP3.LUT R4, R4, R17, RZ, 0x3c, !PT ;  /* 0x0000001104041212 */ /* 0x000fc600078e3cff */
        /* <DEDUP_REMOVED lines=73> */
.L_x_124:
[----:B------:R-:W-:-:S06]  /*0ef0*/  IMAD R12, R0, 0x4, R1 ;  /* 0x00000004000c7824 */ /* 0x000fcc00078e0201 */
[----:B------:R-:W5:Y:S01]  /*0f00*/  LDL R12, [R12+0x4] ;  /* 0x000004000c0c7983 */ /* 0x000f620000100800 */
[----:B------:R-:W-:-:S05]  /*0f10*/  UMOV UR4, URZ ;  /* 0x000000ff00047c82 */ /* 0x000fca0008000000 */
.L_x_123:
        /* <DEDUP_REMOVED lines=190> */
.L_x_126:
[----:B------:R-:W-:-:S06]  /*1b00*/  IMAD R12, R0, 0x4, R1 ;  /* 0x00000004000c7824 */ /* 0x000fcc00078e0201 */
[----:B------:R-:W5:Y:S01]  /*1b10*/  LDL R12, [R12+0x4] ;  /* 0x000004000c0c7983 */ /* 0x000f620000100800 */
[----:B------:R-:W-:-:S05]  /*1b20*/  UMOV UR4, URZ ;  /* 0x000000ff00047c82 */ /* 0x000fca0008000000 */
.L_x_125:
        /* <DEDUP_REMOVED lines=180> */
.L_x_120:
[----:B------:R-:W-:Y:S05]  /*2670*/  BSYNC.RECONVERGENT B1 ;  /* 0x0000000000017941 */ /* 0x000fea0003800200 */
.L_x_119:
[C---:B------:R-:W-:Y:S01]  /*2680*/  ISETP.GT.U32.AND P0, PT, R2.reuse, 0x3, PT ;  /* 0x000000030200780c */ /* 0x040fe20003f04070 */
[----:B------:R-:W-:Y:S01]  /*2690*/  VIADD R9, R9, 0x1 ;  /* 0x0000000109097836 */ /* 0x000fe20000000000 */
[--C-:B------:R-:W-:Y:S02]  /*26a0*/  SHF.R.U64 R2, R2, 0x2, R13.reuse ;  /* 0x0000000202027819 */ /* 0x100fe4000000120d */
[----:B------:R-:W-:Y:S02]  /*26b0*/  ISETP.GT.U32.AND.EX P0, PT, R13, RZ, PT, P0 ;  /* 0x000000ff0d00720c */ /* 0x000fe40003f04100 */
[----:B------:R-:W-:-:S11]  /*26c0*/  SHF.R.U32.HI R13, RZ, 0x2, R13 ;  /* 0x00000002ff0d7819 */ /* 0x000fd6000001160d */
[----:B------:R-:W-:Y:S05]  /*26d0*/  @P0 BRA `(.L_x_127) ;  /* 0xffffffd800d40947 */ /* 0x000fea000383ffff */
.L_x_118:
[----:B------:R-:W-:Y:S05]  /*26e0*/  BSYNC.RECONVERGENT B0 ;  /* 0x0000000000007941 */ /* 0x000fea0003800200 */
.L_x_117:
[----:B------:R-:W1:Y:S01]  /*26f0*/  LDC.64 R10, c[0x0][0x388] ;  /* 0x0000e200ff0a7b82 */ /* 0x000e620000000a00 */
[----:B0-----:R-:W-:-:S07]  /*2700*/  IMAD.SHL.U32 R7, R8, 0x2, RZ ;  /* 0x0000000208077824 */ /* 0x001fce00078e00ff */
[----:B------:R-:W0:Y:S01]  /*2710*/  LDC.64 R12, c[0x0][0x390] ;  /* 0x0000e400ff0c7b82 */ /* 0x000e220000000a00 */
[----:B-1----:R-:W-:-:S05]  /*2720*/  IMAD.WIDE R10, R7, 0x4, R10 ;  /* 0x00000004070a7825 */ /* 0x002fca00078e020a */
[----:B------:R-:W2:Y:S01]  /*2730*/  LDG.E.CONSTANT R0, desc[UR6][R10.64] ;  /* 0x000000060a007981 */ /* 0x000ea2000c1e9900 */
[----:B0-----:R-:W-:-:S03]  /*2740*/  IMAD.WIDE R12, R7, 0x4, R12 ;  /* 0x00000004070c7825 */ /* 0x001fc600078e020c */
[----:B------:R0:W5:Y:S04]  /*2750*/  LDG.E.CONSTANT R6, desc[UR6][R10.64+0x4] ;  /* 0x000004060a067981 */ /* 0x000168000c1e9900 */
[----:B------:R0:W5:Y:S04]  /*2760*/  LDG.E.CONSTANT R4, desc[UR6][R12.64] ;  /* 0x000000060c047981 */ /* 0x000168000c1e9900 */
[----:B------:R0:W5:Y:S01]  /*2770*/  LDG.E.CONSTANT R9, desc[UR6][R12.64+0x4] ;  /* 0x000004060c097981 */ /* 0x000162000c1e9900 */
[----:B------:R-:W-:Y:S01]  /*2780*/  BSSY.RECONVERGENT B0, `(.L_x_128) ;  /* 0x000000d000007945 */ /* 0x000fe20003800200 */
[----:B--2---:R-:W-:-:S05]  /*2790*/  VIADD R2, R0, 0x1800000 ;  /* 0x0180000000027836 */ /* 0x004fca0000000000 */
[----:B------:R-:W-:-:S04]  /*27a0*/  LOP3.LUT R2, R2, 0x7f800000, RZ, 0xc0, !PT ;  /* 0x7f80000002027812 */ /* 0x000fc800078ec0ff */
[----:B------:R-:W-:-:S13]  /*27b0*/  ISETP.GT.U32.AND P0, PT, R2, 0x1ffffff, PT ;  /* 0x01ffffff0200780c */ /* 0x000fda0003f04070 */
[----:B0-----:R-:W-:Y:S05]  /*27c0*/  @P0 BRA `(.L_x_129) ;  /* 0x0000000000100947 */ /* 0x001fea0003800000 */
[----:B------:R-:W-:-:S07]  /*27d0*/  MOV R12, 0x27f0 ;  /* 0x000027f0000c7802 */ /* 0x000fce0000000f00 */
[----:B-----5:R-:W-:Y:S05]  /*27e0*/  CALL.REL.NOINC `($__internal_4_$__cuda_sm20_rcp_rn_f32_slowpath) ;  /* 0x0000000c00b47944 */ /* 0x020fea0003c00000 */
[----:B------:R-:W-:Y:S01]  /*27f0*/  IMAD.MOV.U32 R10, RZ, RZ, R11 ;  /* 0x000000ffff0a7224 */ /* 0x000fe200078e000b */
[----:B------:R-:W-:Y:S06]  /*2800*/  BRA `(.L_x_130) ;  /* 0x0000000000107947 */ /* 0x000fec0003800000 */
.L_x_129:
[----:B------:R-:W0:Y:S02]  /*2810*/  MUFU.RCP R11, R0 ;  /* 0x00000000000b7308 */ /* 0x000e240000001000 */
[----:B0-----:R-:W-:-:S04]  /*2820*/  FFMA R2, R0, R11, -1 ;  /* 0xbf80000000027423 */ /* 0x001fc8000000000b */
[----:B------:R-:W-:-:S04]  /*2830*/  FADD.FTZ R2, -R2, -RZ ;  /* 0x800000ff02027221 */ /* 0x000fc80000010100 */
[----:B------:R-:W-:-:S07]  /*2840*/  FFMA R10, R11, R2, R11 ;  /* 0x000000020b0a7223 */ /* 0x000fce000000000b */
.L_x_130:
[----:B------:R-:W-:Y:S05]  /*2850*/  BSYNC.RECONVERGENT B0 ;  /* 0x0000000000007941 */ /* 0x000fea0003800200 */
.L_x_128:
[----:B-----5:R-:W-:Y:S01]  /*2860*/  VIADD R0, R6, 0x1800000 ;  /* 0x0180000006007836 */ /* 0x020fe20000000000 */
[----:B------:R-:W-:Y:S04]  /*2870*/  BSSY.RECONVERGENT B0, `(.L_x_131) ;  /* 0x000000c000007945 */ /* 0x000fe80003800200 */
[----:B------:R-:W-:-:S04]  /*2880*/  LOP3.LUT R0, R0, 0x7f800000, RZ, 0xc0, !PT ;  /* 0x7f80000000007812 */ /* 0x000fc800078ec0ff */
[----:B------:R-:W-:-:S13]  /*2890*/  ISETP.GT.U32.AND P0, PT, R0, 0x1ffffff, PT ;  /* 0x01ffffff0000780c */ /* 0x000fda0003f04070 */
[----:B------:R-:W-:Y:S05]  /*28a0*/  @P0 BRA `(.L_x_132) ;  /* 0x0000000000100947 */ /* 0x000fea0003800000 */
[----:B------:R-:W-:Y:S01]  /*28b0*/  IMAD.MOV.U32 R0, RZ, RZ, R6 ;  /* 0x000000ffff007224 */ /* 0x000fe200078e0006 */
[----:B------:R-:W-:-:S07]  /*28c0*/  MOV R12, 0x28e0 ;  /* 0x000028e0000c7802 */ /* 0x000fce0000000f00 */
[----:B------:R-:W-:Y:S05]  /*28d0*/  CALL.REL.NOINC `($__internal_4_$__cuda_sm20_rcp_rn_f32_slowpath) ;  /* 0x0000000c00787944 */ /* 0x000fea0003c00000 */
[----:B------:R-:W-:Y:S05]  /*28e0*/  BRA `(.L_x_133) ;  /* 0x0000000000107947 */ /* 0x000fea0003800000 */
.L_x_132:
[----:B------:R-:W0:Y:S02]  /*28f0*/  MUFU.RCP R11, R6 ;  /* 0x00000006000b7308 */ /* 0x000e240000001000 */
[----:B0-----:R-:W-:-:S04]  /*2900*/  FFMA R0, R6, R11, -1 ;  /* 0xbf80000006007423 */ /* 0x001fc8000000000b */
[----:B------:R-:W-:-:S04]  /*2910*/  FADD.FTZ R0, -R0, -RZ ;  /* 0x800000ff00007221 */ /* 0x000fc80000010100 */
[----:B------:R-:W-:-:S07]  /*2920*/  FFMA R11, R11, R0, R11 ;  /* 0x000000000b0b7223 */ /* 0x000fce000000000b */
.L_x_133:
[----:B------:R-:W-:Y:S05]  /*2930*/  BSYNC.RECONVERGENT B0 ;  /* 0x0000000000007941 */ /* 0x000fea0003800200 */
.L_x_131:
[----:B------:R-:W-:Y:S01]  /*2940*/  FADD R10, -R11, R10 ;  /* 0x0000000a0b0a7221 */ /* 0x000fe20000000100 */
[----:B------:R-:W-:Y:S01]  /*2950*/  FADD R9, -R4, R9 ;  /* 0x0000000904097221 */ /* 0x000fe20000000100 */
[----:B------:R-:W-:Y:S03]  /*2960*/  BSSY.RECONVERGENT B0, `(.L_x_134) ;  /* 0x0000022000007945 */ /* 0x000fe60003800200 */
[----:B------:R-:W-:-:S05]  /*2970*/  FMUL R11, R10, -R9 ;  /* 0x800000090a0b7220 */ /* 0x000fca0000400000 */
[----:B------:R-:W-:-:S13]  /*2980*/  FSETP.GTU.AND P0, PT, R11, RZ, PT ;  /* 0x000000ff0b00720b */ /* 0x000fda0003f0c000 */
[----:B------:R-:W-:Y:S05]  /*2990*/  @!P0 BRA `(.L_x_135) ;  /* 0x0000000000788947 */ /* 0x000fea0003800000 */
[----:B------:R-:W0:Y:S01]  /*29a0*/  LDC.64 R12, c[0x0][0x3c0] ;  /* 0x0000f000ff0c7b82 */ /* 0x000e220000000a00 */
[----:B------:R-:W-:Y:S01]  /*29b0*/  IMAD.MOV.U32 R0, RZ, RZ, 0x3bbb989d ;  /* 0x3bbb989dff007424 */ /* 0x000fe200078e00ff */
[----:B------:R-:W-:Y:S01]  /*29c0*/  SHF.R.U32.HI R2, RZ, 0x2, R3 ;  /* 0x00000002ff027819 */ /* 0x000fe20000011603 */
[----:B------:R-:W-:Y:S02]  /*29d0*/  IMAD.MOV.U32 R9, RZ, RZ, 0x437c0000 ;  /* 0x437c0000ff097424 */ /* 0x000fe400078e00ff */
[----:B------:R-:W-:Y:S01]  /*29e0*/  FFMA.SAT R0, R11, -R0, 0.5 ;  /* 0x3f0000000b007423 */ /* 0x000fe20000002800 */
[----:B------:R-:W-:Y:S01]  /*29f0*/  LOP3.LUT R3, R2, R3, RZ, 0x3c, !PT ;  /* 0x0000000302037212 */ /* 0x000fe200078e3cff */
[----:B------:R-:W-:Y:S02]  /*2a00*/  IMAD.SHL.U32 R4, R5, 0x10, RZ ;  /* 0x0000001005047824 */ /* 0x000fe400078e00ff */
[----:B------:R-:W-:Y:S02]  /*2a10*/  FFMA.RM R0, R0, R9, 12582913 ;  /* 0x4b40000100007423 */ /* 0x000fe40000004009 */
[----:B------:R-:W-:-:S02]  /*2a20*/  IMAD.SHL.U32 R6, R3, 0x2, RZ ;  /* 0x0000000203067824 */ /* 0x000fc400078e00ff */
[C---:B------:R-:W-:Y:S01]  /*2a30*/  FADD R2, R0.reuse, -12583039 ;  /* 0xcb40007f00027421 */ /* 0x040fe20000000000 */
[----:B------:R-:W-:Y:S02]  /*2a40*/  IMAD.SHL.U32 R0, R0, 0x800000, RZ ;  /* 0x0080000000007824 */ /* 0x000fe400078e00ff */
[----:B------:R-:W-:Y:S01]  /*2a50*/  LOP3.LUT R4, R3, R6, R4, 0x96, !PT ;  /* 0x0000000603047212 */ /* 0x000fe200078e9604 */
[----:B------:R-:W-:-:S03]  /*2a60*/  FFMA R2, R11, -1.4426950216293334961, -R2 ;  /* 0xbfb8aa3b0b027823 */ /* 0x000fc60000000802 */
[----:B------:R-:W-:Y:S01]  /*2a70*/  LOP3.LUT R4, R4, R5, RZ, 0x3c, !PT ;  /* 0x0000000504047212 */ /* 0x000fe200078e3cff */
[----:B------:R-:W-:Y:S01]  /*2a80*/  FFMA R2, R11, -1.925963033500011079e-08, R2 ;  /* 0xb2a570600b027823 */ /* 0x000fe20000000002 */
[----:B------:R-:W-:Y:S01]  /*2a90*/  IMAD.MOV.U32 R5, RZ, RZ, 0x2f800000 ;  /* 0x2f800000ff057424 */ /* 0x000fe200078e00ff */
[----:B0-----:R-:W-:Y:S02]  /*2aa0*/  IADD3 R12, P0, PT, R12, 0x3e8, RZ ;  /* 0x000003e80c0c7810 */ /* 0x001fe40007f1e0ff */
[----:B------:R-:W0:Y:S02]  /*2ab0*/  MUFU.EX2 R3, R2 ;  /* 0x0000000200037308 */ /* 0x000e240000000800 */
[----:B------:R-:W-:Y:S01]  /*2ac0*/  LOP3.LUT R12, R12, 0xaad26b49, RZ, 0x3c, !PT ;  /* 0xaad26b490c0c7812 */ /* 0x000fe200078e3cff */
[----:B------:R-:W-:-:S04]  /*2ad0*/  IMAD.X R13, RZ, RZ, R13, P0 ;  /* 0x000000ffff0d7224 */ /* 0x000fc800000e060d */
[----:B------:R-:W-:Y:S01]  /*2ae0*/  IMAD R12, R12, 0x4182bed5, RZ ;  /* 0x4182bed50c0c7824 */ /* 0x000fe200078e02ff */
[----:B------:R-:W-:-:S05]  /*2af0*/  LOP3.LUT R13, R13, 0xf7dcefdd, RZ, 0x3c, !PT ;  /* 0xf7dcefdd0d0d7812 */ /* 0x000fca00078e3cff */
[----:B------:R-:W-:Y:S02]  /*2b00*/  IMAD R13, R13, -0x658354e5, RZ ;  /* 0x9a7cab1b0d0d7824 */ /* 0x000fe400078e02ff */
[----:B0-----:R-:W-:-:S03]  /*2b10*/  FMUL R0, R0, R3 ;  /* 0x0000000300007220 */ /* 0x001fc60000400000 */
[----:B------:R-:W-:-:S04]  /*2b20*/  IADD3 R13, PT, PT, R12, 0x64f0c9, R13 ;  /* 0x0064f0c90c0d7810 */ /* 0x000fc80007ffe00d */
[----:B------:R-:W-:-:S04]  /*2b30*/  IADD3 R4, PT, PT, R13, 0x587c5, R4 ;  /* 0x000587c50d047810 */ /* 0x000fc80007ffe004 */
[----:B------:R-:W-:-:S05]  /*2b40*/  I2FP.F32.U32 R4, R4 ;  /* 0x0000000400047245 */ /* 0x000fca0000201000 */
[----:B------:R-:W-:-:S05]  /*2b50*/  FFMA R3, R4, R5, 1.1641532182693481445e-10 ;  /* 0x2f00000004037423 */ /* 0x000fca0000000005 */
[----:B------:R-:W-:-:S13]  /*2b60*/  FSETP.GEU.AND P0, PT, R3, R0, PT ;  /* 0x000000000300720b */ /* 0x000fda0003f0e000 */
[----:B------:R-:W-:Y:S05]  /*2b70*/  @P0 EXIT ;  /* 0x000000000000094d */ /* 0x000fea0003800000 */
.L_x_135:
[----:B------:R-:W-:Y:S05]  /*2b80*/  BSYNC.RECONVERGENT B0 ;  /* 0x0000000000007941 */ /* 0x000fea0003800200 */
.L_x_134:
[----:B------:R-:W0:Y:S02]  /*2b90*/  LDC R2, c[0x0][0x3a4] ;  /* 0x0000e900ff027b82 */ /* 0x000e240000000800 */
[----:B0-----:R-:W-:-:S13]  /*2ba0*/  ISETP.GE.AND P0, PT, R2, 0x1, PT ;  /* 0x000000010200780c */ /* 0x001fda0003f06270 */
[----:B------:R-:W-:Y:S05]  /*2bb0*/  @!P0 BRA `(.L_x_136) ;  /* 0x0000000800a48947 */ /* 0x000fea0003800000 */
[C---:B------:R-:W-:Y:S01]  /*2bc0*/  ISETP.GE.U32.AND P0, PT, R2.reuse, 0x10, PT ;  /* 0x000000100200780c */ /* 0x040fe20003f06070 */
[----:B------:R-:W-:Y:S01]  /*2bd0*/  IMAD R3, R7, R2, RZ ;  /* 0x0000000207037224 */ /* 0x000fe200078e02ff */
[----:B------:R-:W-:Y:S01]  /*2be0*/  LOP3.LUT R14, R2, 0xf, RZ, 0xc0, !PT ;  /* 0x0000000f020e7812 */ /* 0x000fe200078ec0ff */
[----:B------:R-:W-:-:S03]  /*2bf0*/  IMAD.MOV.U32 R0, RZ, RZ, RZ ;  /* 0x000000ffff007224 */ /* 0x000fc600078e00ff */
[----:B------:R-:W-:-:S07]  /*2c00*/  ISETP.NE.AND P1, PT, R14, RZ, PT ;  /* 0x000000ff0e00720c */ /* 0x000fce0003f25270 */
[----:B------:R-:W-:Y:S06]  /*2c10*/  @!P0 BRA `(.L_x_137) ;  /* 0x0000000400408947 */ /* 0x000fec0003800000 */
[----:B------:R-:W0:Y:S01]  /*2c20*/  LDC.64 R4, c[0x0][0x380] ;  /* 0x0000e000ff047b82 */ /* 0x000e220000000a00 */
[----:B------:R-:W1:Y:S01]  /*2c30*/  LDCU.64 UR4, c[0x0][0x380] ;  /* 0x00007000ff0477ac */ /* 0x000e620008000a00 */
[----:B------:R-:W-:Y:S01]  /*2c40*/  LOP3.LUT R0, R2, 0x7ffffff0, RZ, 0xc0, !PT ;  /* 0x7ffffff002007812 */ /* 0x000fe200078ec0ff */
[----:B------:R-:W-:-:S04]  /*2c50*/  IMAD.MOV.U32 R9, RZ, RZ, R3 ;  /* 0x000000ffff097224 */ /* 0x000fc800078e0003 */
[----:B------:R-:W-:Y:S01]  /*2c60*/  IMAD.MOV R12, RZ, RZ, -R0 ;  /* 0x000000ffff0c7224 */ /* 0x000fe200078e0a00 */
[----:B-1----:R-:W-:-:S04]  /*2c70*/  UIADD3 UR4, UP0, UPT, UR4, 0x20, URZ ;  /* 0x0000002004047890 */ /* 0x002fc8000ff1e0ff */
[----:B------:R-:W-:Y:S01]  /*2c80*/  UIADD3.X UR5, UPT, UPT, URZ, UR5, URZ, UP0, !UPT ;  /* 0x00000005ff057290 */ /* 0x000fe200087fe4ff */
[----:B0-----:R-:W-:-:S11]  /*2c90*/  IMAD.WIDE.U32 R4, R2, 0x4, R4 ;  /* 0x0000000402047825 */ /* 0x001fd600078e0004 */
.L_x_138:
[----:B-1----:R-:W-:Y:S02]  /*2ca0*/  IMAD.U32 R10, RZ, RZ, UR4 ;  /* 0x00000004ff0a7e24 */ /* 0x002fe4000f8e00ff */
[----:B------:R-:W-:Y:S02]  /*2cb0*/  IMAD.U32 R11, RZ, RZ, UR5 ;  /* 0x00000005ff0b7e24 */ /* 0x000fe4000f8e00ff */
[----:B------:R-:W-:-:S04]  /*2cc0*/  IMAD.WIDE R6, R9, 0x4, R4 ;  /* 0x0000000409067825 */ /* 0x000fc800078e0204 */
[----:B------:R-:W-:Y:S01]  /*2cd0*/  IMAD.WIDE R10, R9, 0x4, R10 ;  /* 0x00000004090a7825 */ /* 0x000fe200078e020a */
[----:B------:R-:W2:Y:S04]  /*2ce0*/  LDG.E R15, desc[UR6][R6.64] ;  /* 0x00000006060f7981 */ /* 0x000ea8000c1e1900 */
[----:B------:R-:W3:Y:S04]  /*2cf0*/  LDG.E R13, desc[UR6][R10.64+-0x20] ;  /* 0xffffe0060a0d7981 */ /* 0x000ee8000c1e1900 */
[----:B--2---:R0:W-:Y:S04]  /*2d00*/  STG.E desc[UR6][R10.64+-0x20], R15 ;  /* 0xffffe00f0a007986 */ /* 0x0041e8000c101906 */
[----:B---3--:R1:W-:Y:S04]  /*2d10*/  STG.E desc[UR6][R6.64], R13 ;  /* 0x0000000d06007986 */ /* 0x0083e8000c101906 */
[----:B------:R-:W2:Y:S04]  /*2d20*/  LDG.E R19, desc[UR6][R6.64+0x4] ;  /* 0x0000040606137981 */ /* 0x000ea8000c1e1900 */
[----:B------:R-:W3:Y:S04]  /*2d30*/  LDG.E R17, desc[UR6][R10.64+-0x1c] ;  /* 0xffffe4060a117981 */ /* 0x000ee8000c1e1900 */
[----:B--2---:R2:W-:Y:S04]  /*2d40*/  STG.E desc[UR6][R10.64+-0x1c], R19 ;  /* 0xffffe4130a007986 */ /* 0x0045e8000c101906 */
[----:B---3--:R3:W-:Y:S04]  /*2d50*/  STG.E desc[UR6][R6.64+0x4], R17 ;  /* 0x0000041106007986 */ /* 0x0087e8000c101906 */
[----:B------:R-:W4:Y:S04]  /*2d60*/  LDG.E R23, desc[UR6][R6.64+0x8] ;  /* 0x0000080606177981 */ /* 0x000f28000c1e1900 */
[----:B------:R-:W5:Y:S04]  /*2d70*/  LDG.E R21, desc[UR6][R10.64+-0x18] ;  /* 0xffffe8060a157981 */ /* 0x000f68000c1e1900 */
[----:B----4-:R4:W-:Y:S04]  /*2d80*/  STG.E desc[UR6][R10.64+-0x18], R23 ;  /* 0xffffe8170a007986 */ /* 0x0109e8000c101906 */
[----:B-----5:R5:W-:Y:S04]  /*2d90*/  STG.E desc[UR6][R6.64+0x8], R21 ;  /* 0x0000081506007986 */ /* 0x020be8000c101906 */
[----:B------:R-:W2:Y:S04]  /*2da0*/  LDG.E R25, desc[UR6][R6.64+0xc] ;  /* 0x00000c0606197981 */ /* 0x000ea8000c1e1900 */
[----:B0-----:R-:W3:Y:S04]  /*2db0*/  LDG.E R15, desc[UR6][R10.64+-0x14] ;  /* 0xffffec060a0f7981 */ /* 0x001ee8000c1e1900 */
[----:B--2---:R0:W-:Y:S04]  /*2dc0*/  STG.E desc[UR6][R10.64+-0x14], R25 ;  /* 0xffffec190a007986 */ /* 0x0041e8000c101906 */
[----:B---3--:R2:W-:Y:S04]  /*2dd0*/  STG.E desc[UR6][R6.64+0xc], R15 ;  /* 0x00000c0f06007986 */ /* 0x0085e8000c101906 */
[----:B------:R-:W3:Y:S04]  /*2de0*/  LDG.E R27, desc[UR6][R6.64+0x10] ;  /* 0x00001006061b7981 */ /* 0x000ee8000c1e1900 */
[----:B-1----:R-:W4:Y:S04]  /*2df0*/  LDG.E R13, desc[UR6][R10.64+-0x10] ;  /* 0xfffff0060a0d7981 */ /* 0x002f28000c1e1900 */
[----:B---3--:R1:W-:Y:S04]  /*2e00*/  STG.E desc[UR6][R10.64+-0x10], R27 ;  /* 0xfffff01b0a007986 */ /* 0x0083e8000c101906 */
[----:B----4-:R3:W-:Y:S04]  /*2e10*/  STG.E desc[UR6][R6.64+0x10], R13 ;  /* 0x0000100d06007986 */ /* 0x0107e8000c101906 */
[----:B------:R-:W4:Y:S04]  /*2e20*/  LDG.E R19, desc[UR6][R6.64+0x14] ;  /* 0x0000140606137981 */ /* 0x000f28000c1e1900 */
[----:B------:R-:W5:Y:S04]  /*2e30*/  LDG.E R17, desc[UR6][R10.64+-0xc] ;  /* 0xfffff4060a117981 */ /* 0x000f68000c1e1900 */
[----:B----4-:R4:W-:Y:S04]  /*2e40*/  STG.E desc[UR6][R10.64+-0xc], R19 ;  /* 0xfffff4130a007986 */ /* 0x0109e8000c101906 */
[----:B-----5:R5:W-:Y:S04]  /*2e50*/  STG.E desc[UR6][R6.64+0x14], R17 ;  /* 0x0000141106007986 */ /* 0x020be8000c101906 */
[----:B------:R-:W2:Y:S04]  /*2e60*/  LDG.E R23, desc[UR6][R6.64+0x18] ;  /* 0x0000180606177981 */ /* 0x000ea8000c1e1900 */
[----:B------:R-:W3:Y:S04]  /*2e70*/  LDG.E R21, desc[UR6][R10.64+-0x8] ;  /* 0xfffff8060a157981 */ /* 0x000ee8000c1e1900 */
[----:B--2---:R2:W-:Y:S04]  /*2e80*/  STG.E desc[UR6][R10.64+-0x8], R23 ;  /* 0xfffff8170a007986 */ /* 0x0045e8000c101906 */
[----:B---3--:R3:W-:Y:S04]  /*2e90*/  STG.E desc[UR6][R6.64+0x18], R21 ;  /* 0x0000181506007986 */ /* 0x0087e8000c101906 */
[----:B0-----:R-:W4:Y:S04]  /*2ea0*/  LDG.E R25, desc[UR6][R6.64+0x1c] ;  /* 0x00001c0606197981 */ /* 0x001f28000c1e1900 */
[----:B------:R-:W5:Y:S04]  /*2eb0*/  LDG.E R15, desc[UR6][R10.64+-0x4] ;  /* 0xfffffc060a0f7981 */ /* 0x000f68000c1e1900 */
[----:B----4-:R0:W-:Y:S04]  /*2ec0*/  STG.E desc[UR6][R10.64+-0x4], R25 ;  /* 0xfffffc190a007986 */ /* 0x0101e8000c101906 */
[----:B-----5:R4:W-:Y:S04]  /*2ed0*/  STG.E desc[UR6][R6.64+0x1c], R15 ;  /* 0x00001c0f06007986 */ /* 0x0209e8000c101906 */
[----:B-1----:R-:W5:Y:S04]  /*2ee0*/  LDG.E R27, desc[UR6][R6.64+0x20] ;  /* 0x00002006061b7981 */ /* 0x002f68000c1e1900 */
[----:B------:R-:W2:Y:S04]  /*2ef0*/  LDG.E R13, desc[UR6][R10.64] ;  /* 0x000000060a0d7981 */ /* 0x000ea8000c1e1900 */
[----:B-----5:R1:W-:Y:S04]  /*2f00*/  STG.E desc[UR6][R10.64], R27 ;  /* 0x0000001b0a007986 */ /* 0x0203e8000c101906 */
[----:B--2---:R2:W-:Y:S04]  /*2f10*/  STG.E desc[UR6][R6.64+0x20], R13 ;  /* 0x0000200d06007986 */ /* 0x0045e8000c101906 */
[----:B------:R-:W5:Y:S04]  /*2f20*/  LDG.E R19, desc[UR6][R6.64+0x24] ;  /* 0x0000240606137981 */ /* 0x000f68000c1e1900 */
[----:B------:R-:W3:Y:S04]  /*2f30*/  LDG.E R17, desc[UR6][R10.64+0x4] ;  /* 0x000004060a117981 */ /* 0x000ee8000c1e1900 */
[----:B-----5:R5:W-:Y:S04]  /*2f40*/  STG.E desc[UR6][R10.64+0x4], R19 ;  /* 0x000004130a007986 */ /* 0x020be8000c101906 */
[----:B---3--:R3:W-:Y:S04]  /*2f50*/  STG.E desc[UR6][R6.64+0x24], R17 ;  /* 0x0000241106007986 */ /* 0x0087e8000c101906 */
[----:B------:R-:W4:Y:S04]  /*2f60*/  LDG.E R23, desc[UR6][R6.64+0x28] ;  /* 0x0000280606177981 */ /* 0x000f28000c1e1900 */
[----:B------:R-:W2:Y:S04]  /*2f70*/  LDG.E R21, desc[UR6][R10.64+0x8] ;  /* 0x000008060a157981 */ /* 0x000ea8000c1e1900 */
[----:B----4-:R4:W-:Y:S04]  /*2f80*/  STG.E desc[UR6][R10.64+0x8], R23 ;  /* 0x000008170a007986 */ /* 0x0109e8000c101906 */
[----:B--2---:R2:W-:Y:S04]  /*2f90*/  STG.E desc[UR6][R6.64+0x28], R21 ;  /* 0x0000281506007986 */ /* 0x0045e8000c101906 */
[----:B0-----:R-:W5:Y:S04]  /*2fa0*/  LDG.E R25, desc[UR6][R6.64+0x2c] ;  /* 0x00002c0606197981 */ /* 0x001f68000c1e1900 */
[----:B------:R-:W3:Y:S04]  /*2fb0*/  LDG.E R15, desc[UR6][R10.64+0xc] ;  /* 0x00000c060a0f7981 */ /* 0x000ee8000c1e1900 */
[----:B-----5:R0:W-:Y:S04]  /*2fc0*/  STG.E desc[UR6][R10.64+0xc], R25 ;  /* 0x00000c190a007986 */ /* 0x0201e8000c101906 */
[----:B---3--:R3:W-:Y:S04]  /*2fd0*/  STG.E desc[UR6][R6.64+0x2c], R15 ;  /* 0x00002c0f06007986 */ /* 0x0087e8000c101906 */
[----:B-1----:R-:W5:Y:S04]  /*2fe0*/  LDG.E R27, desc[UR6][R6.64+0x30] ;  /* 0x00003006061b7981 */ /* 0x002f68000c1e1900 */
[----:B------:R-:W4:Y:S04]  /*2ff0*/  LDG.E R13, desc[UR6][R10.64+0x10] ;  /* 0x000010060a0d7981 */ /* 0x000f28000c1e1900 */
[----:B-----5:R1:W-:Y:S04]  /*3000*/  STG.E desc[UR6][R10.64+0x10], R27 ;  /* 0x0000101b0a007986 */ /* 0x0203e8000c101906 */
[----:B----4-:R1:W-:Y:S04]  /*3010*/  STG.E desc[UR6][R6.64+0x30], R13 ;  /* 0x0000300d06007986 */ /* 0x0103e8000c101906 */
[----:B------:R-:W4:Y:S04]  /*3020*/  LDG.E R19, desc[UR6][R6.64+0x34] ;  /* 0x0000340606137981 */ /* 0x000f28000c1e1900 */
[----:B------:R-:W5:Y:S04]  /*3030*/  LDG.E R17, desc[UR6][R10.64+0x14] ;  /* 0x000014060a117981 */ /* 0x000f68000c1e1900 */
[----:B----4-:R1:W-:Y:S04]  /*3040*/  STG.E desc[UR6][R10.64+0x14], R19 ;  /* 0x000014130a007986 */ /* 0x0103e8000c101906 */
[----:B-----5:R1:W-:Y:S04]  /*3050*/  STG.E desc[UR6][R6.64+0x34], R17 ;  /* 0x0000341106007986 */ /* 0x0203e8000c101906 */
[----:B------:R-:W4:Y:S04]  /*3060*/  LDG.E R23, desc[UR6][R6.64+0x38] ;  /* 0x0000380606177981 */ /* 0x000f28000c1e1900 */
[----:B--2---:R-:W2:Y:S04]  /*3070*/  LDG.E R21, desc[UR6][R10.64+0x18] ;  /* 0x000018060a157981 */ /* 0x004ea8000c1e1900 */
[----:B----4-:R1:W-:Y:S04]  /*3080*/  STG.E desc[UR6][R10.64+0x18], R23 ;  /* 0x000018170a007986 */ /* 0x0103e8000c101906 */
[----:B--2---:R1:W-:Y:S04]  /*3090*/  STG.E desc[UR6][R6.64+0x38], R21 ;  /* 0x0000381506007986 */ /* 0x0043e8000c101906 */
[----:B0-----:R-:W2:Y:S04]  /*30a0*/  LDG.E R25, desc[UR6][R6.64+0x3c] ;  /* 0x00003c0606197981 */ /* 0x001ea8000c1e1900 */
[----:B---3--:R-:W3:Y:S01]  /*30b0*/  LDG.E R15, desc[UR6][R10.64+0x1c] ;  /* 0x00001c060a0f7981 */ /* 0x008ee2000c1e1900 */
[----:B------:R-:W-:-:S02]  /*30c0*/  VIADD R12, R12, 0x10 ;  /* 0x000000100c0c7836 */ /* 0x000fc40000000000 */
[----:B------:R-:W-:-:S03]  /*30d0*/  VIADD R9, R9, 0x10 ;  /* 0x0000001009097836 */ /* 0x000fc60000000000 */
[----:B------:R-:W-:Y:S01]  /*30e0*/  ISETP.NE.AND P0, PT, R12, RZ, PT ;  /* 0x000000ff0c00720c */ /* 0x000fe20003f05270 */
[----:B--2---:R1:W-:Y:S04]  /*30f0*/  STG.E desc[UR6][R10.64+0x1c], R25 ;  /* 0x00001c190a007986 */ /* 0x0043e8000c101906 */
[----:B---3--:R1:W-:Y:S08]  /*3100*/  STG.E desc[UR6][R6.64+0x3c], R15 ;  /* 0x00003c0f06007986 */ /* 0x0083f0000c101906 */
[----:B------:R-:W-:Y:S05]  /*3110*/  @P0 BRA `(.L_x_138) ;  /* 0xfffffff800e00947 */ /* 0x000fea000383ffff */
.L_x_137:
[----:B------:R-:W-:Y:S05]  /*3120*/  @!P1 BRA `(.L_x_136) ;  /* 0x0000000400489947 */ /* 0x000fea0003800000 */
[----:B------:R-:W-:Y:S02]  /*3130*/  ISETP.GE.U32.AND P0, PT, R14, 0x8, PT ;  /* 0x000000080e00780c */ /* 0x000fe40003f06070 */
[----:B-1----:R-:W-:-:S04]  /*3140*/  LOP3.LUT R10, R2, 0x7, RZ, 0xc0, !PT ;  /* 0x00000007020a7812 */ /* 0x002fc800078ec0ff */
[----:B------:R-:W-:-:S07]  /*3150*/  ISETP.NE.AND P1, PT, R10, RZ, PT ;  /* 0x000000ff0a00720c */ /* 0x000fce0003f25270 */
[----:B------:R-:W-:Y:S06]  /*3160*/  @!P0 BRA `(.L_x_139) ;  /* 0x0000000000948947 */ /* 0x000fec0003800000 */
[----:B------:R-:W0:Y:S01]  /*3170*/  LDC.64 R4, c[0x0][0x380] ;  /* 0x0000e000ff047b82 */ /* 0x000e220000000a00 */
[----:B------:R-:W-:-:S04]  /*3180*/  IMAD.IADD R7, R3, 0x1, R0 ;  /* 0x0000000103077824 */ /* 0x000fc800078e0200 */
[----:B0-----:R-:W-:-:S05]  /*3190*/  IMAD.WIDE R4, R7, 0x4, R4 ;  /* 0x0000000407047825 */ /* 0x001fca00078e0204 */
[----:B------:R-:W2:Y:S01]  /*31a0*/  LDG.E R9, desc[UR6][R4.64] ;  /* 0x0000000604097981 */ /* 0x000ea2000c1e1900 */
[----:B------:R-:W-:-:S05]  /*31b0*/  IMAD.WIDE.U32 R6, R2, 0x4, R4 ;  /* 0x0000000402067825 */ /* 0x000fca00078e0004 */
[----:B------:R-:W3:Y:S04]  /*31c0*/  LDG.E R11, desc[UR6][R6.64] ;  /* 0x00000006060b7981 */ /* 0x000ee8000c1e1900 */
[----:B---3--:R0:W-:Y:S04]  /*31d0*/  STG.E desc[UR6][R4.64], R11 ;  /* 0x0000000b04007986 */ /* 0x0081e8000c101906 */
[----:B--2---:R1:W-:Y:S04]  /*31e0*/  STG.E desc[UR6][R6.64], R9 ;  /* 0x0000000906007986 */ /* 0x0043e8000c101906 */
        /* <DEDUP_REMOVED lines=16> */
[----:B------:R-:W3:Y:S04]  /*32f0*/  LDG.E R15, desc[UR6][R6.64+0x14] ;  /* 0x00001406060f7981 */ /* 0x000ee8000c1e1900 */
[----:B------:R-:W4:Y:S04]  /*3300*/  LDG.E R13, desc[UR6][R4.64+0x14] ;  /* 0x00001406040d7981 */ /* 0x000f28000c1e1900 */
[----:B---3--:R1:W-:Y:S04]  /*3310*/  STG.E desc[UR6][R4.64+0x14], R15 ;  /* 0x0000140f04007986 */ /* 0x0083e8000c101906 */
[----:B----4-:R1:W-:Y:S04]  /*3320*/  STG.E desc[UR6][R6.64+0x14], R13 ;  /* 0x0000140d06007986 */ /* 0x0103e8000c101906 */
[----:B------:R-:W3:Y:S04]  /*3330*/  LDG.E R19, desc[UR6][R6.64+0x18] ;  /* 0x0000180606137981 */ /* 0x000ee8000c1e1900 */
[----:B-----5:R-:W4:Y:S04]  /*3340*/  LDG.E R17, desc[UR6][R4.64+0x18] ;  /* 0x0000180604117981 */ /* 0x020f28000c1e1900 */
[----:B---3--:R1:W-:Y:S04]  /*3350*/  STG.E desc[UR6][R4.64+0x18], R19 ;  /* 0x0000181304007986 */ /* 0x0083e8000c101906 */
[----:B----4-:R1:W-:Y:S04]  /*3360*/  STG.E desc[UR6][R6.64+0x18], R17 ;  /* 0x0000181106007986 */ /* 0x0103e8000c101906 */
[----:B0-----:R-:W3:Y:S04]  /*3370*/  LDG.E R21, desc[UR6][R6.64+0x1c] ;  /* 0x00001c0606157981 */ /* 0x001ee8000c1e1900 */
[----:B--2---:R-:W2:Y:S01]  /*3380*/  LDG.E R11, desc[UR6][R4.64+0x1c] ;  /* 0x00001c06040b7981 */ /* 0x004ea2000c1e1900 */
[----:B------:R-:W-:-:S03]  /*3390*/  VIADD R0, R0, 0x8 ;  /* 0x0000000800007836 */ /* 0x000fc60000000000 */
[----:B---3--:R1:W-:Y:S04]  /*33a0*/  STG.E desc[UR6][R4.64+0x1c], R21 ;  /* 0x00001c1504007986 */ /* 0x0083e8000c101906 */
[----:B--2---:R1:W-:Y:S02]  /*33b0*/  STG.E desc[UR6][R6.64+0x1c], R11 ;  /* 0x00001c0b06007986 */ /* 0x0043e4000c101906 */
.L_x_139:
        /* <DEDUP_REMOVED lines=21> */
[----:B------:R-:W2:Y:S04]  /*3510*/  LDG.E R23, desc[UR6][R6.64+0xc] ;  /* 0x00000c0606177981 */ /* 0x000ea8000c1e1900 */
[----:B0-----:R-:W3:Y:S01]  /*3520*/  LDG.E R13, desc[UR6][R4.64+0xc] ;  /* 0x00000c06040d7981 */ /* 0x001ee2000c1e1900 */
[----:B------:R-:W-:-:S03]  /*3530*/  VIADD R0, R0, 0x4 ;  /* 0x0000000400007836 */ /* 0x000fc60000000000 */
[----:B--2---:R1:W-:Y:S04]  /*3540*/  STG.E desc[UR6][R4.64+0xc], R23 ;  /* 0x00000c1704007986 */ /* 0x0043e8000c101906 */
[----:B---3--:R1:W-:Y:S02]  /*3550*/  STG.E desc[UR6][R6.64+0xc], R13 ;  /* 0x00000c0d06007986 */ /* 0x0083e4000c101906 */
.L_x_140:
[----:B------:R-:W-:Y:S05]  /*3560*/  @!P1 BRA `(.L_x_136) ;  /* 0x0000000000389947 */ /* 0x000fea0003800000 */
[----:B-1----:R-:W0:Y:S01]  /*3570*/  LDC.64 R6, c[0x0][0x380] ;  /* 0x0000e000ff067b82 */ /* 0x002e220000000a00 */
[----:B------:R-:W-:Y:S02]  /*3580*/  IMAD.IADD R13, R3, 0x1, R0 ;  /* 0x00000001030d7824 */ /* 0x000fe400078e0200 */
[----:B------:R-:W-:Y:S02]  /*3590*/  IMAD.MOV R9, RZ, RZ, -R9 ;  /* 0x000000ffff097224 */ /* 0x000fe400078e0a09 */
[----:B0-----:R-:W-:-:S07]  /*35a0*/  IMAD.WIDE.U32 R10, R2, 0x4, R6 ;  /* 0x00000004020a7825 */ /* 0x001fce00078e0006 */
.L_x_141:
[----:B0-----:R-:W-:-:S04]  /*35b0*/  IMAD.WIDE R2, R13, 0x4, R10 ;  /* 0x000000040d027825 */ /* 0x001fc800078e020a */
[----:B------:R-:W-:Y:S01]  /*35c0*/  IMAD.WIDE R4, R13, 0x4, R6 ;  /* 0x000000040d047825 */ /* 0x000fe200078e0206 */
[----:B------:R-:W2:Y:S04]  /*35d0*/  LDG.E R17, desc[UR6][R2.64] ;  /* 0x0000000602117981 */ /* 0x000ea8000c1e1900 */
[----:B------:R-:W3:Y:S01]  /*35e0*/  LDG.E R15, desc[UR6][R4.64] ;  /* 0x00000006040f7981 */ /* 0x000ee2000c1e1900 */
[----:B------:R-:W-:Y:S02]  /*35f0*/  VIADD R9, R9, 0x1 ;  /* 0x0000000109097836 */ /* 0x000fe40000000000 */
[----:B------:R-:W-:-:S03]  /*3600*/  VIADD R13, R13, 0x1 ;  /* 0x000000010d0d7836 */ /* 0x000fc60000000000 */
[----:B------:R-:W-:Y:S01]  /*3610*/  ISETP.NE.AND P0, PT, R9, RZ, PT ;  /* 0x000000ff0900720c */ /* 0x000fe20003f05270 */
[----:B--2---:R0:W-:Y:S04]  /*3620*/  STG.E desc[UR6][R4.64], R17 ;  /* 0x0000001104007986 */ /* 0x0041e8000c101906 */
[----:B---3--:R0:W-:Y:S08]  /*3630*/  STG.E desc[UR6][R2.64], R15 ;  /* 0x0000000f02007986 */ /* 0x0081f0000c101906 */
[----:B------:R-:W-:Y:S05]  /*3640*/  @P0 BRA `(.L_x_141) ;  /* 0xfffffffc00d80947 */ /* 0x000fea000383ffff */
.L_x_136:
[----:B------:R-:W2:Y:S01]  /*3650*/  LDCU.64 UR4, c[0x0][0x398] ;  /* 0x00007300ff0477ac */ /* 0x000ea20008000a00 */
[----:B0-----:R-:W-:Y:S01]  /*3660*/  SHF.R.S32.HI R3, RZ, 0x1f, R8 ;  /* 0x0000001fff037819 */ /* 0x001fe20000011408 */
[----:B-1----:R-:W-:Y:S01]  /*3670*/  IMAD.MOV.U32 R5, RZ, RZ, 0x1 ;  /* 0x00000001ff057424 */ /* 0x002fe200078e00ff */
[----:B--2---:R-:W-:-:S04]  /*3680*/  LEA R2, P0, R8, UR4, 0x2 ;  /* 0x0000000408027c11 */ /* 0x004fc8000f8010ff */
[----:B------:R-:W-:-:S05]  /*3690*/  LEA.HI.X R3, R8, UR5, R3, 0x2, P0 ;  /* 0x0000000508037c11 */ /* 0x000fca00080f1403 */
[----:B------:R-:W-:Y:S01]  /*36a0*/  REDG.E.ADD.STRONG.GPU desc[UR6][R2.64], R5 ;  /* 0x000000050200798e */ /* 0x000fe2000c12e106 */
[----:B------:R-:W-:Y:S05]  /*36b0*/  EXIT ;  /* 0x000000000000794d */ /* 0x000fea0003800000 */
        .weak           $__internal_4_$__cuda_sm20_rcp_rn_f32_slowpath
        .type           $__internal_4_$__cuda_sm20_rcp_rn_f32_slowpath,@function
        .size           $__internal_4_$__cuda_sm20_rcp_rn_f32_slowpath,(.L_x_217 - $__internal_4_$__cuda_sm20_rcp_rn_f32_slowpath)
$__internal_4_$__cuda_sm20_rcp_rn_f32_slowpath:
[----:B------:R-:W-:Y:S01]  /*36c0*/  IMAD.SHL.U32 R2, R0, 0x2, RZ ;  /* 0x0000000200027824 */ /* 0x000fe200078e00ff */
[----:B------:R-:W-:Y:S04]  /*36d0*/  BSSY.RECONVERGENT B1, `(.L_x_142) ;  /* 0x0000030000017945 */ /* 0x000fe80003800200 */
[----:B------:R-:W-:-:S04]  /*36e0*/  SHF.R.U32.HI R15, RZ, 0x18, R2 ;  /* 0x00000018ff0f7819 */ /* 0x000fc80000011602 */
[----:B------:R-:W-:-:S13]  /*36f0*/  ISETP.NE.U32.AND P0, PT, R15, RZ, PT ;  /* 0x000000ff0f00720c */ /* 0x000fda0003f05070 */
[----:B------:R-:W-:Y:S05]  /*3700*/  @P0 BRA `(.L_x_143) ;  /* 0x0000000000280947 */ /* 0x000fea0003800000 */
[----:B------:R-:W-:-:S05]  /*3710*/  IMAD.SHL.U32 R2, R0, 0x2, RZ ;  /* 0x0000000200027824 */ /* 0x000fca00078e00ff */
[----:B------:R-:W-:-:S13]  /*3720*/  ISETP.NE.AND P0, PT, R2, RZ, PT ;  /* 0x000000ff0200720c */ /* 0x000fda0003f05270 */
[----:B------:R-:W-:Y:S01]  /*3730*/  @P0 FFMA R13, R0, 1.84467440737095516160e+19, RZ ;  /* 0x5f800000000d0823 */ /* 0x000fe200000000ff */
[----:B------:R-:W-:Y:S08]  /*3740*/  @!P0 MUFU.RCP R11, R0 ;  /* 0x00000000000b8308 */ /* 0x000ff00000001000 */
[----:B------:R-:W0:Y:S02]  /*3750*/  @P0 MUFU.RCP R2, R13 ;  /* 0x0000000d00020308 */ /* 0x000e240000001000 */
[----:B0-----:R-:W-:-:S04]  /*3760*/  @P0 FFMA R14, R13, R2, -1 ;  /* 0xbf8000000d0e0423 */ /* 0x001fc80000000002 */
[----:B------:R-:W-:-:S04]  /*3770*/  @P0 FADD.FTZ R15, -R14, -RZ ;  /* 0x800000ff0e0f0221 */ /* 0x000fc80000010100 */
[----:B------:R-:W-:-:S04]  /*3780*/  @P0 FFMA R2, R2, R15, R2 ;  /* 0x0000000f02020223 */ /* 0x000fc80000000002 */
[----:B------:R-:W-:Y:S01]  /*3790*/  @P0 FFMA R11, R2, 1.84467440737095516160e+19, RZ ;  /* 0x5f800000020b0823 */ /* 0x000fe200000000ff */
[----:B------:R-:W-:Y:S06]  /*37a0*/  BRA `(.L_x_144) ;  /* 0x0000000000887947 */ /* 0x000fec0003800000 */
.L_x_143:
[----:B------:R-:W-:-:S05]  /*37b0*/  VIADD R17, R15, 0xffffff03 ;  /* 0xffffff030f117836 */ /* 0x000fca0000000000 */
[----:B------:R-:W-:-:S13]  /*37c0*/  ISETP.GT.U32.AND P0, PT, R17, 0x1, PT ;  /* 0x000000011100780c */ /* 0x000fda0003f04070 */
[----:B------:R-:W-:Y:S05]  /*37d0*/  @P0 BRA `(.L_x_145) ;  /* 0x0000000000780947 */ /* 0x000fea0003800000 */
[----:B------:R-:W-:Y:S01]  /*37e0*/  LOP3.LUT R2, R0, 0x7fffff, RZ, 0xc0, !PT ;  /* 0x007fffff00027812 */ /* 0x000fe200078ec0ff */
[----:B------:R-:W-:-:S03]  /*37f0*/  IMAD.MOV.U32 R16, RZ, RZ, 0x3 ;  /* 0x00000003ff107424 */ /* 0x000fc600078e00ff */
[----:B------:R-:W-:Y:S02]  /*3800*/  LOP3.LUT R2, R2, 0x3f800000, RZ, 0xfc, !PT ;  /* 0x3f80000002027812 */ /* 0x000fe400078efcff */
[----:B------:R-:W-:Y:S02]  /*3810*/  SHF.L.U32 R16, R16, R17, RZ ;  /* 0x0000001110107219 */ /* 0x000fe400000006ff */
[----:B------:R-:W0:Y:S02]  /*3820*/  MUFU.RCP R11, R2 ;  /* 0x00000002000b7308 */ /* 0x000e240000001000 */
        /* <DEDUP_REMOVED lines=8> */
[----:B------:R-:W-:-:S03]  /*38b0*/  LOP3.LUT R16, R16, R11, RZ, 0xc0, !PT ;  /* 0x0000000b10107212 */ /* 0x000fc600078ec0ff */
[----:B------:R-:W-:Y:S01]  /*38c0*/  IMAD.MOV R2, RZ, RZ, -R13 ;  /* 0x000000ffff027224 */ /* 0x000fe200078e0a0d */
[----:B------:R-:W-:-:S04]  /*38d0*/  SHF.R.U32.HI R16, RZ, R17, R16 ;  /* 0x00000011ff107219 */ /* 0x000fc80000011610 */
[----:B------:R-:W-:Y:S02]  /*38e0*/  LOP3.LUT P1, RZ, R2, R17, R11, 0xf8, !PT ;  /* 0x0000001102ff7212 */ /* 0x000fe4000782f80b */
[C---:B------:R-:W-:Y:S02]  /*38f0*/  LOP3.LUT P0, RZ, R16.reuse, 0x1, RZ, 0xc0, !PT ;  /* 0x0000000110ff7812 */ /* 0x040fe4000780c0ff */
[----:B------:R-:W-:-:S04]  /*3900*/  LOP3.LUT P2, RZ, R16, 0x2, RZ, 0xc0, !PT ;  /* 0x0000000210ff7812 */ /* 0x000fc8000784c0ff */
[----:B------:R-:W-:Y:S02]  /*3910*/  PLOP3.LUT P0, PT, P0, P1, P2, 0xe0, 0x0 ;  /* 0x000000000000781c */ /* 0x000fe40000703c20 */
[----:B------:R-:W-:Y:S02]  /*3920*/  LOP3.LUT P1, RZ, R0, 0x7fffff, RZ, 0xc0, !PT ;  /* 0x007fffff00ff7812 */ /* 0x000fe4000782c0ff */
[----:B------:R-:W-:-:S05]  /*3930*/  SEL R2, RZ, 0x1, !P0 ;  /* 0x00000001ff027807 */ /* 0x000fca0004000000 */
[----:B------:R-:W-:-:S05]  /*3940*/  IMAD.MOV R2, RZ, RZ, -R2 ;  /* 0x000000ffff027224 */ /* 0x000fca00078e0a02 */
[----:B------:R-:W-:Y:S01]  /*3950*/  ISETP.GE.AND P0, PT, R2, RZ, PT ;  /* 0x000000ff0200720c */ /* 0x000fe20003f06270 */
[----:B------:R-:W-:-:S05]  /*3960*/  VIADD R2, R15, 0xffffff04 ;  /* 0xffffff040f027836 */ /* 0x000fca0000000000 */
[----:B------:R-:W-:-:S07]  /*3970*/  SHF.R.U32.HI R11, RZ, R2, R11 ;  /* 0x00000002ff0b7219 */ /* 0x000fce000001160b */
[----:B------:R-:W-:-:S04]  /*3980*/  @!P0 VIADD R11, R11, 0x1 ;  /* 0x000000010b0b8836 */ /* 0x000fc80000000000 */
[----:B------:R-:W-:-:S05]  /*3990*/  @!P1 IMAD.SHL.U32 R11, R11, 0x2, RZ ;  /* 0x000000020b0b9824 */ /* 0x000fca00078e00ff */
[----:B------:R-:W-:Y:S01]  /*39a0*/  LOP3.LUT R11, R11, 0x80000000, R0, 0xf8, !PT ;  /* 0x800000000b0b7812 */ /* 0x000fe200078ef800 */
[----:B------:R-:W-:Y:S06]  /*39b0*/  BRA `(.L_x_144) ;  /* 0x0000000000047947 */ /* 0x000fec0003800000 */
.L_x_145:
[----:B------:R0:W1:Y:S02]  /*39c0*/  MUFU.RCP R11, R0 ;  /* 0x00000000000b7308 */ /* 0x0000640000001000 */
.L_x_144:
[----:B------:R-:W-:Y:S05]  /*39d0*/  BSYNC.RECONVERGENT B1 ;  /* 0x0000000000017941 */ /* 0x000fea0003800200 */
.L_x_142:
[----:B------:R-:W-:-:S04]  /*39e0*/  IMAD.MOV.U32 R13, RZ, RZ, 0x0 ;  /* 0x00000000ff0d7424 */ /* 0x000fc800078e00ff */
[----:B01----:R-:W-:Y:S05]  /*39f0*/  RET.REL.NODEC R12 `(replica_exchange_kernel) ;  /* 0xffffffc40c807950 */ /* 0x003fea0003c3ffff */
.L_x_146:
        /* <DEDUP_REMOVED lines=16> */
.L_x_217:


//--------------------- .text.pimc_evolution_kernel --------------------------
	.section	.text.pimc_evolution_kernel,"ax",@progbits
	.align	128
        .global         pimc_evolution_kernel
        .type           pimc_evolution_kernel,@function
        .size           pimc_evolution_kernel,(.L_x_218 - pimc_evolution_kernel)
        .other          pimc_evolution_kernel,@"STO_CUDA_ENTRY STV_DEFAULT"
pimc_evolution_kernel:
.text.pimc_evolution_kernel:
[----:B------:R-:W0:Y:S01]  /*0000*/  LDC R1, c[0x0][0x37c] ;  /* 0x0000df00ff017b82 */ /* 0x000e220000000800 */
[----:B------:R-:W1:Y:S07]  /*0010*/  S2R R3, SR_TID.X ;  /* 0x0000000000037919 */ /* 0x000e6e0000002100 */
[----:B------:R-:W1:Y:S01]  /*0020*/  S2UR UR4, SR_CTAID.X ;  /* 0x00000000000479c3 */ /* 0x000e620000002500 */
[----:B------:R-:W2:Y:S01]  /*0030*/  LDCU UR5, c[0x0][0x3a8] ;  /* 0x00007500ff0577ac */ /* 0x000ea20008000800 */
[----:B0-----:R-:W-:-:S06]  /*0040*/  VIADD R1, R1, 0xffffffd0 ;  /* 0xffffffd001017836 */ /* 0x001fcc0000000000 */
[----:B------:R-:W1:Y:S02]  /*0050*/  LDC R18, c[0x0][0x360] ;  /* 0x0000d800ff127b82 */ /* 0x000e640000000800 */
[----:B-1----:R-:W-:-:S05]  /*0060*/  IMAD R18, R18, UR4, R3 ;  /* 0x0000000412127c24 */ /* 0x002fca000f8e0203 */
[----:B--2---:R-:W-:-:S13]  /*0070*/  ISETP.GE.AND P0, PT, R18, UR5, PT ;  /* 0x0000000512007c0c */ /* 0x004fda000bf06270 */
        /* <DEDUP_REMOVED lines=12> */
[C---:B------:R-:W-:Y:S02]  /*0140*/  IADD3 R2, PT, PT, R0.reuse, 0x64f0c9, R3 ;  /* 0x0064f0c900027810 */ /* 0x040fe40007ffe003 */
[----:B------:R-:W-:Y:S01]  /*0150*/  LOP3.LUT R8, R3, 0x5491333, RZ, 0x3c, !PT ;  /* 0x0549133303087812 */ /* 0x000fe200078e3cff */
[----:B------:R-:W-:Y:S01]  /*0160*/  VIADD R3, R0, 0x75bcd15 ;  /* 0x075bcd1500037836 */ /* 0x000fe20000000000 */
[----:B------:R0:W-:Y:S01]  /*0170*/  STL.64 [R1+0x8], R4 ;  /* 0x0000080401007387 */ /* 0x0001e20000100a00 */
[----:B------:R-:W-:-:S03]  /*0180*/  SHF.R.S32.HI R0, RZ, 0x1f, R18 ;  /* 0x0000001fff007819 */ /* 0x000fc60000011412 */
[----:B------:R0:W-:Y:S04]  /*0190*/  STL.64 [R1], R2 ;  /* 0x0000000201007387 */ /* 0x0001e80000100a00 */
[----:B------:R0:W-:Y:S01]  /*01a0*/  STL.64 [R1+0x10], R8 ;  /* 0x0000100801007387 */ /* 0x0001e20000100a00 */
[----:B-1----:R-:W-:Y:S05]  /*01b0*/  @!P0 BRA `(.L_x_148) ;  /* 0x0000002400488947 */ /* 0x002fea0003800000 */
[----:B------:R-:W-:Y:S02]  /*01c0*/  IMAD.MOV.U32 R15, RZ, RZ, R0 ;  /* 0x000000ffff0f7224 */ /* 0x000fe400078e0000 */
[----:B------:R-:W-:Y:S02]  /*01d0*/  IMAD.MOV.U32 R13, RZ, RZ, RZ ;  /* 0x000000ffff0d7224 */ /* 0x000fe400078e00ff */
[----:B------:R-:W-:-:S07]  /*01e0*/  IMAD.MOV.U32 R12, RZ, RZ, R18 ;  /* 0x000000ffff0c7224 */ /* 0x000fce00078e0012 */
.L_x_157:
[----:B------:R-:W-:Y:S01]  /*01f0*/  LOP3.LUT R0, R12, 0x3, RZ, 0xc0, !PT ;  /* 0x000000030c007812 */ /* 0x000fe200078ec0ff */
[----:B------:R-:W-:Y:S03]  /*0200*/  BSSY.RECONVERGENT B1, `(.L_x_149) ;  /* 0x0000247000017945 */ /* 0x000fe60003800200 */
[----:B------:R-:W-:-:S04]  /*0210*/  ISETP.NE.U32.AND P0, PT, R0, RZ, PT ;  /* 0x000000ff0000720c */ /* 0x000fc80003f05070 */
[----:B------:R-:W-:-:S13]  /*0220*/  ISETP.NE.AND.EX P0, PT, RZ, RZ, PT, P0 ;  /* 0x000000ffff00720c */ /* 0x000fda0003f05300 */
[----:B-1----:R-:W-:Y:S05]  /*0230*/  @!P0 BRA `(.L_x_150) ;  /* 0x00000024000c8947 */ /* 0x002fea0003800000 */
[----:B------:R-:W1:Y:S01]  /*0240*/  LDC.64 R6, c[0x4][RZ] ;  /* 0x01000000ff067b82 */ /* 0x000e620000000a00 */
[----:B------:R-:W-:Y:S01]  /*0250*/  IMAD.MOV.U32 R0, RZ, RZ, RZ ;  /* 0x000000ffff007224 */ /* 0x000fe200078e00ff */
[----:B0-----:R-:W-:Y:S02]  /*0260*/  CS2R R8, SRZ ;  /* 0x0000000000087805 */ /* 0x001fe4000001ff00 */
[----:B------:R-:W-:Y:S01]  /*0270*/  CS2R R4, SRZ ;  /* 0x0000000000047805 */ /* 0x000fe2000001ff00 */
[----:B------:R-:W-:Y:S02]  /*0280*/  IMAD.MOV.U32 R3, RZ, RZ, RZ ;  /* 0x000000ffff037224 */ /* 0x000fe400078e00ff */
[----:B-1----:R-:W-:-:S07]  /*0290*/  IMAD.WIDE.U32 R6, R13, 0xc80, R6 ;  /* 0x00000c800d067825 */ /* 0x002fce00078e0006 */
.L_x_152:
[----:B------:R-:W-:-:S06]  /*02a0*/  IMAD R14, R0, 0x4, R1 ;  /* 0x00000004000e7824 */ /* 0x000fcc00078e0201 */
[----:B------:R-:W5:Y:S01]  /*02b0*/  LDL R14, [R14+0x4] ;  /* 0x000004000e0e7983 */ /* 0x000f620000100800 */
[----:B------:R-:W-:-:S05]  /*02c0*/  UMOV UR4, URZ ;  /* 0x000000ff00047c82 */ /* 0x000fca0008000000 */
.L_x_151:
        /* <DEDUP_REMOVED lines=17> */
[----:B------:R-:W4:Y:S01]  /*03e0*/  @P3 LDG.E R25, desc[UR8][R10.64+0x48] ;  /* 0x000048080a193981 */ /* 0x000f22000c1e1900 */
[----:B--2---:R-:W-:-:S03]  /*03f0*/  @!P0 LOP3.LUT R9, R9, R20, RZ, 0x3c, !PT ;  /* 0x0000001409098212 */ /* 0x004fc600078e3cff */
[----:B------:R-:W2:Y:S01]  /*0400*/  @P1 LDG.E R20, desc[UR8][R10.64+0x14] ;  /* 0x000014080a141981 */ /* 0x000ea2000c1e1900 */
[----:B---3--:R-:W-:-:S03]  /*0410*/  @P1 LOP3.LUT R9, R9, R22, RZ, 0x3c, !PT ;  /* 0x0000001609091212 */ /* 0x008fc600078e3cff */
[----:B------:R-:W3:Y:S01]  /*0420*/  @P1 LDG.E R22, desc[UR8][R10.64+0x1c] ;  /* 0x00001c080a161981 */ /* 0x000ee2000c1e1900 */
[----:B----4-:R-:W-:-:S03]  /*0430*/  @P2 LOP3.LUT R9, R9, R24, RZ, 0x3c, !PT ;  /* 0x0000001809092212 */ /* 0x010fc600078e3cff */
[----:B------:R-:W4:Y:S01]  /*0440*/  @P2 LDG.E R24, desc[UR8][R10.64+0x28] ;  /* 0x000028080a182981 */ /* 0x000f22000c1e1900 */
[----:B------:R-:W-:-:S03]  /*0450*/  @P3 LOP3.LUT R9, R9, R26, RZ, 0x3c, !PT ;  /* 0x0000001a09093212 */ /* 0x000fc600078e3cff */
[----:B------:R-:W3:Y:S01]  /*0460*/  @P6 LDG.E R26, desc[UR8][R10.64+0x88] ;  /* 0x000088080a1a6981 */ /* 0x000ee2000c1e1900 */
[----:B------:R-:W-:Y:S02]  /*0470*/  @P4 LOP3.LUT R9, R9, R28, RZ, 0x3c, !PT ;  /* 0x0000001c09094212 */ /* 0x000fe400078e3cff */
[----:B------:R-:W-:Y:S02]  /*0480*/  @!P0 LOP3.LUT R3, R3, R16, RZ, 0x3c, !PT ;  /* 0x0000001003038212 */ /* 0x000fe400078e3cff */
[----:B------:R-:W3:Y:S01]  /*0490*/  @!P0 LDG.E R16, desc[UR8][R10.64+0x8] ;  /* 0x000008080a108981 */ /* 0x000ee2000c1e1900 */
[----:B------:R-:W-:-:S03]  /*04a0*/  @!P0 LOP3.LUT R4, R4, R17, RZ, 0x3c, !PT ;  /* 0x0000001104048212 */ /* 0x000fc600078e3cff */
[----:B------:R-:W3:Y:S01]  /*04b0*/  @!P0 LDG.E R17, desc[UR8][R10.64+0xc] ;  /* 0x00000c080a118981 */ /* 0x000ee2000c1e1900 */
[----:B------:R-:W-:-:S03]  /*04c0*/  @P5 LOP3.LUT R9, R9, R19, RZ, 0x3c, !PT ;  /* 0x0000001309095212 */ /* 0x000fc600078e3cff */
[----:B------:R-:W3:Y:S01]  /*04d0*/  @P1 LDG.E R19, desc[UR8][R10.64+0x18] ;  /* 0x000018080a131981 */ /* 0x000ee2000c1e1900 */
[----:B--2---:R-:W-:-:S03]  /*04e0*/  @P1 LOP3.LUT R3, R3, R20, RZ, 0x3c, !PT ;  /* 0x0000001403031212 */ /* 0x004fc600078e3cff */
[----:B------:R-:W2:Y:S01]  /*04f0*/  @P3 LDG.E R20, desc[UR8][R10.64+0x3c] ;  /* 0x00003c080a143981 */ /* 0x000ea2000c1e1900 */
[----:B----4-:R-:W-:-:S03]  /*0500*/  @P2 LOP3.LUT R3, R3, R24, RZ, 0x3c, !PT ;  /* 0x0000001803032212 */ /* 0x010fc600078e3cff */
[----:B------:R-:W4:Y:S01]  /*0510*/  @P4 LDG.E R24, desc[UR8][R10.64+0x50] ;  /* 0x000050080a184981 */ /* 0x000f22000c1e1900 */
[----:B---3--:R-:W-:-:S03]  /*0520*/  @!P0 LOP3.LUT R5, R5, R16, RZ, 0x3c, !PT ;  /* 0x0000001005058212 */ /* 0x008fc600078e3cff */
[----:B------:R-:W3:Y:S01]  /*0530*/  @P2 LDG.E R16, desc[UR8][R10.64+0x30] ;  /* 0x000030080a102981 */ /* 0x000ee2000c1e1900 */
[----:B------:R-:W-:-:S03]  /*0540*/  @!P0 LOP3.LUT R8, R8, R17, RZ, 0x3c, !PT ;  /* 0x0000001108088212 */ /* 0x000fc600078e3cff */
[----:B------:R-:W3:Y:S01]  /*0550*/  @P2 LDG.E R17, desc[UR8][R10.64+0x2c] ;  /* 0x00002c080a112981 */ /* 0x000ee2000c1e1900 */
[----:B------:R-:W-:-:S03]  /*0560*/  @P1 LOP3.LUT R4, R4, R19, RZ, 0x3c, !PT ;  /* 0x0000001304041212 */ /* 0x000fc600078e3cff */
[----:B------:R-:W3:Y:S01]  /*0570*/  @P2 LDG.E R19, desc[UR8][R10.64+0x34] ;  /* 0x000034080a132981 */ /* 0x000ee2000c1e1900 */
[----:B------:R-:W-:Y:S02]  /*0580*/  @P1 LOP3.LUT R5, R5, R22, RZ, 0x3c, !PT ;  /* 0x0000001605051212 */ /* 0x000fe400078e3cff */
[----:B------:R-:W-:Y:S01]  /*0590*/  @P1 LOP3.LUT R8, R8, R23, RZ, 0x3c, !PT ;  /* 0x0000001708081212 */ /* 0x000fe200078e3cff */
[----:B------:R-:W3:Y:S04]  /*05a0*/  @P3 LDG.E R22, desc[UR8][R10.64+0x44] ;  /* 0x000044080a163981 */ /* 0x000ee8000c1e1900 */
[----:B------:R-:W3:Y:S01]  /*05b0*/  @P3 LDG.E R23, desc[UR8][R10.64+0x40] ;  /* 0x000040080a173981 */ /* 0x000ee2000c1e1900 */
[----:B--2---:R-:W-:-:S03]  /*05c0*/  @P3 LOP3.LUT R3, R3, R20, RZ, 0x3c, !PT ;  /* 0x0000001403033212 */ /* 0x004fc600078e3cff */
[----:B------:R-:W2:Y:S01]  /*05d0*/  @P5 LDG.E R20, desc[UR8][R10.64+0x64] ;  /* 0x000064080a145981 */ /* 0x000ea2000c1e1900 */
[----:B----4-:R-:W-:-:S03]  /*05e0*/  @P4 LOP3.LUT R3, R3, R24, RZ, 0x3c, !PT ;  /* 0x0000001803034212 */ /* 0x010fc600078e3cff */
[----:B------:R-:W4:Y:S01]  /*05f0*/  @P6 LDG.E R24, desc[UR8][R10.64+0x78] ;  /* 0x000078080a186981 */ /* 0x000f22000c1e1900 */
[----:B---3--:R-:W-:-:S03]  /*0600*/  @P2 LOP3.LUT R5, R5, R16, RZ, 0x3c, !PT ;  /* 0x0000001005052212 */ /* 0x008fc600078e3cff */
[----:B------:R-:W3:Y:S01]  /*0610*/  @P4 LDG.E R16, desc[UR8][R10.64+0x58] ;  /* 0x000058080a104981 */ /* 0x000ee2000c1e1900 */
[----:B------:R-:W-:-:S03]  /*0620*/  @P2 LOP3.LUT R4, R4, R17, RZ, 0x3c, !PT ;  /* 0x0000001104042212 */ /* 0x000fc600078e3cff */
[----:B------:R-:W3:Y:S01]  /*0630*/  @P4 LDG.E R17, desc[UR8][R10.64+0x54] ;  /* 0x000054080a114981 */ /* 0x000ee2000c1e1900 */
[----:B------:R-:W-:-:S03]  /*0640*/  @P2 LOP3.LUT R8, R8, R19, RZ, 0x3c, !PT ;  /* 0x0000001308082212 */ /* 0x000fc600078e3cff */
[----:B------:R-:W3:Y:S01]  /*0650*/  @P4 LDG.E R19, desc[UR8][R10.64+0x5c] ;  /* 0x00005c080a134981 */ /* 0x000ee2000c1e1900 */
[----:B------:R-:W-:Y:S02]  /*0660*/  @P3 LOP3.LUT R5, R5, R22, RZ, 0x3c, !PT ;  /* 0x0000001605053212 */ /* 0x000fe400078e3cff */
[----:B------:R-:W-:Y:S01]  /*0670*/  @P3 LOP3.LUT R8, R8, R25, RZ, 0x3c, !PT ;  /* 0x0000001908083212 */ /* 0x000fe200078e3cff */
[----:B------:R-:W3:Y:S01]  /*0680*/  @P5 LDG.E R22, desc[UR8][R10.64+0x6c] ;  /* 0x00006c080a165981 */ /* 0x000ee2000c1e1900 */
[----:B------:R-:W-:-:S03]  /*0690*/  @P3 LOP3.LUT R4, R4, R23, RZ, 0x3c, !PT ;  /* 0x0000001704043212 */ /* 0x000fc600078e3cff */
[----:B------:R-:W3:Y:S04]  /*06a0*/  @P5 LDG.E R23, desc[UR8][R10.64+0x68] ;  /* 0x000068080a175981 */ /* 0x000ee8000c1e1900 */
[----:B------:R-:W3:Y:S01]  /*06b0*/  @P5 LDG.E R25, desc[UR8][R10.64+0x70] ;  /* 0x000070080a195981 */ /* 0x000ee2000c1e1900 */
[----:B------:R-:W-:Y:S02]  /*06c0*/  LOP3.LUT P0, RZ, R21, 0x80, RZ, 0xc0, !PT ;  /* 0x0000008015ff7812 */ /* 0x000fe4000780c0ff */
[----:B--2---:R-:W-:-:S11]  /*06d0*/  @P5 LOP3.LUT R3, R3, R20, RZ, 0x3c, !PT ;  /* 0x0000001403035212 */ /* 0x004fd600078e3cff */
        /* <DEDUP_REMOVED lines=15> */
[----:B------:R-:W-:Y:S02]  /*07d0*/  @P6 LOP3.LUT R9, R9, R26, RZ, 0x3c, !PT ;  /* 0x0000001a09096212 */ /* 0x000fe400078e3cff */
[----:B--2---:R-:W-:Y:S02]  /*07e0*/  @P0 LOP3.LUT R3, R3, R20, RZ, 0x3c, !PT ;  /* 0x0000001403030212 */ /* 0x004fe400078e3cff */
[----:B----4-:R-:W-:Y:S02]  /*07f0*/  @P0 LOP3.LUT R9, R9, R24, RZ, 0x3c, !PT ;  /* 0x0000001809090212 */ /* 0x010fe400078e3cff */
[----:B---3--:R-:W-:Y:S02]  /*0800*/  @P6 LOP3.LUT R5, R5, R16, RZ, 0x3c, !PT ;  /* 0x0000001005056212 */ /* 0x008fe400078e3cff */
[----:B------:R-:W-:Y:S02]  /*0810*/  @P6 LOP3.LUT R4, R4, R17, RZ, 0x3c, !PT ;  /* 0x0000001104046212 */ /* 0x000fe400078e3cff */
[----:B------:R-:W-:-:S02]  /*0820*/  @P6 LOP3.LUT R8, R8, R19, RZ, 0x3c, !PT ;  /* 0x0000001308086212 */ /* 0x000fc400078e3cff */
[----:B------:R-:W-:Y:S02]  /*0830*/  @P0 LOP3.LUT R5, R5, R22, RZ, 0x3c, !PT ;  /* 0x0000001605050212 */ /* 0x000fe400078e3cff */
[----:B------:R-:W-:Y:S02]  /*0840*/  @P0 LOP3.LUT R4, R4, R23, RZ, 0x3c, !PT ;  /* 0x0000001704040212 */ /* 0x000fe400078e3cff */
        /* <DEDUP_REMOVED lines=34> */
[----:B---3--:R-:W-:Y:S02]  /*0a70*/  @P2 LOP3.LUT R4, R4, R17, RZ, 0x3c, !PT ;  /* 0x0000001104042212 */ /* 0x008fe400078e3cff */
[----:B------:R-:W-:Y:S01]  /*0a80*/  @P1 LOP3.LUT R8, R8, R25, RZ, 0x3c, !PT ;  /* 0x0000001908081212 */ /* 0x000fe200078e3cff */
[----:B------:R-:W3:Y:S03]  /*0a90*/  @P5 LDG.E R17, desc[UR8][R10.64+0x110] ;  /* 0x000110080a115981 */ /* 0x000ee6000c1e1900 */
[----:B----4-:R-:W-:Y:S02]  /*0aa0*/  @P2 LOP3.LUT R8, R8, R19, RZ, 0x3c, !PT ;  /* 0x0000001308082212 */ /* 0x010fe400078e3cff */
[----:B------:R-:W4:Y:S01]  /*0ab0*/  @P4 LDG.E R19, desc[UR8][R10.64+0xf4] ;  /* 0x0000f4080a134981 */ /* 0x000f22000c1e1900 */
        /* <DEDUP_REMOVED lines=12> */
[----:B--2---:R-:W-:-:S03]  /*0b80*/  @P4 LOP3.LUT R3, R3, R16, RZ, 0x3c, !PT ;  /* 0x0000001003034212 */ /* 0x004fc600078e3cff */
[----:B------:R-:W2:Y:S01]  /*0b90*/  @P5 LDG.E R16, desc[UR8][R10.64+0x114] ;  /* 0x000114080a105981 */ /* 0x000ea2000c1e1900 */
[----:B------:R-:W-:-:S03]  /*0ba0*/  @P3 LOP3.LUT R9, R9, R20, RZ, 0x3c, !PT ;  /* 0x0000001409093212 */ /* 0x000fc600078e3cff */
[----:B------:R-:W2:Y:S01]  /*0bb0*/  @P6 LDG.E R20, desc[UR8][R10.64+0x118] ;  /* 0x000118080a146981 */ /* 0x000ea2000c1e1900 */
[----:B----4-:R-:W-:-:S03]  /*0bc0*/  @P4 LOP3.LUT R4, R4, R19, RZ, 0x3c, !PT ;  /* 0x0000001304044212 */ /* 0x010fc600078e3cff */
[----:B------:R-:W4:Y:S01]  /*0bd0*/  @P6 LDG.E R19, desc[UR8][R10.64+0x11c] ;  /* 0x00011c080a136981 */ /* 0x000f22000c1e1900 */
[----:B---3--:R-:W-:-:S03]  /*0be0*/  @P4 LOP3.LUT R5, R5, R22, RZ, 0x3c, !PT ;  /* 0x0000001605054212 */ /* 0x008fc600078e3cff */
[----:B------:R-:W3:Y:S01]  /*0bf0*/  @P6 LDG.E R22, desc[UR8][R10.64+0x120] ;  /* 0x000120080a166981 */ /* 0x000ee2000c1e1900 */
[----:B------:R-:W-:-:S03]  /*0c00*/  @P4 LOP3.LUT R8, R8, R21, RZ, 0x3c, !PT ;  /* 0x0000001508084212 */ /* 0x000fc600078e3cff */
[----:B------:R-:W3:Y:S01]  /*0c10*/  @P0 LDG.E R21, desc[UR8][R10.64+0x130] ;  /* 0x000130080a150981 */ /* 0x000ee2000c1e1900 */
[----:B------:R-:W-:Y:S02]  /*0c20*/  @P4 LOP3.LUT R9, R9, R24, RZ, 0x3c, !PT ;  /* 0x0000001809094212 */ /* 0x000fe400078e3cff */
[----:B------:R-:W-:Y:S01]  /*0c30*/  @P5 LOP3.LUT R8, R8, R17, RZ, 0x3c, !PT ;  /* 0x0000001108085212 */ /* 0x000fe200078e3cff */
[----:B------:R-:W3:Y:S01]  /*0c40*/  @P6 LDG.E R24, desc[UR8][R10.64+0x128] ;  /* 0x000128080a186981 */ /* 0x000ee2000c1e1900 */
[----:B------:R-:W-:-:S03]  /*0c50*/  @P5 LOP3.LUT R3, R3, R26, RZ, 0x3c, !PT ;  /* 0x0000001a03035212 */ /* 0x000fc600078e3cff */
[----:B------:R-:W3:Y:S01]  /*0c60*/  @P6 LDG.E R17, desc[UR8][R10.64+0x124] ;  /* 0x000124080a116981 */ /* 0x000ee2000c1e1900 */
[----:B------:R-:W-:-:S03]  /*0c70*/  @P5 LOP3.LUT R5, R5, R28, RZ, 0x3c, !PT ;  /* 0x0000001c05055212 */ /* 0x000fc600078e3cff */
[----:B------:R-:W3:Y:S01]  /*0c80*/  @P0 LDG.E R26, desc[UR8][R10.64+0x12c] ;  /* 0x00012c080a1a0981 */ /* 0x000ee2000c1e1900 */
[----:B------:R-:W-:-:S03]  /*0c90*/  @P5 LOP3.LUT R4, R4, R23, RZ, 0x3c, !PT ;  /* 0x0000001704045212 */ /* 0x000fc600078e3cff */
[----:B------:R-:W3:Y:S04]  /*0ca0*/  @P0 LDG.E R28, desc[UR8][R10.64+0x13c] ;  /* 0x00013c080a1c0981 */ /* 0x000ee8000c1e1900 */
[----:B------:R-:W3:Y:S01]  /*0cb0*/  @P0 LDG.E R23, desc[UR8][R10.64+0x138] ;  /* 0x000138080a170981 */ /* 0x000ee2000c1e1900 */
[----:B--2---:R-:W-:-:S03]  /*0cc0*/  @P5 LOP3.LUT R9, R9, R16, RZ, 0x3c, !PT ;  /* 0x0000001009095212 */ /* 0x004fc600078e3cff */
[----:B------:R-:W2:Y:S01]  /*0cd0*/  @P0 LDG.E R16, desc[UR8][R10.64+0x134] ;  /* 0x000134080a100981 */ /* 0x000ea2000c1e1900 */
[----:B------:R-:W-:-:S04]  /*0ce0*/  UIADD3 UR4, UPT, UPT, UR4, 0x10, URZ ;  /* 0x0000001004047890 */ /* 0x000fc8000fffe0ff */
[----:B------:R-:W-:Y:S01]  /*0cf0*/  UISETP.NE.AND UP0, UPT, UR4, 0x20, UPT ;  /* 0x000000200400788c */ /* 0x000fe2000bf05270 */
[----:B------:R-:W-:Y:S02]  /*0d00*/  @P6 LOP3.LUT R3, R3, R20, RZ, 0x3c, !PT ;  /* 0x0000001403036212 */ /* 0x000fe400078e3cff */
[----:B----4-:R-:W-:Y:S02]  /*0d10*/  @P6 LOP3.LUT R4, R4, R19, RZ, 0x3c, !PT ;  /* 0x0000001304046212 */ /* 0x010fe400078e3cff */
[----:B---3--:R-:W-:Y:S02]  /*0d20*/  @P6 LOP3.LUT R5, R5, R22, RZ, 0x3c, !PT ;  /* 0x0000001605056212 */ /* 0x008fe400078e3cff */
[----:B------:R-:W-:Y:S02]  /*0d30*/  @P0 LOP3.LUT R4, R4, R21, RZ, 0x3c, !PT ;  /* 0x0000001504040212 */ /* 0x000fe400078e3cff */
[----:B------:R-:W-:Y:S02]  /*0d40*/  @P6 LOP3.LUT R9, R9, R24, RZ, 0x3c, !PT ;  /* 0x0000001809096212 */ /* 0x000fe400078e3cff */
[----:B------:R-:W-:-:S02]  /*0d50*/  @P6 LOP3.LUT R8, R8, R17, RZ, 0x3c, !PT ;  /* 0x0000001108086212 */ /* 0x000fc400078e3cff */
[----:B------:R-:W-:Y:S02]  /*0d60*/  @P0 LOP3.LUT R3, R3, R26, RZ, 0x3c, !PT ;  /* 0x0000001a03030212 */ /* 0x000fe400078e3cff */
[----:B------:R-:W-:Y:S02]  /*0d70*/  @P0 LOP3.LUT R9, R9, R28, RZ, 0x3c, !PT ;  /* 0x0000001c09090212 */ /* 0x000fe400078e3cff */
[----:B------:R-:W-:Y:S02]  /*0d80*/  @P0 LOP3.LUT R8, R8, R23, RZ, 0x3c, !PT ;  /* 0x0000001708080212 */ /* 0x000fe400078e3cff */
[----:B--2---:R-:W-:Y:S01]  /*0d90*/  @P0 LOP3.LUT R5, R5, R16, RZ, 0x3c, !PT ;  /* 0x0000001005050212 */ /* 0x004fe200078e3cff */
[----:B------:R-:W-:Y:S06]  /*0da0*/  BRA.U UP0, `(.L_x_151) ;  /* 0xfffffff500487547 */ /* 0x000fec000b83ffff */
[----:B------:R-:W-:-:S05]  /*0db0*/  VIADD R0, R0, 0x1 ;  /* 0x0000000100007836 */ /* 0x000fca0000000000 */
[----:B------:R-:W-:-:S13]  /*0dc0*/  ISETP.NE.AND P0, PT, R0, 0x5, PT ;  /* 0x000000050000780c */ /* 0x000fda0003f05270 */
[----:B------:R-:W-:Y:S05]  /*0dd0*/  @P0 BRA `(.L_x_152) ;  /* 0xfffffff400300947 */ /* 0x000fea000383ffff */
[----:B------:R-:W-:Y:S01]  /*0de0*/  LOP3.LUT R0, R12, 0x3, RZ, 0xc0, !PT ;  /* 0x000000030c007812 */ /* 0x000fe200078ec0ff */
[----:B------:R1:W-:Y:S03]  /*0df0*/  STL [R1+0x4], R3 ;  /* 0x0000040301007387 */ /* 0x0003e60000100800 */
[----:B------:R-:W-:Y:S01]  /*0e00*/  ISETP.NE.U32.AND P0, PT, R0, 0x1, PT ;  /* 0x000000010000780c */ /* 0x000fe20003f05070 */
[----:B------:R1:W-:Y:S03]  /*0e10*/  STL.64 [R1+0x8], R4 ;  /* 0x0000080401007387 */ /* 0x0003e60000100a00 */
[----:B------:R-:W-:Y:S01]  /*0e20*/  ISETP.NE.AND.EX P0, PT, RZ, RZ, PT, P0 ;  /* 0x000000ffff00720c */ /* 0x000fe20003f05300 */
[----:B------:R1:W-:-:S12]  /*0e30*/  STL.64 [R1+0x10], R8 ;  /* 0x0000100801007387 */ /* 0x0003d80000100a00 */
[----:B-1----:R-:W-:Y:S05]  /*0e40*/  @!P0 BRA `(.L_x_150) ;  /* 0x0000001800088947 */ /* 0x002fea0003800000 */
[----:B------:R-:W-:Y:S01]  /*0e50*/  UMOV UR4, URZ ;  /* 0x000000ff00047c82 */ /* 0x000fe20008000000 */
[----:B------:R-:W-:Y:S01]  /*0e60*/  UMOV UR5, URZ ;  /* 0x000000ff00057c82 */ /* 0x000fe20008000000 */
[----:B------:R-:W-:Y:S02]  /*0e70*/  IMAD.MOV.U32 R0, RZ, RZ, RZ ;  /* 0x000000ffff007224 */ /* 0x000fe400078e00ff */
[----:B------:R-:W-:Y:S02]  /*0e80*/  IMAD.MOV.U32 R3, RZ, RZ, RZ ;  /* 0x000000ffff037224 */ /* 0x000fe400078e00ff */
[----:B------:R-:W-:Y:S02]  /*0e90*/  IMAD.U32 R9, RZ, RZ, UR4 ;  /* 0x00000004ff097e24 */ /* 0x000fe4000f8e00ff */
[----:B------:R-:W-:Y:S02]  /*0ea0*/  IMAD.U32 R8, RZ, RZ, UR5 ;  /* 0x00000005ff087e24 */ /* 0x000fe4000f8e00ff */
[----:B------:R-:W-:-:S02]  /*0eb0*/  IMAD.U32 R5, RZ, RZ, UR4 ;  /* 0x00000004ff057e24 */ /* 0x000fc4000f8e00ff */
[----:B------:R-:W-:-:S07]  /*0ec0*/  IMAD.U32 R4, RZ, RZ, UR5 ;  /* 0x00000005ff047e24 */ /* 0x000fce000f8e00ff */
.L_x_154:
[----:B------:R-:W-:-:S06]  /*0ed0*/  IMAD R14, R0, 0x4, R1 ;  /* 0x00000004000e7824 */ /* 0x000fcc00078e0201 */
[----:B------:R-:W5:Y:S01]  /*0ee0*/  LDL R14, [R14+0x4] ;  /* 0x000004000e0e7983 */ /* 0x000f620000100800 */
[----:B------:R-:W-:-:S05]  /*0ef0*/  UMOV UR4, URZ ;  /* 0x000000ff00047c82 */ /* 0x000fca0008000000 */
.L_x_153:
        /* <DEDUP_REMOVED lines=183> */
[----:B-1----:R-:W-:Y:S05]  /*1a70*/  @P0 BRA `(.L_x_150) ;  /* 0x0000000800fc0947 */ /* 0x002fea0003800000 */
        /* <DEDUP_REMOVED lines=8> */
.L_x_156:
[----:B------:R-:W-:-:S06]  /*1b00*/  IMAD R14, R0, 0x4, R1 ;  /* 0x00000004000e7824 */ /* 0x000fcc00078e0201 */
[----:B------:R-:W5:Y:S01]  /*1b10*/  LDL R14, [R14+0x4] ;  /* 0x000004000e0e7983 */ /* 0x000f620000100800 */
[----:B------:R-:W-:-:S05]  /*1b20*/  UMOV UR4, URZ ;  /* 0x000000ff00047c82 */ /* 0x000fca0008000000 */
.L_x_155:
        /* <DEDUP_REMOVED lines=177> */
[----:B------:R1:W-:Y:S04]  /*2640*/  STL [R1+0x4], R3 ;  /* 0x0000040301007387 */ /* 0x0003e80000100800 */
[----:B------:R1:W-:Y:S04]  /*2650*/  STL.64 [R1+0x8], R4 ;  /* 0x0000080401007387 */ /* 0x0003e80000100a00 */
[----:B------:R1:W-:Y:S02]  /*2660*/  STL.64 [R1+0x10], R8 ;  /* 0x0000100801007387 */ /* 0x0003e40000100a00 */
.L_x_150:
[----:B------:R-:W-:Y:S05]  /*2670*/  BSYNC.RECONVERGENT B1 ;  /* 0x0000000000017941 */ /* 0x000fea0003800200 */
.L_x_149:
[C---:B------:R-:W-:Y:S01]  /*2680*/  ISETP.GT.U32.AND P0, PT, R12.reuse, 0x3, PT ;  /* 0x000000030c00780c */ /* 0x040fe20003f04070 */
[----:B------:R-:W-:Y:S01]  /*2690*/  VIADD R13, R13, 0x1 ;  /* 0x000000010d0d7836 */ /* 0x000fe20000000000 */
[--C-:B------:R-:W-:Y:S02]  /*26a0*/  SHF.R.U64 R12, R12, 0x2, R15.reuse ;  /* 0x000000020c0c7819 */ /* 0x100fe4000000120f */
[----:B------:R-:W-:Y:S02]  /*26b0*/  ISETP.GT.U32.AND.EX P0, PT, R15, RZ, PT, P0 ;  /* 0x000000ff0f00720c */ /* 0x000fe40003f04100 */
[----:B------:R-:W-:-:S11]  /*26c0*/  SHF.R.U32.HI R15, RZ, 0x2, R15 ;  /* 0x00000002ff0f7819 */ /* 0x000fd6000001160f */
[----:B------:R-:W-:Y:S05]  /*26d0*/  @P0 BRA `(.L_x_157) ;  /* 0xffffffd800c40947 */ /* 0x000fea000383ffff */
.L_x_148:
[----:B------:R-:W-:Y:S05]  /*26e0*/  BSYNC.RECONVERGENT B0 ;  /* 0x0000000000007941 */ /* 0x000fea0003800200 */
.L_x_147:
[----:B------:R-:W2:Y:S01]  /*26f0*/  S2R R12, SR_TID.X ;  /* 0x00000000000c7919 */ /* 0x000ea20000002100 */
[----:B------:R-:W3:Y:S01]  /*2700*/  S2UR UR5, SR_CgaCtaId ;  /* 0x00000000000579c3 */ /* 0x000ee20000008800 */
[----:B------:R-:W4:Y:S01]  /*2710*/  LDCU UR6, c[0x0][0x3ac] ;  /* 0x00007580ff0677ac */ /* 0x000f220008000800 */
[----:B------:R-:W-:Y:S01]  /*2720*/  IMAD.MOV.U32 R6, RZ, RZ, R4 ;  /* 0x000000ffff067224 */ /* 0x000fe200078e0004 */
[----:B------:R2:W-:Y:S01]  /*2730*/  STL.64 [R1+0x18], RZ ;  /* 0x000018ff01007387 */ /* 0x0005e20000100a00 */
[----:B01----:R-:W-:Y:S01]  /*2740*/  IMAD.MOV.U32 R4, RZ, RZ, R8 ;  /* 0x000000ffff047224 */ /* 0x003fe200078e0008 */
[----:B------:R-:W-:Y:S02]  /*2750*/  UMOV UR4, 0x400 ;  /* 0x0000040000047882 */ /* 0x000fe40000000000 */
[----:B------:R0:W-:Y:S04]  /*2760*/  STL [R1+0x20], RZ ;  /* 0x000020ff01007387 */ /* 0x0001e80000100800 */
[----:B------:R0:W-:Y:S01]  /*2770*/  STL.64 [R1+0x28], RZ ;  /* 0x000028ff01007387 */ /* 0x0001e20000100a00 */
[----:B----4-:R-:W-:-:S02]  /*2780*/  UISETP.GE.AND UP0, UPT, UR6, 0x1, UPT ;  /* 0x000000010600788c */ /* 0x010fc4000bf06270 */
[----:B------:R-:W-:Y:S01]  /*2790*/  IMAD R7, R18, UR6, RZ ;  /* 0x0000000612077c24 */ /* 0x000fe2000f8e02ff */
[----:B---3--:R-:W-:Y:S01]  /*27a0*/  ULEA UR4, UR5, UR4, 0x18 ;  /* 0x0000000405047291 */ /* 0x008fe2000f8ec0ff */
[----:B--2---:R-:W-:-:S04]  /*27b0*/  IMAD R0, R12, UR6, RZ ;  /* 0x000000060c007c24 */ /* 0x004fc8000f8e02ff */
[----:B------:R-:W-:Y:S02]  /*27c0*/  IMAD.SHL.U32 R13, R0, 0x4, RZ ;  /* 0x00000004000d7824 */ /* 0x000fe400078e00ff */
[----:B------:R-:W-:Y:S02]  /*27d0*/  IMAD.MOV.U32 R0, RZ, RZ, R9 ;  /* 0x000000ffff007224 */ /* 0x000fe400078e0009 */
[----:B------:R-:W-:Y:S01]  /*27e0*/  VIADD R13, R13, UR4 ;  /* 0x000000040d0d7c36 */ /* 0x000fe20008000000 */
[----:B0-----:R-:W-:Y:S06]  /*27f0*/  BRA.U !UP0, `(.L_x_158) ;  /* 0x0000000508a07547 */ /* 0x001fec000b800000 */
[----:B------:R-:W-:Y:S01]  /*2800*/  UIADD3 UR4, UPT, UPT, UR6, -0x1, URZ ;  /* 0xffffffff06047890 */ /* 0x000fe2000fffe0ff */
[----:B------:R-:W-:Y:S01]  /*2810*/  IMAD.MOV.U32 R8, RZ, RZ, RZ ;  /* 0x000000ffff087224 */ /* 0x000fe200078e00ff */
[----:B------:R-:W-:Y:S02]  /*2820*/  ULOP3.LUT UR5, UR6, 0xf, URZ, 0xc0, !UPT ;  /* 0x0000000f06057892 */ /* 0x000fe4000f8ec0ff */
[----:B------:R-:W-:Y:S02]  /*2830*/  UISETP.GE.U32.AND UP0, UPT, UR4, 0xf, UPT ;  /* 0x0000000f0400788c */ /* 0x000fe4000bf06070 */
[----:B------:R-:W-:-:S07]  /*2840*/  UISETP.NE.AND UP1, UPT, UR5, URZ, UPT ;  /* 0x000000ff0500728c */ /* 0x000fce000bf25270 */
[----:B------:R-:W-:Y:S05]  /*2850*/  BRA.U !UP0, `(.L_x_159) ;  /* 0x0000000108a87547 */ /* 0x000fea000b800000 */
[----:B------:R-:W-:Y:S01]  /*2860*/  ULOP3.LUT UR4, UR6, 0x7ffffff0, URZ, 0xc0, !UPT ;  /* 0x7ffffff006047892 */ /* 0x000fe2000f8ec0ff */
[----:B------:R-:W-:-:S05]  /*2870*/  IMAD.MOV.U32 R14, RZ, RZ, RZ ;  /* 0x000000ffff0e7224 */ /* 0x000fca00078e00ff */
[----:B------:R-:W-:-:S07]  /*2880*/  IMAD.U32 R8, RZ, RZ, UR4 ;  /* 0x00000004ff087e24 */ /* 0x000fce000f8e00ff */
.L_x_160:
[----:B0-----:R-:W0:Y:S01]  /*2890*/  LDC.64 R10, c[0x0][0x380] ;  /* 0x0000e000ff0a7b82 */ /* 0x001e220000000a00 */
[----:B------:R-:W-:-:S04]  /*28a0*/  IMAD.IADD R9, R7, 0x1, R14 ;  /* 0x0000000107097824 */ /* 0x000fc800078e020e */
[----:B0-----:R-:W-:-:S05]  /*28b0*/  IMAD.WIDE R10, R9, 0x4, R10 ;  /* 0x00000004090a7825 */ /* 0x001fca00078e020a */
[----:B------:R-:W2:Y:S04]  /*28c0*/  LDG.E R16, desc[UR8][R10.64] ;  /* 0x000000080a107981 */ /* 0x000ea8000c1e1900 */
[----:B------:R-:W3:Y:S04]  /*28d0*/  LDG.E R20, desc[UR8][R10.64+0x4] ;  /* 0x000004080a147981 */ /* 0x000ee8000c1e1900 */
[----:B------:R-:W4:Y:S04]  /*28e0*/  LDG.E R22, desc[UR8][R10.64+0x8] ;  /* 0x000008080a167981 */ /* 0x000f28000c1e1900 */
[----:B------:R-:W5:Y:S01]  /*28f0*/  LDG.E R24, desc[UR8][R10.64+0xc] ;  /* 0x00000c080a187981 */ /* 0x000f62000c1e1900 */
[----:B------:R-:W-:-:S03]  /*2900*/  IMAD R9, R14, 0x4, R13 ;  /* 0x000000040e097824 */ /* 0x000fc600078e020d */
[----:B------:R-:W5:Y:S04]  /*2910*/  LDG.E R26, desc[UR8][R10.64+0x10] ;  /* 0x000010080a1a7981 */ /* 0x000f68000c1e1900 */
[----:B------:R-:W5:Y:S04]  /*2920*/  LDG.E R28, desc[UR8][R10.64+0x14] ;  /* 0x000014080a1c7981 */ /* 0x000f68000c1e1900 */
[----:B------:R-:W5:Y:S04]  /*2930*/  LDG.E R15, desc[UR8][R10.64+0x18] ;  /* 0x000018080a0f7981 */ /* 0x000f68000c1e1900 */
[----:B------:R-:W5:Y:S04]  /*2940*/  LDG.E R17, desc[UR8][R10.64+0x1c] ;  /* 0x00001c080a117981 */ /* 0x000f68000c1e1900 */
[----:B------:R-:W5:Y:S04]  /*2950*/  LDG.E R19, desc[UR8][R10.64+0x20] ;  /* 0x000020080a137981 */ /* 0x000f68000c1e1900 */
[----:B------:R-:W5:Y:S04]  /*2960*/  LDG.E R21, desc[UR8][R10.64+0x24] ;  /* 0x000024080a157981 */ /* 0x000f68000c1e1900 */
[----:B------:R-:W5:Y:S04]  /*2970*/  LDG.E R23, desc[UR8][R10.64+0x28] ;  /* 0x000028080a177981 */ /* 0x000f68000c1e1900 */
[----:B------:R-:W5:Y:S04]  /*2980*/  LDG.E R25, desc[UR8][R10.64+0x3c] ;  /* 0x00003c080a197981 */ /* 0x000f68000c1e1900 */
[----:B--2---:R0:W-:Y:S04]  /*2990*/  STS [R9], R16 ;  /* 0x0000001009007388 */ /* 0x0041e80000000800 */
[----:B---3--:R1:W-:Y:S04]  /*29a0*/  STS [R9+0x4], R20 ;  /* 0x0000041409007388 */ /* 0x0083e80000000800 */
[----:B----4-:R2:W-:Y:S04]  /*29b0*/  STS [R9+0x8], R22 ;  /* 0x0000081609007388 */ /* 0x0105e80000000800 */
[----:B-----5:R3:W-:Y:S04]  /*29c0*/  STS [R9+0xc], R24 ;  /* 0x00000c1809007388 */ /* 0x0207e80000000800 */
[----:B0-----:R-:W4:Y:S04]  /*29d0*/  LDG.E R16, desc[UR8][R10.64+0x2c] ;  /* 0x00002c080a107981 */ /* 0x001f28000c1e1900 */
[----:B-1----:R-:W5:Y:S04]  /*29e0*/  LDG.E R20, desc[UR8][R10.64+0x30] ;  /* 0x000030080a147981 */ /* 0x002f68000c1e1900 */
[----:B--2---:R-:W2:Y:S04]  /*29f0*/  LDG.E R22, desc[UR8][R10.64+0x34] ;  /* 0x000034080a167981 */ /* 0x004ea8000c1e1900 */
[----:B---3--:R-:W3:Y:S01]  /*2a00*/  LDG.E R24, desc[UR8][R10.64+0x38] ;  /* 0x000038080a187981 */ /* 0x008ee2000c1e1900 */
[----:B------:R-:W-:-:S03]  /*2a10*/  VIADD R14, R14, 0x10 ;  /* 0x000000100e0e7836 */ /* 0x000fc60000000000 */
[----:B------:R0:W-:Y:S04]  /*2a20*/  STS [R9+0x10], R26 ;  /* 0x0000101a09007388 */ /* 0x0001e80000000800 */
[----:B------:R0:W-:Y:S04]  /*2a30*/  STS [R9+0x14], R28 ;  /* 0x0000141c09007388 */ /* 0x0001e80000000800 */
[----:B------:R0:W-:Y:S04]  /*2a40*/  STS [R9+0x18], R15 ;  /* 0x0000180f09007388 */ /* 0x0001e80000000800 */
[----:B------:R0:W-:Y:S04]  /*2a50*/  STS [R9+0x1c], R17 ;  /* 0x00001c1109007388 */ /* 0x0001e80000000800 */
[----:B------:R0:W-:Y:S04]  /*2a60*/  STS [R9+0x20], R19 ;  /* 0x0000201309007388 */ /* 0x0001e80000000800 */
[----:B------:R0:W-:Y:S04]  /*2a70*/  STS [R9+0x24], R21 ;  /* 0x0000241509007388 */ /* 0x0001e80000000800 */
[----:B------:R0:W-:Y:S04]  /*2a80*/  STS [R9+0x28], R23 ;  /* 0x0000281709007388 */ /* 0x0001e80000000800 */
[----:B------:R0:W-:Y:S01]  /*2a90*/  STS [R9+0x3c], R25 ;  /* 0x00003c1909007388 */ /* 0x0001e20000000800 */
[----:B------:R-:W-:-:S03]  /*2aa0*/  ISETP.NE.AND P0, PT, R14, R8, PT ;  /* 0x000000080e00720c */ /* 0x000fc60003f05270 */
[----:B----4-:R0:W-:Y:S04]  /*2ab0*/  STS [R9+0x2c], R16 ;  /* 0x00002c1009007388 */ /* 0x0101e80000000800 */
[----:B-----5:R0:W-:Y:S04]  /*2ac0*/  STS [R9+0x30], R20 ;  /* 0x0000301409007388 */ /* 0x0201e80000000800 */
[----:B--2---:R0:W-:Y:S04]  /*2ad0*/  STS [R9+0x34], R22 ;  /* 0x0000341609007388 */ /* 0x0041e80000000800 */
[----:B---3--:R0:W-:Y:S01]  /*2ae0*/  STS [R9+0x38], R24 ;  /* 0x0000381809007388 */ /* 0x0081e20000000800 */
[----:B------:R-:W-:Y:S05]  /*2af0*/  @P0 BRA `(.L_x_160) ;  /* 0xfffffffc00640947 */ /* 0x000fea000383ffff */
.L_x_159:
[----:B------:R-:W-:Y:S05]  /*2b00*/  BRA.U !UP1, `(.L_x_158) ;  /* 0x0000000109dc7547 */ /* 0x000fea000b800000 */
[----:B------:R-:W-:Y:S02]  /*2b10*/  UISETP.GE.U32.AND UP0, UPT, UR5, 0x8, UPT ;  /* 0x000000080500788c */ /* 0x000fe4000bf06070 */
[----:B------:R-:W-:-:S04]  /*2b20*/  ULOP3.LUT UR4, UR6, 0x7, URZ, 0xc0, !UPT ;  /* 0x0000000706047892 */ /* 0x000fc8000f8ec0ff */
[----:B------:R-:W-:-:S03]  /*2b30*/  UISETP.NE.AND UP1, UPT, UR4, URZ, UPT ;  /* 0x000000ff0400728c */ /* 0x000fc6000bf25270 */
[----:B------:R-:W-:Y:S08]  /*2b40*/  BRA.U !UP0, `(.L_x_161) ;  /* 0x0000000108547547 */ /* 0x000ff0000b800000 */
[----:B------:R-:W1:Y:S01]  /*2b50*/  LDC.64 R10, c[0x0][0x380] ;  /* 0x0000e000ff0a7b82 */ /* 0x000e620000000a00 */
[----:B0-----:R-:W-:-:S04]  /*2b60*/  IMAD.IADD R9, R7, 0x1, R8 ;  /* 0x0000000107097824 */ /* 0x001fc800078e0208 */
[----:B-1----:R-:W-:-:S05]  /*2b70*/  IMAD.WIDE R10, R9, 0x4, R10 ;  /* 0x00000004090a7825 */ /* 0x002fca00078e020a */
[----:B------:R-:W2:Y:S04]  /*2b80*/  LDG.E R9, desc[UR8][R10.64] ;  /* 0x000000080a097981 */ /* 0x000ea8000c1e1900 */
[----:B------:R-:W3:Y:S04]  /*2b90*/  LDG.E R15, desc[UR8][R10.64+0x4] ;  /* 0x000004080a0f7981 */ /* 0x000ee8000c1e1900 */
[----:B------:R-:W4:Y:S04]  /*2ba0*/  LDG.E R17, desc[UR8][R10.64+0x8] ;  /* 0x000008080a117981 */ /* 0x000f28000c1e1900 */
[----:B------:R-:W5:Y:S04]  /*2bb0*/  LDG.E R19, desc[UR8][R10.64+0xc] ;  /* 0x00000c080a137981 */ /* 0x000f68000c1e1900 */
[----:B------:R-:W5:Y:S04]  /*2bc0*/  LDG.E R21, desc[UR8][R10.64+0x10] ;  /* 0x000010080a157981 */ /* 0x000f68000c1e1900 */
[----:B------:R-:W5:Y:S04]  /*2bd0*/  LDG.E R23, desc[UR8][R10.64+0x14] ;  /* 0x000014080a177981 */ /* 0x000f68000c1e1900 */
[----:B------:R-:W5:Y:S04]  /*2be0*/  LDG.E R25, desc[UR8][R10.64+0x18] ;  /* 0x000018080a197981 */ /* 0x000f68000c1e1900 */
[----:B------:R-:W5:Y:S01]  /*2bf0*/  LDG.E R27, desc[UR8][R10.64+0x1c] ;  /* 0x00001c080a1b7981 */ /* 0x000f62000c1e1900 */
[----:B------:R-:W-:-:S02]  /*2c00*/  IMAD R14, R8, 0x4, R13 ;  /* 0x00000004080e7824 */ /* 0x000fc400078e020d */
[----:B------:R-:W-:-:S03]  /*2c10*/  VIADD R8, R8, 0x8 ;  /* 0x0000000808087836 */ /* 0x000fc60000000000 */
[----:B--2---:R1:W-:Y:S04]  /*2c20*/  STS [R14], R9 ;  /* 0x000000090e007388 */ /* 0x0043e80000000800 */
[----:B---3--:R1:W-:Y:S04]  /*2c30*/  STS [R14+0x4], R15 ;  /* 0x0000040f0e007388 */ /* 0x0083e80000000800 */
[----:B----4-:R1:W-:Y:S04]  /*2c40*/  STS [R14+0x8], R17 ;  /* 0x000008110e007388 */ /* 0x0103e80000000800 */
[----:B-----5:R1:W-:Y:S04]  /*2c50*/  STS [R14+0xc], R19 ;  /* 0x00000c130e007388 */ /* 0x0203e80000000800 */
[----:B------:R1:W-:Y:S04]  /*2c60*/  STS [R14+0x10], R21 ;  /* 0x000010150e007388 */ /* 0x0003e80000000800 */
[----:B------:R1:W-:Y:S04]  /*2c70*/  STS [R14+0x14], R23 ;  /* 0x000014170e007388 */ /* 0x0003e80000000800 */
[----:B------:R1:W-:Y:S04]  /*2c80*/  STS [R14+0x18], R25 ;  /* 0x000018190e007388 */ /* 0x0003e80000000800 */
[----:B------:R1:W-:Y:S02]  /*2c90*/  STS [R14+0x1c], R27 ;  /* 0x00001c1b0e007388 */ /* 0x0003e40000000800 */
.L_x_161:
[----:B------:R-:W-:Y:S05]  /*2ca0*/  BRA.U !UP1, `(.L_x_158) ;  /* 0x0000000109747547 */ /* 0x000fea000b800000 */
[----:B------:R-:W-:Y:S02]  /*2cb0*/  UISETP.GE.U32.AND UP0, UPT, UR4, 0x4, UPT ;  /* 0x000000040400788c */ /* 0x000fe4000bf06070 */
[----:B------:R-:W-:-:S04]  /*2cc0*/  ULOP3.LUT UR5, UR6, 0x3, URZ, 0xc0, !UPT ;  /* 0x0000000306057892 */ /* 0x000fc8000f8ec0ff */
[----:B------:R-:W-:-:S03]  /*2cd0*/  UISETP.NE.AND UP1, UPT, UR5, URZ, UPT ;  /* 0x000000ff0500728c */ /* 0x000fc6000bf25270 */
[----:B------:R-:W-:Y:S08]  /*2ce0*/  BRA.U !UP0, `(.L_x_162) ;  /* 0x0000000108347547 */ /* 0x000ff0000b800000 */
[----:B------:R-:W2:Y:S01]  /*2cf0*/  LDC.64 R10, c[0x0][0x380] ;  /* 0x0000e000ff0a7b82 */ /* 0x000ea20000000a00 */
[----:B01----:R-:W-:-:S04]  /*2d00*/  IMAD.IADD R9, R7, 0x1, R8 ;  /* 0x0000000107097824 */ /* 0x003fc800078e0208 */
[----:B--2---:R-:W-:-:S05]  /*2d10*/  IMAD.WIDE R10, R9, 0x4, R10 ;  /* 0x00000004090a7825 */ /* 0x004fca00078e020a */
[----:B------:R-:W2:Y:S04]  /*2d20*/  LDG.E R9, desc[UR8][R10.64] ;  /* 0x000000080a097981 */ /* 0x000ea8000c1e1900 */
[----:B------:R-:W3:Y:S04]  /*2d30*/  LDG.E R15, desc[UR8][R10.64+0x4] ;  /* 0x000004080a0f7981 */ /* 0x000ee8000c1e1900 */
[----:B------:R-:W4:Y:S04]  /*2d40*/  LDG.E R17, desc[UR8][R10.64+0x8] ;  /* 0x000008080a117981 */ /* 0x000f28000c1e1900 */
[----:B------:R-:W5:Y:S01]  /*2d50*/  LDG.E R19, desc[UR8][R10.64+0xc] ;  /* 0x00000c080a137981 */ /* 0x000f62000c1e1900 */
[----:B------:R-:W-:-:S02]  /*2d60*/  IMAD R14, R8, 0x4, R13 ;  /* 0x00000004080e7824 */ /* 0x000fc400078e020d */
[----:B------:R-:W-:-:S03]  /*2d70*/  VIADD R8, R8, 0x4 ;  /* 0x0000000408087836 */ /* 0x000fc60000000000 */
[----:B--2---:R2:W-:Y:S04]  /*2d80*/  STS [R14], R9 ;  /* 0x000000090e007388 */ /* 0x0045e80000000800 */
[----:B---3--:R2:W-:Y:S04]  /*2d90*/  STS [R14+0x4], R15 ;  /* 0x0000040f0e007388 */ /* 0x0085e80000000800 */
[----:B----4-:R2:W-:Y:S04]  /*2da0*/  STS [R14+0x8], R17 ;  /* 0x000008110e007388 */ /* 0x0105e80000000800 */
[----:B-----5:R2:W-:Y:S02]  /*2db0*/  STS [R14+0xc], R19 ;  /* 0x00000c130e007388 */ /* 0x0205e40000000800 */
.L_x_162:
[----:B------:R-:W-:Y:S05]  /*2dc0*/  BRA.U !UP1, `(.L_x_158) ;  /* 0x00000001092c7547 */ /* 0x000fea000b800000 */
[----:B------:R-:W3:Y:S01]  /*2dd0*/  LDC.64 R10, c[0x0][0x380] ;  /* 0x0000e000ff0a7b82 */ /* 0x000ee20000000a00 */
[----:B------:R-:W-:-:S05]  /*2de0*/  UMOV UR4, URZ ;  /* 0x000000ff00047c82 */ /* 0x000fca0008000000 */
.L_x_163:
[----:B012---:R-:W-:-:S04]  /*2df0*/  IMAD.IADD R15, R7, 0x1, R8 ;  /* 0x00000001070f7824 */ /* 0x007fc800078e0208 */
[----:B---34-:R-:W-:-:S06]  /*2e00*/  IMAD.WIDE R14, R15, 0x4, R10 ;  /* 0x000000040f0e7825 */ /* 0x018fcc00078e020a */
[----:B------:R-:W2:Y:S01]  /*2e10*/  LDG.E R14, desc[UR8][R14.64] ;  /* 0x000000080e0e7981 */ /* 0x000ea2000c1e1900 */
[C---:B------:R-:W-:Y:S01]  /*2e20*/  IMAD R9, R8.reuse, 0x4, R13 ;  /* 0x0000000408097824 */ /* 0x040fe200078e020d */
[----:B------:R-:W-:Y:S01]  /*2e30*/  UIADD3 UR4, UPT, UPT, UR4, 0x1, URZ ;  /* 0x0000000104047890 */ /* 0x000fe2000fffe0ff */
[----:B------:R-:W-:-:S03]  /*2e40*/  VIADD R8, R8, 0x1 ;  /* 0x0000000108087836 */ /* 0x000fc60000000000 */
[----:B------:R-:W-:Y:S01]  /*2e50*/  UISETP.NE.AND UP0, UPT, UR4, UR5, UPT ;  /* 0x000000050400728c */ /* 0x000fe2000bf05270 */
[----:B--2---:R4:W-:Y:S08]  /*2e60*/  STS [R9], R14 ;  /* 0x0000000e09007388 */ /* 0x0049f00000000800 */
[----:B------:R-:W-:Y:S05]  /*2e70*/  BRA.U UP0, `(.L_x_163) ;  /* 0xfffffffd00dc7547 */ /* 0x000fea000b83ffff */
.L_x_158:
[----:B------:R-:W3:Y:S01]  /*2e80*/  LDCU UR4, c[0x0][0x3c0] ;  /* 0x00007800ff0477ac */ /* 0x000ee20008000800 */
[----:B------:R-:W-:Y:S02]  /*2e90*/  IMAD.MOV.U32 R7, RZ, RZ, RZ ;  /* 0x000000ffff077224 */ /* 0x000fe400078e00ff */
[----:B------:R-:W-:Y:S01]  /*2ea0*/  IMAD.MOV.U32 R11, RZ, RZ, RZ ;  /* 0x000000ffff0b7224 */ /* 0x000fe200078e00ff */
[----:B---3--:R-:W-:Y:S01]  /*2eb0*/  UISETP.GE.AND UP0, UPT, UR4, 0x1, UPT ;  /* 0x000000010400788c */ /* 0x008fe2000bf06270 */
[----:B------:R-:W-:Y:S08]  /*2ec0*/  BAR.SYNC.DEFER_BLOCKING 0x0 ;  /* 0x0000000000007b1d */ /* 0x000ff00000010000 */
[----:B------:R-:W-:Y:S05]  /*2ed0*/  BRA.U !UP0, `(.L_x_164) ;  /* 0x0000001d08a87547 */ /* 0x000fea000b800000 */
[----:B------:R-:W-:Y:S01]  /*2ee0*/  CS2R R10, SRZ ;  /* 0x00000000000a7805 */ /* 0x000fe2000001ff00 */
[----:B------:R-:W-:Y:S02]  /*2ef0*/  ULOP3.LUT UR14, UR6, 0x7, URZ, 0xc0, !UPT ;  /* 0x00000007060e7892 */ /* 0x000fe4000f8ec0ff */
[----:B------:R-:W-:Y:S02]  /*2f00*/  ULOP3.LUT UR15, UR6, 0x3, URZ, 0xc0, !UPT ;  /* 0x00000003060f7892 */ /* 0x000fe4000f8ec0ff */
[----:B------:R-:W-:Y:S02]  /*2f10*/  ULOP3.LUT UR7, UR6, 0x7ffffff8, URZ, 0xc0, !UPT ;  /* 0x7ffffff806077892 */ /* 0x000fe4000f8ec0ff */
[----:B------:R-:W-:Y:S01]  /*2f20*/  ULOP3.LUT UR6, UR6, 0x1, URZ, 0xc0, !UPT ;  /* 0x0000000106067892 */ /* 0x000fe2000f8ec0ff */
[----:B------:R-:W-:-:S11]  /*2f30*/  UMOV UR4, URZ ;  /* 0x000000ff00047c82 */ /* 0x000fd60008000000 */
.L_x_183:
[----:B------:R-:W1:Y:S01]  /*2f40*/  LDCU UR5, c[0x0][0x3ac] ;  /* 0x00007580ff0577ac */ /* 0x000e620008000800 */
[----:B0-----:R-:W-:Y:S01]  /*2f50*/  SHF.R.U32.HI R8, RZ, 0x2, R3 ;  /* 0x00000002ff087819 */ /* 0x001fe20000011603 */
[----:B0-----:R-:W-:Y:S02]  /*2f60*/  VIADD R20, R2, 0x587c5 ;  /* 0x000587c502147836 */ /* 0x001fe40000000000 */
[----:B------:R-:W-:Y:S01]  /*2f70*/  IMAD.MOV.U32 R22, RZ, RZ, RZ ;  /* 0x000000ffff167224 */ /* 0x000fe200078e00ff */
[----:B------:R-:W-:Y:S01]  /*2f80*/  LOP3.LUT R8, R8, R3, RZ, 0x3c, !PT ;  /* 0x0000000308087212 */ /* 0x000fe200078e3cff */
[----:B------:R-:W-:-:S04]  /*2f90*/  IMAD.SHL.U32 R3, R0, 0x10, RZ ;  /* 0x0000001000037824 */ /* 0x000fc800078e00ff */
[----:B------:R-:W-:-:S05]  /*2fa0*/  IMAD.SHL.U32 R7, R8, 0x2, RZ ;  /* 0x0000000208077824 */ /* 0x000fca00078e00ff */
[----:B------:R-:W-:Y:S01]  /*2fb0*/  LOP3.LUT R3, R8, R7, R3, 0x96, !PT ;  /* 0x0000000708037212 */ /* 0x000fe200078e9603 */
[----:B-12-4-:R-:W0:Y:S01]  /*2fc0*/  I2F.U32.RP R9, UR5 ;  /* 0x0000000500097d06 */ /* 0x016e220008209000 */
[----:B------:R-:W-:Y:S01]  /*2fd0*/  ISETP.NE.U32.AND P1, PT, RZ, UR5, PT ;  /* 0x00000005ff007c0c */ /* 0x000fe2000bf25070 */
[----:B------:R-:W-:-:S06]  /*2fe0*/  UISETP.GE.AND UP0, UPT, UR5, 0x1, UPT ;  /* 0x000000010500788c */ /* 0x000fcc000bf06270 */
[----:B0-----:R-:W0:Y:S02]  /*2ff0*/  MUFU.RCP R9, R9 ;  /* 0x0000000900097308 */ /* 0x001e240000001000 */
[----:B0-----:R-:W-:Y:S01]  /*3000*/  VIADD R14, R9, 0xffffffe ;  /* 0x0ffffffe090e7836 */ /* 0x001fe20000000000 */
[----:B------:R-:W-:-:S05]  /*3010*/  LOP3.LUT R9, R3, R0, RZ, 0x3c, !PT ;  /* 0x0000000003097212 */ /* 0x000fca00078e3cff */
[----:B------:R0:W1:Y:S01]  /*3020*/  F2I.FTZ.U32.TRUNC.NTZ R15, R14 ;  /* 0x0000000e000f7305 */ /* 0x000062000021f000 */
[----:B------:R-:W-:Y:S02]  /*3030*/  IMAD.IADD R8, R9, 0x1, R20 ;  /* 0x0000000109087824 */ /* 0x000fe400078e0214 */
[----:B0-----:R-:W-:Y:S02]  /*3040*/  IMAD.MOV.U32 R14, RZ, RZ, RZ ;  /* 0x000000ffff0e7224 */ /* 0x001fe400078e00ff */
[----:B-1----:R-:W-:-:S04]  /*3050*/  IMAD.MOV R16, RZ, RZ, -R15 ;  /* 0x000000ffff107224 */ /* 0x002fc800078e0a0f */
[----:B------:R-:W-:-:S04]  /*3060*/  IMAD R7, R16, UR5, RZ ;  /* 0x0000000510077c24 */ /* 0x000fc8000f8e02ff */
[----:B------:R-:W-:-:S06]  /*3070*/  IMAD.HI.U32 R15, R15, R7, R14 ;  /* 0x000000070f0f7227 */ /* 0x000fcc00078e000e */
[----:B------:R-:W-:-:S04]  /*3080*/  IMAD.HI.U32 R15, R15, R8, RZ ;  /* 0x000000080f0f7227 */ /* 0x000fc800078e00ff */
[----:B------:R-:W-:-:S04]  /*3090*/  IMAD.MOV R15, RZ, RZ, -R15 ;  /* 0x000000ffff0f7224 */ /* 0x000fc800078e0a0f */
[----:B------:R-:W-:-:S05]  /*30a0*/  IMAD R8, R15, UR5, R8 ;  /* 0x000000050f087c24 */ /* 0x000fca000f8e0208 */
[----:B------:R-:W-:-:S13]  /*30b0*/  ISETP.GE.U32.AND P0, PT, R8, UR5, PT ;  /* 0x0000000508007c0c */ /* 0x000fda000bf06070 */
[----:B------:R-:W-:-:S05]  /*30c0*/  @P0 VIADD R8, R8, -UR5 ;  /* 0x8000000508080c36 */ /* 0x000fca0008000000 */
[----:B------:R-:W-:-:S13]  /*30d0*/  ISETP.GE.U32.AND P0, PT, R8, UR5, PT ;  /* 0x0000000508007c0c */ /* 0x000fda000bf06070 */
[----:B------:R-:W-:Y:S01]  /*30e0*/  @P0 VIADD R8, R8, -UR5 ;  /* 0x8000000508080c36 */ /* 0x000fe20008000000 */
[----:B------:R-:W-:-:S05]  /*30f0*/  @!P1 LOP3.LUT R8, RZ, UR5, RZ, 0x33, !PT ;  /* 0x00000005ff089c12 */ /* 0x000fca000f8e33ff */
[----:B------:R-:W-:-:S06]  /*3100*/  IMAD R7, R8, 0x4, R13 ;  /* 0x0000000408077824 */ /* 0x000fcc00078e020d */
[----:B------:R-:W0:Y:S01]  /*3110*/  LDS R7, [R7] ;  /* 0x0000000007077984 */ /* 0x000e220000000800 */
[----:B------:R-:W-:Y:S05]  /*3120*/  BRA.U !UP0, `(.L_x_165) ;  /* 0x0000000908a07547 */ /* 0x000fea000b800000 */
[----:B------:R-:W-:Y:S02]  /*3130*/  UIADD3 UR10, UPT, UPT, UR5, -0x1, URZ ;  /* 0xffffffff050a7890 */ /* 0x000fe4000fffe0ff */
[----:B------:R-:W-:Y:S02]  /*3140*/  IMAD R24, R8, UR5, RZ ;  /* 0x0000000508187c24 */ /* 0x000fe4000f8e02ff */
[----:B------:R-:W-:Y:S01]  /*3150*/  IMAD.MOV.U32 R22, RZ, RZ, RZ ;  /* 0x000000ffff167224 */ /* 0x000fe200078e00ff */
[----:B------:R-:W-:Y:S01]  /*3160*/  UISETP.GE.U32.AND UP1, UPT, UR10, 0x7, UPT ;  /* 0x000000070a00788c */ /* 0x000fe2000bf26070 */
[----:B------:R-:W-:-:S08]  /*3170*/  IMAD.MOV.U32 R3, RZ, RZ, RZ ;  /* 0x000000ffff037224 */ /* 0x000fd000078e00ff */
[----:B------:R-:W-:Y:S05]  /*3180*/  BRA.U !UP1, `(.L_x_166) ;  /* 0x00000005093c7547 */ /* 0x000fea000b800000 */
[----:B------:R-:W1:Y:S01]  /*3190*/  S2R R14, SR_CgaCtaId ;  /* 0x00000000000e7919 */ /* 0x000e620000008800 */
[----:B------:R-:W2:Y:S01]  /*31a0*/  LDCU UR5, c[0x0][0x3ac] ;  /* 0x00007580ff0577ac */ /* 0x000ea20008000800 */
[----:B------:R-:W-:Y:S01]  /*31b0*/  MOV R3, 0x400 ;  /* 0x0000040000037802 */ /* 0x000fe20000000f00 */
[----:B------:R-:W-:Y:S02]  /*31c0*/  IMAD.MOV R25, RZ, RZ, -R8 ;  /* 0x000000ffff197224 */ /* 0x000fe400078e0a08 */
[----:B------:R-:W-:Y:S01]  /*31d0*/  IMAD.MOV.U32 R22, RZ, RZ, RZ ;  /* 0x000000ffff167224 */ /* 0x000fe200078e00ff */
[----:B------:R-:W3:Y:S01]  /*31e0*/  LDCU.64 UR12, c[0x0][0x388] ;  /* 0x00007100ff0c77ac */ /* 0x000ee20008000a00 */
[----:B--2---:R-:W-:Y:S01]  /*31f0*/  IMAD R15, R12, UR5, RZ ;  /* 0x000000050c0f7c24 */ /* 0x004fe2000f8e02ff */
[----:B------:R-:W-:Y:S01]  /*3200*/  UMOV UR5, URZ ;  /* 0x000000ff00057c82 */ /* 0x000fe20008000000 */
[----:B-1----:R-:W-:Y:S02]  /*3210*/  LEA R3, R14, R3, 0x18 ;  /* 0x000000030e037211 */ /* 0x002fe400078ec0ff */
[----:B------:R-:W-:-:S05]  /*3220*/  IMAD.SHL.U32 R14, R15, 0x4, RZ ;  /* 0x000000040f0e7824 */ /* 0x000fca00078e00ff */
[----:B---3--:R-:W-:-:S07]  /*3230*/  IADD3 R3, PT, PT, R14, 0x10, R3 ;  /* 0x000000100e037810 */ /* 0x008fce0007ffe003 */
.L_x_167:
[----:B------:R-:W-:Y:S01]  /*3240*/  ISETP.NE.AND P4, PT, R25, RZ, PT ;  /* 0x000000ff1900720c */ /* 0x000fe20003f85270 */
[----:B------:R-:W-:-:S12]  /*3250*/  UIADD3 UR10, UPT, UPT, UR5, 0x1, URZ ;  /* 0x00000001050a7890 */ /* 0x000fd8000fffe0ff */
[----:B------:R-:W1:Y:S01]  /*3260*/  @P4 LDC.64 R14, c[0x0][0x388] ;  /* 0x0000e200ff0e4b82 */ /* 0x000e620000000a00 */
[----:B------:R-:W-:Y:S01]  /*3270*/  @P4 VIADD R17, R24, UR5 ;  /* 0x0000000518114c36 */ /* 0x000fe20008000000 */
[----:B------:R-:W-:-:S03]  /*3280*/  ISETP.NE.AND P3, PT, R8, UR10, PT ;  /* 0x0000000a08007c0c */ /* 0x000fc6000bf65270 */
[----:B-1----:R-:W-:Y:S01]  /*3290*/  @P4 IMAD.WIDE.U32 R16, R17, 0x4, R14 ;  /* 0x0000000411104825 */ /* 0x002fe200078e000e */
[----:B------:R-:W-:Y:S01]  /*32a0*/  IADD3 R15, P0, PT, R24, UR5, RZ ;  /* 0x00000005180f7c10 */ /* 0x000fe2000ff1e0ff */
[----:B------:R-:W-:-:S08]  /*32b0*/  UIADD3 UR10, UPT, UPT, UR5, 0x2, URZ ;  /* 0x00000002050a7890 */ /* 0x000fd0000fffe0ff */
[----:B------:R-:W-:Y:S04]  /*32c0*/  @P3 LDS R19, [R3+-0xc] ;  /* 0xfffff40003133984 */ /* 0x000fe80000000800 */
[----:B------:R-:W2:Y:S01]  /*32d0*/  @P4 LDG.E.CONSTANT R16, desc[UR8][R16.64] ;  /* 0x0000000810104981 */ /* 0x000ea2000c1e9900 */
[----:B------:R-:W-:Y:S01]  /*32e0*/  IMAD.X R26, RZ, RZ, RZ, P0 ;  /* 0x000000ffff1a7224 */ /* 0x000fe200000e06ff */
[----:B------:R-:W-:-:S04]  /*32f0*/  LEA R14, P0, R15, UR12, 0x2 ;  /* 0x0000000c0f0e7c11 */ /* 0x000fc8000f8010ff */
[----:B------:R-:W-:Y:S02]  /*3300*/  LEA.HI.X R15, R15, UR13, R26, 0x2, P0 ;  /* 0x0000000d0f0f7c11 */ /* 0x000fe400080f141a */
[----:B------:R-:W-:Y:S01]  /*3310*/  ISETP.NE.AND P2, PT, R8, UR10, PT ;  /* 0x0000000a08007c0c */ /* 0x000fe2000bf45270 */
[----:B------:R-:W1:Y:S04]  /*3320*/  @P4 LDS R26, [R3+-0x10] ;  /* 0xfffff000031a4984 */ /* 0x000e680000000800 */
[----:B------:R-:W3:Y:S08]  /*3330*/  @P3 LDG.E.CONSTANT R27, desc[UR8][R14.64+0x4] ;  /* 0x000004080e1b3981 */ /* 0x000ef0000c1e9900 */
[----:B------:R-:W4:Y:S01]  /*3340*/  @P2 LDG.E.CONSTANT R23, desc[UR8][R14.64+0x8] ;  /* 0x000008080e172981 */ /* 0x000f22000c1e9900 */
[----:B------:R-:W-:-:S06]  /*3350*/  UIADD3 UR10, UPT, UPT, UR5, 0x3, URZ ;  /* 0x00000003050a7890 */ /* 0x000fcc000fffe0ff */
[----:B------:R-:W-:-:S13]  /*3360*/  ISETP.NE.AND P1, PT, R8, UR10, PT ;  /* 0x0000000a08007c0c */ /* 0x000fda000bf25270 */
[----:B------:R-:W5:Y:S01]  /*3370*/  @P1 LDG.E.CONSTANT R21, desc[UR8][R14.64+0xc] ;  /* 0x00000c080e151981 */ /* 0x000f62000c1e9900 */
[----:B------:R-:W-:Y:S02]  /*3380*/  UIADD3 UR10, UPT, UPT, UR5, 0x4, URZ ;  /* 0x00000004050a7890 */ /* 0x000fe4000fffe0ff */
[----:B------:R-:W-:-:S04]  /*3390*/  UIADD3 UR11, UPT, UPT, UR5, 0x6, URZ ;  /* 0x00000006050b7890 */ /* 0x000fc8000fffe0ff */
[C---:B------:R-:W-:Y:S01]  /*33a0*/  ISETP.NE.AND P0, PT, R8.reuse, UR10, PT ;  /* 0x0000000a08007c0c */ /* 0x040fe2000bf05270 */
[----:B------:R-:W-:Y:S01]  /*33b0*/  UIADD3 UR10, UPT, UPT, UR5, 0x5, URZ ;  /* 0x00000005050a7890 */ /* 0x000fe2000fffe0ff */
[----:B------:R-:W-:Y:S01]  /*33c0*/  ISETP.NE.AND P5, PT, R8, UR11, PT ;  /* 0x0000000b08007c0c */ /* 0x000fe2000bfa5270 */
[----:B--2---:R-:W-:-:S04]  /*33d0*/  @P4 FADD R16, R16, R16 ;  /* 0x0000001010104221 */ /* 0x004fc80000000000 */
[----:B0-----:R-:W-:-:S06]  /*33e0*/  @P4 FMUL R17, R7, R16 ;  /* 0x0000001007114220 */ /* 0x001fcc0000400000 */
[----:B------:R-:W2:Y:S01]  /*33f0*/  @P0 LDG.E.CONSTANT R16, desc[UR8][R14.64+0x10] ;  /* 0x000010080e100981 */ /* 0x000ea2000c1e9900 */
[----:B-1----:R-:W-:Y:S01]  /*3400*/  @P4 FFMA R22, R17, R26, R22 ;  /* 0x0000001a11164223 */ /* 0x002fe20000000016 */
[----:B------:R-:W-:Y:S01]  /*3410*/  ISETP.NE.AND P4, PT, R8, UR10, PT ;  /* 0x0000000a08007c0c */ /* 0x000fe2000bf85270 */
[----:B------:R-:W-:Y:S01]  /*3420*/  UIADD3 UR10, UPT, UPT, UR5, 0x7, URZ ;  /* 0x00000007050a7890 */ /* 0x000fe2000fffe0ff */
[----:B---3--:R-:W-:-:S05]  /*3430*/  @P3 FADD R26, R27, R27 ;  /* 0x0000001b1b1a3221 */ /* 0x008fca0000000000 */
[----:B------:R-:W-:Y:S01]  /*3440*/  ISETP.NE.AND P6, PT, R8, UR10, PT ;  /* 0x0000000a08007c0c */ /* 0x000fe2000bfc5270 */
[----:B------:R-:W-:-:S05]  /*3450*/  @P3 FMUL R27, R7, R26 ;  /* 0x0000001a071b3220 */ /* 0x000fca0000400000 */
[----:B------:R-:W3:Y:S01]  /*3460*/  @P4 LDG.E.CONSTANT R17, desc[UR8][R14.64+0x14] ;  /* 0x000014080e114981 */ /* 0x000ee2000c1e9900 */
[----:B------:R-:W-:-:S03]  /*3470*/  @P3 FFMA R22, R27, R19, R22 ;  /* 0x000000131b163223 */ /* 0x000fc60000000016 */
[----:B------:R-:W3:Y:S04]  /*3480*/  @P5 LDG.E.CONSTANT R19, desc[UR8][R14.64+0x18] ;  /* 0x000018080e135981 */ /* 0x000ee8000c1e9900 */
[----:B------:R0:W3:Y:S04]  /*3490*/  @P6 LDG.E.CONSTANT R26, desc[UR8][R14.64+0x1c] ;  /* 0x00001c080e1a6981 */ /* 0x0000e8000c1e9900 */
[----:B------:R-:W1:Y:S01]  /*34a0*/  @P2 LDS R27, [R3+-0x8] ;  /* 0xfffff800031b2984 */ /* 0x000e620000000800 */
[----:B----4-:R-:W-:-:S04]  /*34b0*/  @P2 FADD R28, R23, R23 ;  /* 0x00000017171c2221 */ /* 0x010fc80000000000 */
[----:B------:R-:W-:Y:S01]  /*34c0*/  @P2 FMUL R23, R7, R28 ;  /* 0x0000001c07172220 */ /* 0x000fe20000400000 */
[----:B0-----:R-:W-:Y:S01]  /*34d0*/  @P6 LDS R15, [R3+0xc] ;  /* 0x00000c00030f6984 */ /* 0x001fe20000000800 */
[----:B-----5:R-:W-:-:S03]  /*34e0*/  @P1 FADD R28, R21, R21 ;  /* 0x00000015151c1221 */ /* 0x020fc60000000000 */
[----:B------:R-:W-:Y:S01]  /*34f0*/  @P0 LDS R21, [R3] ;  /* 0x0000000003150984 */ /* 0x000fe20000000800 */
[----:B-1----:R-:W-:-:S03]  /*3500*/  @P2 FFMA R22, R23, R27, R22 ;  /* 0x0000001b17162223 */ /* 0x002fc60000000016 */
[----:B------:R-:W0:Y:S01]  /*3510*/  @P1 LDS R27, [R3+-0x4] ;  /* 0xfffffc00031b1984 */ /* 0x000e220000000800 */
[----:B------:R-:W-:Y:S01]  /*3520*/  @P1 FMUL R23, R7, R28 ;  /* 0x0000001c07171220 */ /* 0x000fe20000400000 */
[----:B------:R-:W-:-:S03]  /*3530*/  UIADD3 UR5, UPT, UPT, UR5, 0x8, URZ ;  /* 0x0000000805057890 */ /* 0x000fc6000fffe0ff */
[----:B0-----:R-:W-:Y:S02]  /*3540*/  @P1 FFMA R22, R23, R27, R22 ;  /* 0x0000001b17161223 */ /* 0x001fe40000000016 */
[----:B------:R-:W0:Y:S04]  /*3550*/  @P4 LDS R27, [R3+0x4] ;  /* 0x00000400031b4984 */ /* 0x000e280000000800 */
[----:B------:R1:W4:Y:S01]  /*3560*/  @P5 LDS R23, [R3+0x8] ;  /* 0x0000080003175984 */ /* 0x0003220000000800 */
[----:B------:R-:W-:Y:S01]  /*3570*/  UISETP.NE.AND UP1, UPT, UR5, UR7, UPT ;  /* 0x000000070500728c */ /* 0x000fe2000bf25270 */
[----:B------:R-:W-:Y:S02]  /*3580*/  VIADD R25, R25, 0x8 ;  /* 0x0000000819197836 */ /* 0x000fe40000000000 */
[----:B-1----:R-:W-:-:S02]  /*3590*/  VIADD R3, R3, 0x20 ;  /* 0x0000002003037836 */ /* 0x002fc40000000000 */
[----:B--2---:R-:W-:-:S04]  /*35a0*/  @P0 FADD R16, R16, R16 ;  /* 0x0000001010100221 */ /* 0x004fc80000000000 */
[----:B------:R-:W-:-:S04]  /*35b0*/  @P0 FMUL R29, R7, R16 ;  /* 0x00000010071d0220 */ /* 0x000fc80000400000 */
[----:B------:R-:W-:Y:S01]  /*35c0*/  @P0 FFMA R22, R29, R21, R22 ;  /* 0x000000151d160223 */ /* 0x000fe20000000016 */
[----:B---3--:R-:W-:-:S04]  /*35d0*/  @P4 FADD R14, R17, R17 ;  /* 0x00000011110e4221 */ /* 0x008fc80000000000 */
[----:B------:R-:W-:Y:S01]  /*35e0*/  @P4 FMUL R17, R7, R14 ;  /* 0x0000000e07114220 */ /* 0x000fe20000400000 */
[----:B------:R-:W-:-:S03]  /*35f0*/  @P5 FADD R14, R19, R19 ;  /* 0x00000013130e5221 */ /* 0x000fc60000000000 */
[----:B0-----:R-:W-:Y:S01]  /*3600*/  @P4 FFMA R22, R17, R27, R22 ;  /* 0x0000001b11164223 */ /* 0x001fe20000000016 */
[----:B------:R-:W-:Y:S01]  /*3610*/  @P5 FMUL R17, R7, R14 ;  /* 0x0000000e07115220 */ /* 0x000fe20000400000 */
[----:B------:R-:W-:-:S03]  /*3620*/  @P6 FADD R26, R26, R26 ;  /* 0x0000001a1a1a6221 */ /* 0x000fc60000000000 */
[----:B----4-:R-:W-:Y:S01]  /*3630*/  @P5 FFMA R22, R17, R23, R22 ;  /* 0x0000001711165223 */ /* 0x010fe20000000016 */
[----:B------:R-:W-:-:S04]  /*3640*/  @P6 FMUL R17, R7, R26 ;  /* 0x0000001a07116220 */ /* 0x000fc80000400000 */
[----:B------:R-:W-:Y:S01]  /*3650*/  @P6 FFMA R22, R17, R15, R22 ;  /* 0x0000000f11166223 */ /* 0x000fe20000000016 */
[----:B------:R-:W-:Y:S06]  /*3660*/  BRA.U UP1, `(.L_x_167) ;  /* 0xfffffff901f47547 */ /* 0x000fec000b83ffff */
[----:B------:R-:W-:-:S07]  /*3670*/  IMAD.U32 R3, RZ, RZ, UR7 ;  /* 0x00000007ff037e24 */ /* 0x000fce000f8e00ff */
.L_x_166:
[----:B------:R-:W-:-:S09]  /*3680*/  UISETP.NE.AND UP1, UPT, UR14, URZ, UPT ;  /* 0x000000ff0e00728c */ /* 0x000fd2000bf25270 */
[----:B------:R-:W-:Y:S05]  /*3690*/  BRA.U !UP1, `(.L_x_165) ;  /* 0x0000000509447547 */ /* 0x000fea000b800000 */
[----:B------:R-:W-:Y:S02]  /*36a0*/  UIADD3 UR5, UPT, UPT, UR14, -0x1, URZ ;  /* 0xffffffff0e057890 */ /* 0x000fe4000fffe0ff */
[----:B------:R-:W-:Y:S02]  /*36b0*/  UISETP.NE.AND UP2, UPT, UR15, URZ, UPT ;  /* 0x000000ff0f00728c */ /* 0x000fe4000bf45270 */
[----:B------:R-:W-:-:S09]  /*36c0*/  UISETP.GE.U32.AND UP1, UPT, UR5, 0x3, UPT ;  /* 0x000000030500788c */ /* 0x000fd2000bf26070 */
[----:B------:R-:W-:Y:S05]  /*36d0*/  BRA.U !UP1, `(.L_x_168) ;  /* 0x0000000109947547 */ /* 0x000fea000b800000 */
[C---:B------:R-:W-:Y:S01]  /*36e0*/  ISETP.NE.AND P0, PT, R3.reuse, R8, PT ;  /* 0x000000080300720c */ /* 0x040fe20003f05270 */
[----:B------:R-:W1:Y:S01]  /*36f0*/  LDCU.64 UR10, c[0x0][0x388] ;  /* 0x00007100ff0a77ac */ /* 0x000e620008000a00 */
[----:B------:R-:W-:Y:S01]  /*3700*/  VIADD R19, R3, 0x1 ;  /* 0x0000000103137836 */ /* 0x000fe20000000000 */
[----:B------:R-:W-:-:S04]  /*3710*/  IADD3 R21, P2, PT, R24, R3, RZ ;  /* 0x0000000318157210 */ /* 0x000fc80007f5e0ff */
[----:B------:R-:W-:Y:S01]  /*3720*/  ISETP.NE.AND P1, PT, R19, R8, PT ;  /* 0x000000081300720c */ /* 0x000fe20003f25270 */
[----:B------:R-:W-:Y:S02]  /*3730*/  IMAD.X R26, RZ, RZ, RZ, P2 ;  /* 0x000000ffff1a7224 */ /* 0x000fe400010e06ff */
[----:B------:R-:W-:-:S03]  /*3740*/  VIADD R19, R3, 0x3 ;  /* 0x0000000303137836 */ /* 0x000fc60000000000 */
[----:B------:R-:W2:Y:S01]  /*3750*/  @P0 LDC.64 R14, c[0x0][0x388] ;  /* 0x0000e200ff0e0b82 */ /* 0x000ea20000000a00 */
[----:B------:R-:W-:Y:S01]  /*3760*/  @P0 IMAD.IADD R17, R24, 0x1, R3 ;  /* 0x0000000118110824 */ /* 0x000fe200078e0203 */
[----:B-1----:R-:W-:-:S03]  /*3770*/  LEA R16, P3, R21, UR10, 0x2 ;  /* 0x0000000a15107c11 */ /* 0x002fc6000f8610ff */
[----:B--2---:R-:W-:-:S04]  /*3780*/  @P0 IMAD.WIDE.U32 R14, R17, 0x4, R14 ;  /* 0x00000004110e0825 */ /* 0x004fc800078e000e */
[----:B------:R-:W-:Y:S02]  /*3790*/  VIADD R17, R3, 0x2 ;  /* 0x0000000203117836 */ /* 0x000fe40000000000 */
[----:B------:R-:W2:Y:S03]  /*37a0*/  @P0 LDG.E.CONSTANT R14, desc[UR8][R14.64] ;  /* 0x000000080e0e0981 */ /* 0x000ea6000c1e9900 */
[-C--:B------:R-:W-:Y:S02]  /*37b0*/  ISETP.NE.AND P2, PT, R17, R8.reuse, PT ;  /* 0x000000081100720c */ /* 0x080fe40003f45270 */
[----:B------:R-:W-:Y:S02]  /*37c0*/  LEA.HI.X R17, R21, UR11, R26, 0x2, P3 ;  /* 0x0000000b15117c11 */ /* 0x000fe400098f141a */
[----:B------:R-:W-:-:S03]  /*37d0*/  ISETP.NE.AND P3, PT, R19, R8, PT ;  /* 0x000000081300720c */ /* 0x000fc60003f65270 */
[----:B------:R-:W3:Y:S06]  /*37e0*/  @P1 LDG.E.CONSTANT R26, desc[UR8][R16.64+0x4] ;  /* 0x00000408101a1981 */ /* 0x000eec000c1e9900 */
[----:B------:R-:W4:Y:S04]  /*37f0*/  @P2 LDG.E.CONSTANT R19, desc[UR8][R16.64+0x8] ;  /* 0x0000080810132981 */ /* 0x000f28000c1e9900 */
[----:B------:R-:W5:Y:S01]  /*3800*/  @P3 LDG.E.CONSTANT R25, desc[UR8][R16.64+0xc] ;  /* 0x00000c0810193981 */ /* 0x000f62000c1e9900 */
[----:B------:R-:W-:-:S05]  /*3810*/  IMAD R21, R3, 0x4, R13 ;  /* 0x0000000403157824 */ /* 0x000fca00078e020d */
[----:B------:R-:W1:Y:S04]  /*3820*/  @P0 LDS R29, [R21] ;  /* 0x00000000151d0984 */ /* 0x000e680000000800 */
[----:B------:R-:W4:Y:S04]  /*3830*/  @P1 LDS R27, [R21+0x4] ;  /* 0x00000400151b1984 */ /* 0x000f280000000800 */
[----:B------:R-:W5:Y:S04]  /*3840*/  @P2 LDS R23, [R21+0x8] ;  /* 0x0000080015172984 */ /* 0x000f680000000800 */
[----:B------:R-:W5:Y:S01]  /*3850*/  @P3 LDS R21, [R21+0xc] ;  /* 0x00000c0015153984 */ /* 0x000f620000000800 */
[----:B------:R-:W-:-:S02]  /*3860*/  VIADD R3, R3, 0x4 ;  /* 0x0000000403037836 */ /* 0x000fc40000000000 */
[----:B--2---:R-:W-:-:S04]  /*3870*/  @P0 FADD R28, R14, R14 ;  /* 0x0000000e0e1c0221 */ /* 0x004fc80000000000 */
[----:B0-----:R-:W-:Y:S01]  /*3880*/  @P0 FMUL R15, R7, R28 ;  /* 0x0000001c070f0220 */ /* 0x001fe20000400000 */
[----:B---3--:R-:W-:-:S03]  /*3890*/  @P1 FADD R26, R26, R26 ;  /* 0x0000001a1a1a1221 */ /* 0x008fc60000000000 */
[----:B-1----:R-:W-:Y:S01]  /*38a0*/  @P0 FFMA R22, R15, R29, R22 ;  /* 0x0000001d0f160223 */ /* 0x002fe20000000016 */
[----:B------:R-:W-:Y:S01]  /*38b0*/  @P1 FMUL R15, R7, R26 ;  /* 0x0000001a070f1220 */ /* 0x000fe20000400000 */
[----:B----4-:R-:W-:-:S03]  /*38c0*/  @P2 FADD R14, R19, R19 ;  /* 0x00000013130e2221 */ /* 0x010fc60000000000 */
[----:B------:R-:W-:Y:S01]  /*38d0*/  @P1 FFMA R22, R15, R27, R22 ;  /* 0x0000001b0f161223 */ /* 0x000fe20000000016 */
[----:B-----5:R-:W-:Y:S01]  /*38e0*/  @P3 FADD R16, R25, R25 ;  /* 0x0000001919103221 */ /* 0x020fe20000000000 */
[----:B------:R-:W-:-:S03]  /*38f0*/  @P2 FMUL R15, R7, R14 ;  /* 0x0000000e070f2220 */ /* 0x000fc60000400000 */
[----:B------:R-:W-:Y:S01]  /*3900*/  @P3 FMUL R17, R7, R16 ;  /* 0x0000001007113220 */ /* 0x000fe20000400000 */
[----:B------:R-:W-:-:S04]  /*3910*/  @P2 FFMA R22, R15, R23, R22 ;  /* 0x000000170f162223 */ /* 0x000fc80000000016 */
[----:B------:R-:W-:-:S07]  /*3920*/  @P3 FFMA R22, R17, R21, R22 ;  /* 0x0000001511163223 */ /* 0x000fce0000000016 */
.L_x_168:
[----:B------:R-:W-:Y:S05]  /*3930*/  BRA.U !UP2, `(.L_x_165) ;  /* 0x000000010a9c7547 */ /* 0x000fea000b800000 */
[----:B------:R-:W-:-:S09]  /*3940*/  UISETP.NE.AND UP1, UPT, UR15, 0x1, UPT ;  /* 0x000000010f00788c */ /* 0x000fd2000bf25270 */
[----:B------:R-:W-:Y:S05]  /*3950*/  BRA.U !UP1, `(.L_x_169) ;  /* 0x00000001095c7547 */ /* 0x000fea000b800000 */
[C---:B------:R-:W-:Y:S01]  /*3960*/  VIADD R15, R3.reuse, 0x1 ;  /* 0x00000001030f7836 */ /* 0x040fe20000000000 */
[----:B------:R-:W-:-:S04]  /*3970*/  ISETP.NE.AND P0, PT, R3, R8, PT ;  /* 0x000000080300720c */ /* 0x000fc80003f05270 */
[----:B------:R-:W-:-:S09]  /*3980*/  ISETP.NE.AND P1, PT, R15, R8, PT ;  /* 0x000000080f00720c */ /* 0x000fd20003f25270 */
[----:B------:R-:W1:Y:S01]  /*3990*/  @P0 LDC.64 R16, c[0x0][0x388] ;  /* 0x0000e200ff100b82 */ /* 0x000e620000000a00 */
[----:B------:R-:W-:-:S03]  /*39a0*/  @P0 IMAD.IADD R19, R24, 0x1, R3 ;  /* 0x0000000118130824 */ /* 0x000fc600078e0203 */
[----:B------:R-:W-:-:S04]  /*39b0*/  @P1 IADD3 R21, P2, PT, R24, R3, RZ ;  /* 0x0000000318151210 */ /* 0x000fc80007f5e0ff */
[----:B------:R-:W2:Y:S01]  /*39c0*/  @P1 LDC.64 R14, c[0x0][0x388] ;  /* 0x0000e200ff0e1b82 */ /* 0x000ea20000000a00 */
[----:B------:R-:W-:Y:S02]  /*39d0*/  @P1 IMAD.X R26, RZ, RZ, RZ, P2 ;  /* 0x000000ffff1a1224 */ /* 0x000fe400010e06ff */
[----:B-1----:R-:W-:-:S06]  /*39e0*/  @P0 IMAD.WIDE.U32 R16, R19, 0x4, R16 ;  /* 0x0000000413100825 */ /* 0x002fcc00078e0010 */
[----:B------:R-:W3:Y:S01]  /*39f0*/  @P0 LDG.E.CONSTANT R16, desc[UR8][R16.64] ;  /* 0x0000000810100981 */ /* 0x000ee2000c1e9900 */
[----:B--2---:R-:W-:-:S04]  /*3a00*/  @P1 LEA R14, P2, R21, R14, 0x2 ;  /* 0x0000000e150e1211 */ /* 0x004fc800078410ff */
[----:B------:R-:W-:-:S05]  /*3a10*/  @P1 LEA.HI.X R15, R21, R15, R26, 0x2, P2 ;  /* 0x0000000f150f1211 */ /* 0x000fca00010f141a */
[----:B------:R-:W2:Y:S01]  /*3a20*/  @P1 LDG.E.CONSTANT R14, desc[UR8][R14.64+0x4] ;  /* 0x000004080e0e1981 */ /* 0x000ea2000c1e9900 */
[----:B------:R-:W-:-:S05]  /*3a30*/  IMAD R23, R3, 0x4, R13 ;  /* 0x0000000403177824 */ /* 0x000fca00078e020d */
[----:B------:R-:W1:Y:S04]  /*3a40*/  @P0 LDS R19, [R23] ;  /* 0x0000000017130984 */ /* 0x000e680000000800 */
[----:B------:R-:W4:Y:S01]  /*3a50*/  @P1 LDS R21, [R23+0x4] ;  /* 0x0000040017151984 */ /* 0x000f220000000800 */
[----:B------:R-:W-:Y:S02]  /*3a60*/  VIADD R3, R3, 0x2 ;  /* 0x0000000203037836 */ /* 0x000fe40000000000 */
[----:B---3--:R-:W-:-:S04]  /*3a70*/  @P0 FADD R26, R16, R16 ;  /* 0x00000010101a0221 */ /* 0x008fc80000000000 */
[----:B0-----:R-:W-:-:S04]  /*3a80*/  @P0 FMUL R25, R7, R26 ;  /* 0x0000001a07190220 */ /* 0x001fc80000400000 */
[----:B-1----:R-:W-:Y:S01]  /*3a90*/  @P0 FFMA R22, R25, R19, R22 ;  /* 0x0000001319160223 */ /* 0x002fe20000000016 */
[----:B--2---:R-:W-:-:S04]  /*3aa0*/  @P1 FADD R26, R14, R14 ;  /* 0x0000000e0e1a1221 */ /* 0x004fc80000000000 */
[----:B------:R-:W-:-:S04]  /*3ab0*/  @P1 FMUL R19, R7, R26 ;  /* 0x0000001a07131220 */ /* 0x000fc80000400000 */
[----:B----4-:R-:W-:-:S07]  /*3ac0*/  @P1 FFMA R22, R19, R21, R22 ;  /* 0x0000001513161223 */ /* 0x010fce0000000016 */
.L_x_169:
[----:B------:R-:W-:Y:S01]  /*3ad0*/  ISETP.NE.AND P0, PT, R3, R8, PT ;  /* 0x000000080300720c */ /* 0x000fe20003f05270 */
[----:B------:R-:W-:Y:S03]  /*3ae0*/  BSSY.RECONVERGENT B0, `(.L_x_165) ;  /* 0x000000c000007945 */ /* 0x000fe60003800200 */
[----:B------:R-:W-:-:S13]  /*3af0*/  ISETP.EQ.OR P0, PT, RZ, UR6, !P0 ;  /* 0x00000006ff007c0c */ /* 0x000fda000c702670 */
[----:B------:R-:W-:Y:S05]  /*3b00*/  @P0 BRA `(.L_x_170) ;  /* 0x0000000000240947 */ /* 0x000fea0003800000 */
[----:B------:R-:W1:Y:S01]  /*3b10*/  LDC.64 R14, c[0x0][0x388] ;  /* 0x0000e200ff0e7b82 */ /* 0x000e620000000a00 */
[----:B------:R-:W-:-:S04]  /*3b20*/  IMAD.IADD R17, R24, 0x1, R3 ;  /* 0x0000000118117824 */ /* 0x000fc800078e0203 */
[----:B-1----:R-:W-:-:S06]  /*3b30*/  IMAD.WIDE.U32 R14, R17, 0x4, R14 ;  /* 0x00000004110e7825 */ /* 0x002fcc00078e000e */
[----:B------:R-:W2:Y:S01]  /*3b40*/  LDG.E.CONSTANT R14, desc[UR8][R14.64] ;  /* 0x000000080e0e7981 */ /* 0x000ea2000c1e9900 */
[----:B------:R-:W-:-:S06]  /*3b50*/  IMAD R17, R3, 0x4, R13 ;  /* 0x0000000403117824 */ /* 0x000fcc00078e020d */
[----:B------:R-:W1:Y:S01]  /*3b60*/  LDS R17, [R17] ;  /* 0x0000000011117984 */ /* 0x000e620000000800 */
[----:B--2---:R-:W-:-:S04]  /*3b70*/  FADD R16, R14, R14 ;  /* 0x0000000e0e107221 */ /* 0x004fc80000000000 */
[----:B0-----:R-:W-:-:S04]  /*3b80*/  FMUL R3, R7, R16 ;  /* 0x0000001007037220 */ /* 0x001fc80000400000 */
[----:B-1----:R-:W-:-:S07]  /*3b90*/  FFMA R22, R3, R17, R22 ;  /* 0x0000001103167223 */ /* 0x002fce0000000016 */
.L_x_170:
[----:B------:R-:W-:Y:S05]  /*3ba0*/  BSYNC.RECONVERGENT B0 ;  /* 0x0000000000007941 */ /* 0x000fea0003800200 */
.L_x_165:
[----:B------:R-:W1:Y:S01]  /*3bb0*/  LDC R3, c[0x0][0x3a8] ;  /* 0x0000ea00ff037b82 */ /* 0x000e620000000800 */
[----:B------:R-:W-:-:S07]  /*3bc0*/  IMAD.MOV.U32 R19, RZ, RZ, RZ ;  /* 0x000000ffff137224 */ /* 0x000fce00078e00ff */
[----:B------:R-:W2:Y:S01]  /*3bd0*/  LDC R14, c[0x0][0x3b8] ;  /* 0x0000ee00ff0e7b82 */ /* 0x000ea20000000800 */
[----:B-1----:R-:W-:Y:S01]  /*3be0*/  ISETP.GE.AND P0, PT, R3, 0x2, PT ;  /* 0x000000020300780c */ /* 0x002fe20003f06270 */
[----:B--2---:R-:W-:-:S04]  /*3bf0*/  FADD R14, R14, R14 ;  /* 0x0000000e0e0e7221 */ /* 0x004fc80000000000 */
[----:B0-----:R-:W-:-:S08]  /*3c00*/  FFMA R22, R7, -R14, R22 ;  /* 0x8000000e07167223 */ /* 0x001fd00000000016 */
[----:B------:R-:W-:Y:S05]  /*3c10*/  @!P0 BRA `(.L_x_171) ;  /* 0x0000000000c48947 */ /* 0x000fea0003800000 */
[----:B------:R-:W-:Y:S01]  /*3c20*/  IABS R16, R3 ;  /* 0x0000000300107213 */ /* 0x000fe20000000000 */
[C---:B------:R-:W-:Y:S01]  /*3c30*/  VIADD R19, R18.reuse, 0x1 ;  /* 0x0000000112137836 */ /* 0x040fe20000000000 */
[----:B------:R-:W-:Y:S01]  /*3c40*/  IADD3 R17, PT, PT, R18, -0x1, R3 ;  /* 0xffffffff12117810 */ /* 0x000fe20007ffe003 */
[----:B------:R-:W0:Y:S01]  /*3c50*/  LDCU UR5, c[0x0][0x3ac] ;  /* 0x00007580ff0577ac */ /* 0x000e220008000800 */
[----:B------:R-:W1:Y:S02]  /*3c60*/  I2F.RP R21, R16 ;  /* 0x0000001000157306 */ /* 0x000e640000209400 */
[----:B------:R-:W-:Y:S02]  /*3c70*/  IABS R24, R19 ;  /* 0x0000001300187213 */ /* 0x000fe40000000000 */
[----:B------:R-:W-:-:S04]  /*3c80*/  ISETP.GE.AND P3, PT, R19, RZ, PT ;  /* 0x000000ff1300720c */ /* 0x000fc80003f66270 */
[----:B-1----:R-:W1:Y:S02]  /*3c90*/  MUFU.RCP R21, R21 ;  /* 0x0000001500157308 */ /* 0x002e640000001000 */
[----:B-1----:R-:W-:Y:S01]  /*3ca0*/  VIADD R14, R21, 0xffffffe ;  /* 0x0ffffffe150e7836 */ /* 0x002fe20000000000 */
[----:B------:R-:W-:-:S05]  /*3cb0*/  IABS R21, R17 ;  /* 0x0000001100157213 */ /* 0x000fca0000000000 */
[----:B------:R1:W2:Y:S02]  /*3cc0*/  F2I.FTZ.U32.TRUNC.NTZ R15, R14 ;  /* 0x0000000e000f7305 */ /* 0x0002a4000021f000 */
[----:B-1----:R-:W-:Y:S02]  /*3cd0*/  IMAD.MOV.U32 R14, RZ, RZ, RZ ;  /* 0x000000ffff0e7224 */ /* 0x002fe400078e00ff */
[----:B--2---:R-:W-:-:S04]  /*3ce0*/  IMAD.MOV R23, RZ, RZ, -R15 ;  /* 0x000000ffff177224 */ /* 0x004fc800078e0a0f */
[----:B------:R-:W-:-:S04]  /*3cf0*/  IMAD R23, R23, R16, RZ ;  /* 0x0000001017177224 */ /* 0x000fc800078e02ff */
[----:B------:R-:W-:-:S04]  /*3d00*/  IMAD.HI.U32 R15, R15, R23, R14 ;  /* 0x000000170f0f7227 */ /* 0x000fc800078e000e */
[----:B------:R-:W-:Y:S02]  /*3d10*/  IMAD.MOV.U32 R23, RZ, RZ, R24 ;  /* 0x000000ffff177224 */ /* 0x000fe400078e0018 */
[C---:B------:R-:W-:Y:S01]  /*3d20*/  IMAD.HI.U32 R14, R15.reuse, R21, RZ ;  /* 0x000000150f0e7227 */ /* 0x040fe200078e00ff */
[----:B------:R-:W1:Y:S03]  /*3d30*/  LDC R24, c[0x0][0x3bc] ;  /* 0x0000ef00ff187b82 */ /* 0x000e660000000800 */
[----:B------:R-:W-:-:S04]  /*3d40*/  IMAD.HI.U32 R15, R15, R23, RZ ;  /* 0x000000170f0f7227 */ /* 0x000fc800078e00ff */
[----:B------:R-:W-:Y:S02]  /*3d50*/  IMAD.MOV R14, RZ, RZ, -R14 ;  /* 0x000000ffff0e7224 */ /* 0x000fe400078e0a0e */
[----:B------:R-:W-:Y:S02]  /*3d60*/  IMAD.MOV R15, RZ, RZ, -R15 ;  /* 0x000000ffff0f7224 */ /* 0x000fe400078e0a0f */
[C---:B------:R-:W-:Y:S02]  /*3d70*/  IMAD R21, R16.reuse, R14, R21 ;  /* 0x0000000e10157224 */ /* 0x040fe400078e0215 */
[C---:B------:R-:W-:Y:S02]  /*3d80*/  IMAD R23, R16.reuse, R15, R23 ;  /* 0x0000000f10177224 */ /* 0x040fe400078e0217 */
[----:B------:R-:W2:Y:S01]  /*3d90*/  LDC.64 R14, c[0x0][0x380] ;  /* 0x0000e000ff0e7b82 */ /* 0x000ea20000000a00 */
[C---:B------:R-:W-:Y:S02]  /*3da0*/  ISETP.GT.U32.AND P0, PT, R16.reuse, R21, PT ;  /* 0x000000151000720c */ /* 0x040fe40003f04070 */
[----:B------:R-:W-:-:S11]  /*3db0*/  ISETP.GT.U32.AND P1, PT, R16, R23, PT ;  /* 0x000000171000720c */ /* 0x000fd60003f24070 */
[--C-:B------:R-:W-:Y:S02]  /*3dc0*/  @!P0 IMAD.IADD R21, R21, 0x1, -R16.reuse ;  /* 0x0000000115158824 */ /* 0x100fe400078e0a10 */
[----:B------:R-:W-:Y:S01]  /*3dd0*/  @!P1 IMAD.IADD R23, R23, 0x1, -R16 ;  /* 0x0000000117179824 */ /* 0x000fe200078e0a10 */
[----:B------:R-:W-:Y:S02]  /*3de0*/  ISETP.GE.AND P1, PT, R17, RZ, PT ;  /* 0x000000ff1100720c */ /* 0x000fe40003f26270 */
[C---:B------:R-:W-:Y:S02]  /*3df0*/  ISETP.GT.U32.AND P0, PT, R16.reuse, R21, PT ;  /* 0x000000151000720c */ /* 0x040fe40003f04070 */
[----:B------:R-:W-:-:S11]  /*3e00*/  ISETP.GT.U32.AND P2, PT, R16, R23, PT ;  /* 0x000000171000720c */ /* 0x000fd60003f44070 */
[--C-:B------:R-:W-:Y:S01]  /*3e10*/  @!P0 IMAD.IADD R21, R21, 0x1, -R16.reuse ;  /* 0x0000000115158824 */ /* 0x100fe200078e0a10 */
[----:B------:R-:W-:Y:S01]  /*3e20*/  ISETP.NE.AND P0, PT, R3, RZ, PT ;  /* 0x000000ff0300720c */ /* 0x000fe20003f05270 */
[----:B------:R-:W-:Y:S01]  /*3e30*/  @!P2 IMAD.IADD R23, R23, 0x1, -R16 ;  /* 0x000000011717a824 */ /* 0x000fe200078e0a10 */
[----:B------:R-:W-:Y:S01]  /*3e40*/  LOP3.LUT R16, RZ, R3, RZ, 0x33, !PT ;  /* 0x00000003ff107212 */ /* 0x000fe200078e33ff */
[----:B------:R-:W-:Y:S02]  /*3e50*/  @!P1 IMAD.MOV R21, RZ, RZ, -R21 ;  /* 0x000000ffff159224 */ /* 0x000fe400078e0a15 */
[----:B------:R-:W-:-:S03]  /*3e60*/  @!P3 IMAD.MOV R23, RZ, RZ, -R23 ;  /* 0x000000ffff17b224 */ /* 0x000fc600078e0a17 */
[C---:B------:R-:W-:Y:S02]  /*3e70*/  SEL R17, R16.reuse, R21, !P0 ;  /* 0x0000001510117207 */ /* 0x040fe40004000000 */
[----:B------:R-:W-:-:S03]  /*3e80*/  SEL R23, R16, R23, !P0 ;  /* 0x0000001710177207 */ /* 0x000fc60004000000 */
[--C-:B0-----:R-:W-:Y:S02]  /*3e90*/  IMAD R17, R17, UR5, R8.reuse ;  /* 0x0000000511117c24 */ /* 0x101fe4000f8e0208 */
[----:B------:R-:W-:Y:S02]  /*3ea0*/  IMAD R23, R23, UR5, R8 ;  /* 0x0000000517177c24 */ /* 0x000fe4000f8e0208 */
[----:B--2---:R-:W-:-:S04]  /*3eb0*/  IMAD.WIDE R16, R17, 0x4, R14 ;  /* 0x0000000411107825 */ /* 0x004fc800078e020e */
[----:B------:R-:W-:Y:S02]  /*3ec0*/  IMAD.WIDE R14, R23, 0x4, R14 ;  /* 0x00000004170e7825 */ /* 0x000fe400078e020e */
[----:B------:R-:W2:Y:S04]  /*3ed0*/  LDG.E R16, desc[UR8][R16.64] ;  /* 0x0000000810107981 */ /* 0x000ea8000c1e1900 */
[----:B------:R-:W2:Y:S01]  /*3ee0*/  LDG.E R15, desc[UR8][R14.64] ;  /* 0x000000080e0f7981 */ /* 0x000ea2000c1e1900 */
[----:B-1----:R-:W-:-:S04]  /*3ef0*/  FADD R24, R24, R24 ;  /* 0x0000001818187221 */ /* 0x002fc80000000000 */
[----:B------:R-:W-:Y:S01]  /*3f00*/  FMUL R24, R7, R24 ;  /* 0x0000001807187220 */ /* 0x000fe20000400000 */
[----:B--2---:R-:W-:-:S04]  /*3f10*/  FADD R19, R16, R15 ;  /* 0x0000000f10137221 */ /* 0x004fc80000000000 */
[----:B------:R-:W-:-:S07]  /*3f20*/  FMUL R19, R24, R19 ;  /* 0x0000001318137220 */ /* 0x000fce0000400000 */
.L_x_171:
[----:B------:R-:W-:Y:S01]  /*3f30*/  FADD R19, R22, R19 ;  /* 0x0000001316137221 */ /* 0x000fe20000000000 */
[----:B------:R-:W-:Y:S04]  /*3f40*/  BSSY.RECONVERGENT B0, `(.L_x_172) ;  /* 0x000002f000007945 */ /* 0x000fe80003800200 */
[----:B------:R-:W-:Y:S01]  /*3f50*/  BSSY.RELIABLE B1, `(.L_x_173) ;  /* 0x0000026000017945 */ /* 0x000fe20003800100 */
[----:B------:R-:W-:Y:S01]  /*3f60*/  IMAD.MOV.U32 R14, RZ, RZ, R9 ;  /* 0x000000ffff0e7224 */ /* 0x000fe200078e0009 */
[----:B------:R-:W-:Y:S01]  /*3f70*/  FSETP.GTU.AND P0, PT, R19, RZ, PT ;  /* 0x000000ff1300720b */ /* 0x000fe20003f0c000 */
[----:B------:R-:W-:Y:S02]  /*3f80*/  IMAD.MOV.U32 R15, RZ, RZ, R4 ;  /* 0x000000ffff0f7224 */ /* 0x000fe400078e0004 */
[----:B------:R-:W-:-:S10]  /*3f90*/  IMAD.MOV.U32 R16, RZ, RZ, R5 ;  /* 0x000000ffff107224 */ /* 0x000fd400078e0005 */
[----:B------:R-:W-:Y:S05]  /*3fa0*/  @!P0 BRA `(.L_x_174) ;  /* 0x0000000000808947 */ /* 0x000fea0003800000 */
[----:B------:R-:W0:Y:S01]  /*3fb0*/  LDCU UR5, c[0x0][0x3b0] ;  /* 0x00007600ff0577ac */ /* 0x000e220008000800 */
[----:B------:R-:W-:Y:S01]  /*3fc0*/  IMAD.MOV.U32 R14, RZ, RZ, 0x3bbb989d ;  /* 0x3bbb989dff0e7424 */ /* 0x000fe200078e00ff */
[----:B------:R-:W-:Y:S01]  /*3fd0*/  SHF.R.U32.HI R17, RZ, 0x2, R6 ;  /* 0x00000002ff117819 */ /* 0x000fe20000011606 */
[----:B------:R-:W-:Y:S02]  /*3fe0*/  IMAD.MOV.U32 R15, RZ, RZ, 0x437c0000 ;  /* 0x437c0000ff0f7424 */ /* 0x000fe400078e00ff */
[----:B------:R-:W-:Y:S01]  /*3ff0*/  VIADD R2, R2, 0xb0f8a ;  /* 0x000b0f8a02027836 */ /* 0x000fe20000000000 */
[----:B------:R-:W-:Y:S01]  /*4000*/  LOP3.LUT R17, R17, R6, RZ, 0x3c, !PT ;  /* 0x0000000611117212 */ /* 0x000fe200078e3cff */
[----:B------:R-:W-:-:S04]  /*4010*/  IMAD.SHL.U32 R6, R9, 0x10, RZ ;  /* 0x0000001009067824 */ /* 0x000fc800078e00ff */
[----:B------:R-:W-:-:S05]  /*4020*/  IMAD.SHL.U32 R16, R17, 0x2, RZ ;  /* 0x0000000211107824 */ /* 0x000fca00078e00ff */
[----:B------:R-:W-:Y:S01]  /*4030*/  LOP3.LUT R16, R17, R16, R6, 0x96, !PT ;  /* 0x0000001011107212 */ /* 0x000fe200078e9606 */
[----:B------:R-:W-:Y:S02]  /*4040*/  IMAD.MOV.U32 R17, RZ, RZ, 0x2f800000 ;  /* 0x2f800000ff117424 */ /* 0x000fe400078e00ff */
[----:B0-----:R-:W-:-:S04]  /*4050*/  FMUL R3, R19, -UR5 ;  /* 0x8000000513037c20 */ /* 0x001fc80008400000 */
[----:B------:R-:W-:-:S04]  /*4060*/  FFMA.SAT R14, R3, R14, 0.5 ;  /* 0x3f000000030e7423 */ /* 0x000fc8000000200e */
[----:B------:R-:W-:-:S04]  /*4070*/  FFMA.RM R15, R14, R15, 12582913 ;  /* 0x4b4000010e0f7423 */ /* 0x000fc8000000400f */
[C---:B------:R-:W-:Y:S01]  /*4080*/  FADD R14, R15.reuse, -12583039 ;  /* 0xcb40007f0f0e7421 */ /* 0x040fe20000000000 */
[----:B------:R-:W-:-:S03]  /*4090*/  IMAD.SHL.U32 R15, R15, 0x800000, RZ ;  /* 0x008000000f0f7824 */ /* 0x000fc600078e00ff */
[----:B------:R-:W-:-:S04]  /*40a0*/  FFMA R14, R3, 1.4426950216293334961, -R14 ;  /* 0x3fb8aa3b030e7823 */ /* 0x000fc8000000080e */
[----:B------:R-:W-:Y:S01]  /*40b0*/  FFMA R3, R3, 1.925963033500011079e-08, R14 ;  /* 0x32a5706003037823 */ /* 0x000fe2000000000e */
[----:B------:R-:W-:-:S03]  /*40c0*/  LOP3.LUT R14, R16, R9, RZ, 0x3c, !PT ;  /* 0x00000009100e7212 */ /* 0x000fc600078e3cff */
[----:B------:R0:W1:Y:S02]  /*40d0*/  MUFU.EX2 R6, R3 ;  /* 0x0000000300067308 */ /* 0x0000640000000800 */
[----:B------:R-:W-:-:S05]  /*40e0*/  IMAD.IADD R16, R14, 0x1, R2 ;  /* 0x000000010e107824 */ /* 0x000fca00078e0202 */
[----:B------:R-:W-:Y:S01]  /*40f0*/  I2FP.F32.U32 R16, R16 ;  /* 0x0000001000107245 */ /* 0x000fe20000201000 */
[----:B0-----:R-:W-:-:S04]  /*4100*/  IMAD.MOV.U32 R3, RZ, RZ, R5 ;  /* 0x000000ffff037224 */ /* 0x001fc800078e0005 */
[----:B------:R-:W-:Y:S01]  /*4110*/  FFMA R17, R16, R17, 1.1641532182693481445e-10 ;  /* 0x2f00000010117423 */ /* 0x000fe20000000011 */
[----:B------:R-:W-:Y:S02]  /*4120*/  IMAD.MOV.U32 R16, RZ, RZ, R4 ;  /* 0x000000ffff107224 */ /* 0x000fe400078e0004 */
[----:B-1----:R-:W-:Y:S01]  /*4130*/  FMUL R6, R15, R6 ;  /* 0x000000060f067220 */ /* 0x002fe20000400000 */
[----:B------:R-:W-:-:S04]  /*4140*/  IMAD.MOV.U32 R15, RZ, RZ, R0 ;  /* 0x000000ffff0f7224 */ /* 0x000fc800078e0000 */
[----:B------:R-:W-:-:S13]  /*4150*/  FSETP.GEU.AND P0, PT, R17, R6, PT ;  /* 0x000000061100720b */ /* 0x000fda0003f0e000 */
[----:B------:R-:W-:Y:S05]  /*4160*/  @P0 BREAK.RELIABLE B1 ;  /* 0x0000000000010942 */ /* 0x000fea0003800100 */
[----:B------:R-:W-:Y:S05]  /*4170*/  @P0 BRA `(.L_x_175) ;  /* 0x00000000002c0947 */ /* 0x000fea0003800000 */
[----:B------:R-:W-:Y:S02]  /*4180*/  IMAD.MOV.U32 R20, RZ, RZ, R2 ;  /* 0x000000ffff147224 */ /* 0x000fe400078e0002 */
[----:B------:R-:W-:Y:S02]  /*4190*/  IMAD.MOV.U32 R0, RZ, RZ, R9 ;  /* 0x000000ffff007224 */ /* 0x000fe400078e0009 */
[----:B------:R-:W-:-:S07]  /*41a0*/  IMAD.MOV.U32 R6, RZ, RZ, R5 ;  /* 0x000000ffff067224 */ /* 0x000fce00078e0005 */
.L_x_174:
[----:B------:R-:W-:Y:S05]  /*41b0*/  BSYNC.RELIABLE B1 ;  /* 0x0000000000017941 */ /* 0x000fea0003800100 */
.L_x_173:
[----:B------:R-:W-:Y:S02]  /*41c0*/  IMAD R8, R8, 0x4, R13 ;  /* 0x0000000408087824 */ /* 0x000fe400078e020d */
[----:B------:R-:W-:Y:S01]  /*41d0*/  FADD R7, -R7, -RZ ;  /* 0x800000ff07077221 */ /* 0x000fe20000000100 */
[----:B------:R-:W-:Y:S02]  /*41e0*/  VIADD R10, R10, 0x1 ;  /* 0x000000010a0a7836 */ /* 0x000fe40000000000 */
[----:B------:R-:W-:Y:S02]  /*41f0*/  IMAD.MOV.U32 R9, RZ, RZ, R0 ;  /* 0x000000ffff097224 */ /* 0x000fe400078e0000 */
[----:B------:R0:W-:Y:S01]  /*4200*/  STS [R8], R7 ;  /* 0x0000000708007388 */ /* 0x0001e20000000800 */
[----:B------:R-:W-:Y:S02]  /*4210*/  IMAD.MOV.U32 R2, RZ, RZ, R20 ;  /* 0x000000ffff027224 */ /* 0x000fe400078e0014 */
[----:B------:R-:W-:-:S07]  /*4220*/  IMAD.MOV.U32 R3, RZ, RZ, R6 ;  /* 0x000000ffff037224 */ /* 0x000fce00078e0006 */
.L_x_175:
[----:B------:R-:W-:Y:S05]  /*4230*/  BSYNC.RECONVERGENT B0 ;  /* 0x0000000000007941 */ /* 0x000fea0003800200 */
.L_x_172:
[----:B------:R-:W-:Y:S05]  /*4240*/  WARPSYNC.ALL ;  /* 0x0000000000007948 */ /* 0x000fea0003800000 */
[----:B------:R-:W-:-:S04]  /*4250*/  UIMAD UR5, UR4, -0x33333333, URZ ;  /* 0xcccccccd040578a4 */ /* 0x000fc8000f8e02ff */
[----:B------:R-:W-:-:S04]  /*4260*/  USHF.L.W.U32.HI UR5, UR5, 0x1f, UR5 ;  /* 0x0000001f05057899 */ /* 0x000fc80008010e05 */
[----:B------:R-:W-:-:S09]  /*4270*/  UISETP.GT.U32.AND UP1, UPT, UR5, 0x19999999, UPT ;  /* 0x199999990500788c */ /* 0x000fd2000bf24070 */
[----:B------:R-:W-:Y:S05]  /*4280*/  BRA.U UP1, `(.L_x_176) ;  /* 0x0000000901987547 */ /* 0x000fea000b800000 */
[----:B------:R-:W-:Y:S01]  /*4290*/  IMAD.MOV.U32 R0, RZ, RZ, RZ ;  /* 0x000000ffff007224 */ /* 0x000fe200078e00ff */
[----:B------:R-:W-:Y:S06]  /*42a0*/  BRA.U !UP0, `(.L_x_177) ;  /* 0x00000009088c7547 */ /* 0x000fec000b800000 */
[----:B------:R-:W1:Y:S01]  /*42b0*/  LDCU UR5, c[0x0][0x3ac] ;  /* 0x00007580ff0577ac */ /* 0x000e620008000800 */
[----:B------:R-:W-:Y:S02]  /*42c0*/  IMAD R17, R18, 0x4, R13 ;  /* 0x0000000412117824 */ /* 0x000fe400078e020d */
[----:B------:R-:W-:Y:S01]  /*42d0*/  IMAD.MOV.U32 R0, RZ, RZ, RZ ;  /* 0x000000ffff007224 */ /* 0x000fe200078e00ff */
[----:B------:R-:W0:Y:S01]  /*42e0*/  LDCU UR10, c[0x0][0x3ac] ;  /* 0x00007580ff0a77ac */ /* 0x000e220008000800 */
[----:B------:R-:W-:Y:S01]  /*42f0*/  IMAD.MOV.U32 R19, RZ, RZ, RZ ;  /* 0x000000ffff137224 */ /* 0x000fe200078e00ff */
[----:B-1----:R-:W-:-:S04]  /*4300*/  UIADD3 UR5, UPT, UPT, UR5, -0x1, URZ ;  /* 0xffffffff05057890 */ /* 0x002fc8000fffe0ff */
[----:B------:R-:W-:Y:S01]  /*4310*/  UISETP.GE.U32.AND UP0, UPT, UR5, 0x7, UPT ;  /* 0x000000070500788c */ /* 0x000fe2000bf06070 */
[----:B0-----:R-:W-:-:S05]  /*4320*/  IMAD R8, R18, UR10, RZ ;  /* 0x0000000a12087c24 */ /* 0x001fca000f8e02ff */
[----:B------:R-:W-:-:S03]  /*4330*/  SHF.R.S32.HI R20, RZ, 0x1f, R8 ;  /* 0x0000001fff147819 */ /* 0x000fc60000011408 */
[----:B------:R-:W-:Y:S05]  /*4340*/  BRA.U !UP0, `(.L_x_178) ;  /* 0x0000000508187547 */ /* 0x000fea000b800000 */
[----:B------:R-:W-:Y:S01]  /*4350*/  IMAD.MOV.U32 R0, RZ, RZ, RZ ;  /* 0x000000ffff007224 */ /* 0x000fe200078e00ff */
[----:B------:R-:W0:Y:S01]  /*4360*/  LDCU.64 UR10, c[0x0][0x388] ;  /* 0x00007100ff0a77ac */ /* 0x000e220008000a00 */
[----:B------:R-:W-:-:S07]  /*4370*/  IMAD.MOV.U32 R19, RZ, RZ, RZ ;  /* 0x000000ffff137224 */ /* 0x000fce00078e00ff */
.L_x_179:
[----:B------:R-:W-:-:S13]  /*4380*/  ISETP.NE.AND P4, PT, R18, R19, PT ;  /* 0x000000131200720c */ /* 0x000fda0003f85270 */
[----:B------:R-:W1:Y:S01]  /*4390*/  @P4 LDC.64 R4, c[0x0][0x388] ;  /* 0x0000e200ff044b82 */ /* 0x000e620000000a00 */
[C---:B------:R-:W-:Y:S01]  /*43a0*/  @P4 IMAD.IADD R7, R8.reuse, 0x1, R19 ;  /* 0x0000000108074824 */ /* 0x040fe200078e0213 */
[----:B------:R-:W-:Y:S01]  /*43b0*/  IADD3 R21, P0, PT, R8, R19, RZ ;  /* 0x0000001308157210 */ /* 0x000fe20007f1e0ff */
[----:B------:R-:W2:Y:S02]  /*43c0*/  @P4 LDS R25, [R17] ;  /* 0x0000000011194984 */ /* 0x000ea40000000800 */
[----:B-1----:R-:W-:-:S05]  /*43d0*/  @P4 IMAD.WIDE R6, R7, 0x4, R4 ;  /* 0x0000000407064825 */ /* 0x002fca00078e0204 */
[----:B------:R1:W2:Y:S01]  /*43e0*/  @P4 LDG.E.CONSTANT R22, desc[UR8][R6.64] ;  /* 0x0000000806164981 */ /* 0x0002a2000c1e9900 */
[C---:B------:R-:W-:Y:S01]  /*43f0*/  VIADD R5, R19.reuse, 0x1 ;  /* 0x0000000113057836 */ /* 0x040fe20000000000 */
[----:B------:R-:W-:Y:S02]  /*4400*/  LEA.HI.X.SX32 R24, R19, R20, 0x1, P0 ;  /* 0x0000001413187211 */ /* 0x000fe400000f0eff */
[C---:B0-----:R-:W-:Y:S02]  /*4410*/  LEA R4, P0, R21.reuse, UR10, 0x2 ;  /* 0x0000000a15047c11 */ /* 0x041fe4000f8010ff */
[----:B------:R-:W-:Y:S02]  /*4420*/  ISETP.NE.AND P1, PT, R18, R5, PT ;  /* 0x000000051200720c */ /* 0x000fe40003f25270 */
[----:B------:R-:W-:-:S11]  /*4430*/  LEA.HI.X R5, R21, UR11, R24, 0x2, P0 ;  /* 0x0000000b15057c11 */ /* 0x000fd600080f1418 */
[----:B------:R-:W3:Y:S01]  /*4440*/  @P1 LDG.E.CONSTANT R23, desc[UR8][R4.64+0x4] ;  /* 0x0000040804171981 */ /* 0x000ee2000c1e9900 */
[----:B------:R-:W-:-:S05]  /*4450*/  VIADD R21, R19, 0x2 ;  /* 0x0000000213157836 */ /* 0x000fca0000000000 */
[----:B------:R-:W-:-:S13]  /*4460*/  ISETP.NE.AND P0, PT, R18, R21, PT ;  /* 0x000000151200720c */ /* 0x000fda0003f05270 */
[----:B------:R-:W4:Y:S01]  /*4470*/  @P0 LDG.E.CONSTANT R21, desc[UR8][R4.64+0x8] ;  /* 0x0000080804150981 */ /* 0x000f22000c1e9900 */
[C---:B-1----:R-:W-:Y:S02]  /*4480*/  VIADD R7, R19.reuse, 0x3 ;  /* 0x0000000313077836 */ /* 0x042fe40000000000 */
[C---:B------:R-:W-:Y:S01]  /*4490*/  IMAD R6, R19.reuse, 0x4, R13 ;  /* 0x0000000413067824 */ /* 0x040fe200078e020d */
[----:B------:R-:W-:Y:S02]  /*44a0*/  @P0 LDS R26, [R17] ;  /* 0x00000000111a0984 */ /* 0x000fe40000000800 */
[----:B------:R-:W-:Y:S02]  /*44b0*/  ISETP.NE.AND P3, PT, R18, R7, PT ;  /* 0x000000071200720c */ /* 0x000fe40003f65270 */
[----:B------:R-:W0:Y:S11]  /*44c0*/  @P4 LDS R24, [R6] ;  /* 0x0000000006184984 */ /* 0x000e360000000800 */
[----:B------:R-:W5:Y:S01]  /*44d0*/  @P3 LDG.E.CONSTANT R7, desc[UR8][R4.64+0xc] ;  /* 0x00000c0804073981 */ /* 0x000f62000c1e9900 */
[----:B------:R-:W-:-:S05]  /*44e0*/  VIADD R27, R19, 0x4 ;  /* 0x00000004131b7836 */ /* 0x000fca0000000000 */
[----:B------:R-:W-:Y:S01]  /*44f0*/  ISETP.NE.AND P2, PT, R18, R27, PT ;  /* 0x0000001b1200720c */ /* 0x000fe20003f45270 */
[----:B------:R-:W-:-:S05]  /*4500*/  VIADD R27, R19, 0x5 ;  /* 0x00000005131b7836 */ /* 0x000fca0000000000 */
[----:B------:R-:W-:Y:S01]  /*4510*/  ISETP.NE.AND P6, PT, R18, R27, PT ;  /* 0x0000001b1200720c */ /* 0x000fe20003fc5270 */
[----:B------:R-:W-:-:S05]  /*4520*/  VIADD R27, R19, 0x6 ;  /* 0x00000006131b7836 */ /* 0x000fca0000000000 */
[----:B------:R-:W-:Y:S01]  /*4530*/  ISETP.NE.AND P5, PT, R18, R27, PT ;  /* 0x0000001b1200720c */ /* 0x000fe20003fa5270 */
[----:B------:R-:W-:Y:S02]  /*4540*/  VIADD R27, R19, 0x7 ;  /* 0x00000007131b7836 */ /* 0x000fe40000000000 */
[----:B--2---:R-:W-:Y:S02]  /*4550*/  @P4 FMUL R25, R22, R25 ;  /* 0x0000001916194220 */ /* 0x004fe40000400000 */
[----:B------:R-:W2:Y:S02]  /*4560*/  @P2 LDG.E.CONSTANT R22, desc[UR8][R4.64+0x10] ;  /* 0x0000100804162981 */ /* 0x000ea4000c1e9900 */
[----:B0-----:R-:W-:Y:S02]  /*4570*/  @P4 FFMA R0, -R25, R24, R0 ;  /* 0x0000001819004223 */ /* 0x001fe40000000100 */
[----:B------:R-:W3:Y:S04]  /*4580*/  @P1 LDS R24, [R17] ;  /* 0x0000000011181984 */ /* 0x000ee80000000800 */
[----:B------:R-:W0:Y:S01]  /*4590*/  @P1 LDS R25, [R6+0x4] ;  /* 0x0000040006191984 */ /* 0x000e220000000800 */
[----:B------:R-:W-:Y:S01]  /*45a0*/  ISETP.NE.AND P4, PT, R18, R27, PT ;  /* 0x0000001b1200720c */ /* 0x000fe20003f85270 */
[----:B---3--:R-:W-:-:S02]  /*45b0*/  @P1 FMUL R27, R24, R23 ;  /* 0x00000017181b1220 */ /* 0x008fc40000400000 */
[----:B------:R-:W3:Y:S04]  /*45c0*/  @P6 LDG.E.CONSTANT R23, desc[UR8][R4.64+0x14] ;  /* 0x0000140804176981 */ /* 0x000ee8000c1e9900 */
[----:B------:R-:W3:Y:S01]  /*45d0*/  @P5 LDG.E.CONSTANT R24, desc[UR8][R4.64+0x18] ;  /* 0x0000180804185981 */ /* 0x000ee2000c1e9900 */
[----:B0-----:R-:W-:-:S05]  /*45e0*/  @P1 FFMA R0, -R27, R25, R0 ;  /* 0x000000191b001223 */ /* 0x001fca0000000100 */
[----:B------:R0:W3:Y:S01]  /*45f0*/  @P4 LDG.E.CONSTANT R25, desc[UR8][R4.64+0x1c] ;  /* 0x00001c0804194981 */ /* 0x0000e2000c1e9900 */
[----:B----4-:R-:W-:-:S03]  /*4600*/  @P0 FMUL R21, R26, R21 ;  /* 0x000000151a150220 */ /* 0x010fc60000400000 */
[----:B------:R-:W1:Y:S04]  /*4610*/  @P0 LDS R26, [R6+0x8] ;  /* 0x00000800061a0984 */ /* 0x000e680000000800 */
[----:B------:R-:W-:Y:S04]  /*4620*/  @P2 LDS R27, [R17] ;  /* 0x00000000111b2984 */ /* 0x000fe80000000800 */
[----:B0-----:R-:W-:Y:S01]  /*4630*/  @P6 LDS R4, [R17] ;  /* 0x0000000011046984 */ /* 0x001fe20000000800 */
[----:B-1----:R-:W-:-:S03]  /*4640*/  @P0 FFMA R0, -R21, R26, R0 ;  /* 0x0000001a15000223 */ /* 0x002fc60000000100 */
[----:B------:R-:W5:Y:S04]  /*4650*/  @P3 LDS R26, [R17] ;  /* 0x00000000111a3984 */ /* 0x000f680000000800 */
[----:B------:R-:W0:Y:S01]  /*4660*/  @P3 LDS R21, [R6+0xc] ;  /* 0x00000c0006153984 */ /* 0x000e220000000800 */
[----:B-----5:R-:W-:-:S03]  /*4670*/  @P3 FMUL R7, R26, R7 ;  /* 0x000000071a073220 */ /* 0x020fc60000400000 */
[----:B------:R-:W-:Y:S01]  /*4680*/  @P4 LDS R26, [R17] ;  /* 0x00000000111a4984 */ /* 0x000fe20000000800 */
[----:B0-----:R-:W-:-:S03]  /*4690*/  @P3 FFMA R0, -R7, R21, R0 ;  /* 0x0000001507003223 */ /* 0x001fc60000000100 */
[----:B------:R-:W0:Y:S04]  /*46a0*/  @P2 LDS R7, [R6+0x10] ;  /* 0x0000100006072984 */ /* 0x000e280000000800 */
[----:B------:R-:W1:Y:S01]  /*46b0*/  @P6 LDS R21, [R6+0x14] ;  /* 0x0000140006156984 */ /* 0x000e620000000800 */
[----:B------:R-:W-:-:S05]  /*46c0*/  VIADD R19, R19, 0x8 ;  /* 0x0000000813137836 */ /* 0x000fca0000000000 */
[----:B------:R-:W-:Y:S01]  /*46d0*/  ISETP.NE.AND P0, PT, R19, UR7, PT ;  /* 0x0000000713007c0c */ /* 0x000fe2000bf05270 */
[----:B--2---:R-:W-:Y:S02]  /*46e0*/  @P2 FMUL R5, R27, R22 ;  /* 0x000000161b052220 */ /* 0x004fe40000400000 */
[----:B------:R-:W-:Y:S02]  /*46f0*/  @P4 LDS R22, [R6+0x1c] ;  /* 0x00001c0006164984 */ /* 0x000fe40000000800 */
[----:B0-----:R-:W-:Y:S02]  /*4700*/  @P2 FFMA R0, -R5, R7, R0 ;  /* 0x0000000705002223 */ /* 0x001fe40000000100 */
[----:B------:R-:W0:Y:S04]  /*4710*/  @P5 LDS R5, [R17] ;  /* 0x0000000011055984 */ /* 0x000e280000000800 */
[----:B------:R-:W2:Y:S01]  /*4720*/  @P5 LDS R7, [R6+0x18] ;  /* 0x0000180006075984 */ /* 0x000ea20000000800 */
[----:B---3--:R-:W-:-:S04]  /*4730*/  @P6 FMUL R23, R4, R23 ;  /* 0x0000001704176220 */ /* 0x008fc80000400000 */
[----:B-1----:R-:W-:Y:S01]  /*4740*/  @P6 FFMA R0, -R23, R21, R0 ;  /* 0x0000001517006223 */ /* 0x002fe20000000100 */
[----:B0-----:R-:W-:Y:S01]  /*4750*/  @P5 FMUL R5, R5, R24 ;  /* 0x0000001805055220 */ /* 0x001fe20000400000 */
[----:B------:R-:W-:-:S03]  /*4760*/  @P4 FMUL R25, R26, R25 ;  /* 0x000000191a194220 */ /* 0x000fc60000400000 */
[----:B--2---:R-:W-:-:S04]  /*4770*/  @P5 FFMA R0, -R5, R7, R0 ;  /* 0x0000000705005223 */ /* 0x004fc80000000100 */
[----:B------:R-:W-:Y:S01]  /*4780*/  @P4 FFMA R0, -R25, R22, R0 ;  /* 0x0000001619004223 */ /* 0x000fe20000000100 */
[----:B------:R-:W-:Y:S06]  /*4790*/  @P0 BRA `(.L_x_179) ;  /* 0xfffffff800f80947 */ /* 0x000fec000383ffff */
[----:B------:R-:W-:-:S07]  /*47a0*/  IMAD.U32 R19, RZ, RZ, UR7 ;  /* 0x00000007ff137e24 */ /* 0x000fce000f8e00ff */
.L_x_178:
[----:B------:R-:W-:-:S09]  /*47b0*/  UISETP.NE.AND UP0, UPT, UR14, URZ, UPT ;  /* 0x000000ff0e00728c */ /* 0x000fd2000bf05270 */
[----:B------:R-:W-:Y:S05]  /*47c0*/  BRA.U !UP0, `(.L_x_177) ;  /* 0x0000000508447547 */ /* 0x000fea000b800000 */
[----:B------:R-:W-:Y:S02]  /*47d0*/  UIADD3 UR5, UPT, UPT, UR14, -0x1, URZ ;  /* 0xffffffff0e057890 */ /* 0x000fe4000fffe0ff */
[----:B------:R-:W-:Y:S02]  /*47e0*/  UISETP.NE.AND UP1, UPT, UR15, URZ, UPT ;  /* 0x000000ff0f00728c */ /* 0x000fe4000bf25270 */
[----:B------:R-:W-:-:S09]  /*47f0*/  UISETP.GE.U32.AND UP0, UPT, UR5, 0x3, UPT ;  /* 0x000000030500788c */ /* 0x000fd2000bf06070 */
[----:B------:R-:W-:Y:S05]  /*4800*/  BRA.U !UP0, `(.L_x_180) ;  /* 0x0000000108947547 */ /* 0x000fea000b800000 */
[----:B------:R-:W-:Y:S01]  /*4810*/  ISETP.NE.AND P0, PT, R18, R19, PT ;  /* 0x000000131200720c */ /* 0x000fe20003f05270 */
[----:B------:R-:W0:-:S12]  /*4820*/  LDCU.64 UR10, c[0x0][0x388] ;  /* 0x00007100ff0a77ac */ /* 0x000e180008000a00 */
[----:B------:R-:W1:Y:S01]  /*4830*/  @P0 LDC.64 R4, c[0x0][0x388] ;  /* 0x0000e200ff040b82 */ /* 0x000e620000000a00 */
[----:B------:R-:W-:-:S04]  /*4840*/  @P0 IMAD.IADD R7, R8, 0x1, R19 ;  /* 0x0000000108070824 */ /* 0x000fc800078e0213 */
[----:B-1----:R-:W-:-:S06]  /*4850*/  @P0 IMAD.WIDE R6, R7, 0x4, R4 ;  /* 0x0000000407060825 */ /* 0x002fcc00078e0204 */
[----:B------:R-:W2:Y:S01]  /*4860*/  @P0 LDG.E.CONSTANT R6, desc[UR8][R6.64] ;  /* 0x0000000806060981 */ /* 0x000ea2000c1e9900 */
[C---:B------:R-:W-:Y:S01]  /*4870*/  VIADD R5, R19.reuse, 0x1 ;  /* 0x0000000113057836 */ /* 0x040fe20000000000 */
[----:B------:R-:W-:Y:S01]  /*4880*/  IADD3 R22, P2, PT, R8, R19, RZ ;  /* 0x0000001308167210 */ /* 0x000fe20007f5e0ff */
[----:B------:R-:W-:-:S03]  /*4890*/  VIADD R21, R19, 0x3 ;  /* 0x0000000313157836 */ /* 0x000fc60000000000 */
[----:B------:R-:W-:Y:S01]  /*48a0*/  ISETP.NE.AND P1, PT, R18, R5, PT ;  /* 0x000000051200720c */ /* 0x000fe20003f25270 */
[----:B------:R-:W-:Y:S01]  /*48b0*/  VIADD R5, R19, 0x2 ;  /* 0x0000000213057836 */ /* 0x000fe20000000000 */
[----:B0-----:R-:W-:Y:S01]  /*48c0*/  LEA R4, P3, R22, UR10, 0x2 ;  /* 0x0000000a16047c11 */ /* 0x001fe2000f8610ff */
[----:B------:R-:W-:-:S03]  /*48d0*/  IMAD.X R23, RZ, RZ, R20, P2 ;  /* 0x000000ffff177224 */ /* 0x000fc600010e0614 */
[----:B------:R-:W-:Y:S02]  /*48e0*/  ISETP.NE.AND P2, PT, R18, R5, PT ;  /* 0x000000051200720c */ /* 0x000fe40003f45270 */
[----:B------:R-:W-:Y:S02]  /*48f0*/  LEA.HI.X R5, R22, UR11, R23, 0x2, P3 ;  /* 0x0000000b16057c11 */ /* 0x000fe400098f1417 */
[----:B------:R-:W-:Y:S01]  /*4900*/  ISETP.NE.AND P3, PT, R18, R21, PT ;  /* 0x000000151200720c */ /* 0x000fe20003f65270 */
[C---:B------:R-:W-:Y:S01]  /*4910*/  IMAD R26, R19.reuse, 0x4, R13 ;  /* 0x00000004131a7824 */ /* 0x040fe200078e020d */
[----:B------:R-:W2:Y:S04]  /*4920*/  @P0 LDS R23, [R17] ;  /* 0x0000000011170984 */ /* 0x000ea80000000800 */
[----:B------:R-:W3:Y:S04]  /*4930*/  @P1 LDG.E.CONSTANT R21, desc[UR8][R4.64+0x4] ;  /* 0x0000040804151981 */ /* 0x000ee8000c1e9900 */
[----:B------:R-:W4:Y:S04]  /*4940*/  @P2 LDG.E.CONSTANT R7, desc[UR8][R4.64+0x8] ;  /* 0x0000080804072981 */ /* 0x000f28000c1e9900 */
[----:B------:R0:W5:Y:S01]  /*4950*/  @P3 LDG.E.CONSTANT R22, desc[UR8][R4.64+0xc] ;  /* 0x00000c0804163981 */ /* 0x000162000c1e9900 */
[----:B------:R-:W-:-:S03]  /*4960*/  VIADD R19, R19, 0x4 ;  /* 0x0000000413137836 */ /* 0x000fc60000000000 */
[----:B------:R-:W1:Y:S04]  /*4970*/  @P0 LDS R25, [R26] ;  /* 0x000000001a190984 */ /* 0x000e680000000800 */
[----:B------:R-:W3:Y:S04]  /*4980*/  @P1 LDS R24, [R17] ;  /* 0x0000000011181984 */ /* 0x000ee80000000800 */
[----:B------:R-:W4:Y:S04]  /*4990*/  @P2 LDS R28, [R17] ;  /* 0x00000000111c2984 */ /* 0x000f280000000800 */
[----:B0-----:R-:W-:Y:S01]  /*49a0*/  @P3 LDS R4, [R26+0xc] ;  /* 0x00000c001a043984 */ /* 0x001fe20000000800 */
[----:B--2---:R-:W-:-:S03]  /*49b0*/  @P0 FMUL R23, R23, R6 ;  /* 0x0000000617170220 */ /* 0x004fc60000400000 */
[----:B------:R-:W0:Y:S01]  /*49c0*/  @P1 LDS R6, [R26+0x4] ;  /* 0x000004001a061984 */ /* 0x000e220000000800 */
[----:B-1----:R-:W-:-:S03]  /*49d0*/  @P0 FFMA R0, -R23, R25, R0 ;  /* 0x0000001917000223 */ /* 0x002fc60000000100 */
[----:B------:R-:W5:Y:S04]  /*49e0*/  @P3 LDS R25, [R17] ;  /* 0x0000000011193984 */ /* 0x000f680000000800 */
[----:B------:R-:W1:Y:S01]  /*49f0*/  @P2 LDS R23, [R26+0x8] ;  /* 0x000008001a172984 */ /* 0x000e620000000800 */
[----:B---3--:R-:W-:Y:S01]  /*4a00*/  @P1 FMUL R21, R24, R21 ;  /* 0x0000001518151220 */ /* 0x008fe20000400000 */
[----:B----4-:R-:W-:-:S03]  /*4a10*/  @P2 FMUL R7, R28, R7 ;  /* 0x000000071c072220 */ /* 0x010fc60000400000 */
[----:B0-----:R-:W-:Y:S01]  /*4a20*/  @P1 FFMA R0, -R21, R6, R0 ;  /* 0x0000000615001223 */ /* 0x001fe20000000100 */
[----:B-----5:R-:W-:-:S03]  /*4a30*/  @P3 FMUL R5, R25, R22 ;  /* 0x0000001619053220 */ /* 0x020fc60000400000 */
[----:B-1----:R-:W-:-:S04]  /*4a40*/  @P2 FFMA R0, -R7, R23, R0 ;  /* 0x0000001707002223 */ /* 0x002fc80000000100 */
[----:B------:R-:W-:-:S07]  /*4a50*/  @P3 FFMA R0, -R5, R4, R0 ;  /* 0x0000000405003223 */ /* 0x000fce0000000100 */
.L_x_180:
[----:B------:R-:W-:Y:S05]  /*4a60*/  BRA.U !UP1, `(.L_x_177) ;  /* 0x00000001099c7547 */ /* 0x000fea000b800000 */
[----:B------:R-:W-:-:S09]  /*4a70*/  UISETP.NE.AND UP0, UPT, UR15, 0x1, UPT ;  /* 0x000000010f00788c */ /* 0x000fd2000bf05270 */
[----:B------:R-:W-:Y:S05]  /*4a80*/  BRA.U !UP0, `(.L_x_181) ;  /* 0x00000001085c7547 */ /* 0x000fea000b800000 */
[----:B------:R-:W-:Y:S01]  /*4a90*/  VIADD R5, R19, 0x1 ;  /* 0x0000000113057836 */ /* 0x000fe20000000000 */
[----:B------:R-:W-:-:S04]  /*4aa0*/  ISETP.NE.AND P0, PT, R18, R19, PT ;  /* 0x000000131200720c */ /* 0x000fc80003f05270 */
[----:B------:R-:W-:-:S09]  /*4ab0*/  ISETP.NE.AND P1, PT, R18, R5, PT ;  /* 0x000000051200720c */ /* 0x000fd20003f25270 */
[----:B------:R-:W0:Y:S01]  /*4ac0*/  @P0 LDC.64 R6, c[0x0][0x388] ;  /* 0x0000e200ff060b82 */ /* 0x000e220000000a00 */
[----:B------:R-:W-:-:S03]  /*4ad0*/  @P0 IMAD.IADD R21, R8, 0x1, R19 ;  /* 0x0000000108150824 */ /* 0x000fc600078e0213 */
[----:B------:R-:W-:Y:S01]  /*4ae0*/  @P1 IADD3 R23, P2, PT, R8, R19, RZ ;  /* 0x0000001308171210 */ /* 0x000fe20007f5e0ff */
[C---:B------:R-:W-:Y:S01]  /*4af0*/  IMAD R22, R19.reuse, 0x4, R13 ;  /* 0x0000000413167824 */ /* 0x040fe200078e020d */
[----:B------:R-:W-:Y:S02]  /*4b00*/  @P1 LDS R25, [R17] ;  /* 0x0000000011191984 */ /* 0x000fe40000000800 */
[----:B------:R-:W1:Y:S01]  /*4b10*/  @P1 LDC.64 R4, c[0x0][0x388] ;  /* 0x0000e200ff041b82 */ /* 0x000e620000000a00 */
[----:B------:R-:W-:Y:S01]  /*4b20*/  @P1 LEA.HI.X.SX32 R20, R19, R20, 0x1, P2 ;  /* 0x0000001413141211 */ /* 0x000fe200010f0eff */
[----:B0-----:R-:W-:Y:S02]  /*4b30*/  @P0 IMAD.WIDE R6, R21, 0x4, R6 ;  /* 0x0000000415060825 */ /* 0x001fe400078e0206 */
[----:B------:R-:W-:Y:S04]  /*4b40*/  @P0 LDS R21, [R22] ;  /* 0x0000000016150984 */ /* 0x000fe80000000800 */
[----:B------:R-:W2:Y:S01]  /*4b50*/  @P0 LDG.E.CONSTANT R6, desc[UR8][R6.64] ;  /* 0x0000000806060981 */ /* 0x000ea2000c1e9900 */
[----:B-1----:R-:W-:-:S04]  /*4b60*/  @P1 LEA R4, P2, R23, R4, 0x2 ;  /* 0x0000000417041211 */ /* 0x002fc800078410ff */
[----:B------:R-:W-:Y:S02]  /*4b70*/  @P1 LEA.HI.X R5, R23, R5, R20, 0x2, P2 ;  /* 0x0000000517051211 */ /* 0x000fe400010f1414 */
[----:B------:R-:W2:Y:S04]  /*4b80*/  @P0 LDS R23, [R17] ;  /* 0x0000000011170984 */ /* 0x000ea80000000800 */
[----:B------:R-:W3:Y:S04]  /*4b90*/  @P1 LDG.E.CONSTANT R4, desc[UR8][R4.64+0x4] ;  /* 0x0000040804041981 */ /* 0x000ee8000c1e9900 */
[----:B------:R-:W0:Y:S01]  /*4ba0*/  @P1 LDS R20, [R22+0x4] ;  /* 0x0000040016141984 */ /* 0x000e220000000800 */
[----:B------:R-:W-:-:S02]  /*4bb0*/  VIADD R19, R19, 0x2 ;  /* 0x0000000213137836 */ /* 0x000fc40000000000 */
[----:B--2---:R-:W-:-:S04]  /*4bc0*/  @P0 FMUL R23, R23, R6 ;  /* 0x0000000617170220 */ /* 0x004fc80000400000 */
[----:B------:R-:W-:Y:S01]  /*4bd0*/  @P0 FFMA R0, -R23, R21, R0 ;  /* 0x0000001517000223 */ /* 0x000fe20000000100 */
[----:B---3--:R-:W-:-:S04]  /*4be0*/  @P1 FMUL R21, R25, R4 ;  /* 0x0000000419151220 */ /* 0x008fc80000400000 */
[----:B0-----:R-:W-:-:S07]  /*4bf0*/  @P1 FFMA R0, -R21, R20, R0 ;  /* 0x0000001415001223 */ /* 0x001fce0000000100 */
.L_x_181:
[----:B------:R-:W-:Y:S01]  /*4c00*/  ISETP.NE.AND P0, PT, R18, R19, PT ;  /* 0x000000131200720c */ /* 0x000fe20003f05270 */
[----:B------:R-:W-:Y:S03]  /*4c10*/  BSSY.RECONVERGENT B0, `(.L_x_177) ;  /* 0x000000c000007945 */ /* 0x000fe60003800200 */
[----:B------:R-:W-:-:S13]  /*4c20*/  ISETP.EQ.OR P0, PT, RZ, UR6, !P0 ;  /* 0x00000006ff007c0c */ /* 0x000fda000c702670 */
[----:B------:R-:W-:Y:S05]  /*4c30*/  @P0 BRA `(.L_x_182) ;  /* 0x0000000000240947 */ /* 0x000fea0003800000 */
[----:B------:R-:W0:Y:S01]  /*4c40*/  LDC.64 R4, c[0x0][0x388] ;  /* 0x0000e200ff047b82 */ /* 0x000e220000000a00 */
[----:B------:R-:W-:-:S04]  /*4c50*/  IMAD.IADD R7, R8, 0x1, R19 ;  /* 0x0000000108077824 */ /* 0x000fc800078e0213 */
[----:B0-----:R-:W-:Y:S02]  /*4c60*/  IMAD.WIDE R4, R7, 0x4, R4 ;  /* 0x0000000407047825 */ /* 0x001fe400078e0204 */
[----:B------:R-:W0:Y:S04]  /*4c70*/  LDS R7, [R17] ;  /* 0x0000000011077984 */ /* 0x000e280000000800 */
[----:B------:R-:W0:Y:S01]  /*4c80*/  LDG.E.CONSTANT R4, desc[UR8][R4.64] ;  /* 0x0000000804047981 */ /* 0x000e22000c1e9900 */
[----:B------:R-:W-:-:S06]  /*4c90*/  IMAD R19, R19, 0x4, R13 ;  /* 0x0000000413137824 */ /* 0x000fcc00078e020d */
[----:B------:R-:W1:Y:S01]  /*4ca0*/  LDS R19, [R19] ;  /* 0x0000000013137984 */ /* 0x000e620000000800 */
[----:B0-----:R-:W-:-:S04]  /*4cb0*/  FMUL R7, R7, R4 ;  /* 0x0000000407077220 */ /* 0x001fc80000400000 */
[----:B-1----:R-:W-:-:S07]  /*4cc0*/  FFMA R0, -R7, R19, R0 ;  /* 0x0000001307007223 */ /* 0x002fce0000000100 */
.L_x_182:
[----:B------:R-:W-:Y:S05]  /*4cd0*/  BSYNC.RECONVERGENT B0 ;  /* 0x0000000000007941 */ /* 0x000fea0003800200 */
.L_x_177:
[----:B------:R-:W-:-:S07]  /*4ce0*/  FADD R11, R11, R0 ;  /* 0x000000000b0b7221 */ /* 0x000fce0000000000 */
.L_x_176:
[----:B------:R-:W1:Y:S01]  /*4cf0*/  LDCU UR5, c[0x0][0x3c0] ;  /* 0x00007800ff0577ac */ /* 0x000e620008000800 */
[----:B------:R-:W-:Y:S02]  /*4d00*/  IMAD.MOV.U32 R0, RZ, RZ, R14 ;  /* 0x000000ffff007224 */ /* 0x000fe400078e000e */
[----:B------:R-:W-:Y:S01]  /*4d10*/  IMAD.MOV.U32 R4, RZ, RZ, R9 ;  /* 0x000000ffff047224 */ /* 0x000fe200078e0009 */
[----:B------:R-:W-:Y:S01]  /*4d20*/  UIADD3 UR4, UPT, UPT, UR4, 0x1, URZ ;  /* 0x0000000104047890 */ /* 0x000fe2000fffe0ff */
[----:B------:R-:W-:Y:S02]  /*4d30*/  IMAD.MOV.U32 R5, RZ, RZ, R15 ;  /* 0x000000ffff057224 */ /* 0x000fe400078e000f */
[----:B------:R-:W-:Y:S01]  /*4d40*/  IMAD.MOV.U32 R6, RZ, RZ, R16 ;  /* 0x000000ffff067224 */ /* 0x000fe200078e0010 */
[----:B-1----:R-:W-:-:S09]  /*4d50*/  UISETP.NE.AND UP0, UPT, UR4, UR5, UPT ;  /* 0x000000050400728c */ /* 0x002fd2000bf05270 */
[----:B------:R-:W-:Y:S05]  /*4d60*/  BRA.U UP0, `(.L_x_183) ;  /* 0xffffffe100747547 */ /* 0x000fea000b83ffff */
[----:B0-----:R-:W-:-:S07]  /*4d70*/  I2FP.F32.S32 R7, R10 ;  /* 0x0000000a00077245 */ /* 0x001fce0000201400 */
.L_x_164:
[----:B------:R-:W3:Y:S01]  /*4d80*/  LDCU UR6, c[0x0][0x3ac] ;  /* 0x00007580ff0677ac */ /* 0x000ee20008000800 */
[----:B------:R-:W-:Y:S01]  /*4d90*/  IMAD.MOV.U32 R5, RZ, RZ, RZ ;  /* 0x000000ffff057224 */ /* 0x000fe200078e00ff */
[----:B---3--:R-:W-:-:S09]  /*4da0*/  UISETP.GE.AND UP0, UPT, UR6, 0x1, UPT ;  /* 0x000000010600788c */ /* 0x008fd2000bf06270 */
[----:B------:R-:W-:Y:S05]  /*4db0*/  BRA.U !UP0, `(.L_x_184) ;  /* 0x0000000908e47547 */ /* 0x000fea000b800000 */
[----:B------:R-:W3:Y:S01]  /*4dc0*/  S2R R0, SR_TID.X ;  /* 0x0000000000007919 */ /* 0x000ee20000002100 */
[----:B------:R-:W5:Y:S01]  /*4dd0*/  LDCU UR4, c[0x0][0x3ac] ;  /* 0x00007580ff0477ac */ /* 0x000f620008000800 */
[----:B------:R-:W-:Y:S01]  /*4de0*/  IMAD.MOV.U32 R4, RZ, RZ, RZ ;  /* 0x000000ffff047224 */ /* 0x000fe200078e00ff */
[----:B------:R-:W-:Y:S02]  /*4df0*/  UIADD3 UR10, UPT, UPT, UR6, -0x1, URZ ;  /* 0xffffffff060a7890 */ /* 0x000fe4000fffe0ff */
[----:B------:R-:W-:Y:S02]  /*4e00*/  ULOP3.LUT UR11, UR6, 0x7, URZ, 0xc0, !UPT ;  /* 0x00000007060b7892 */ /* 0x000fe4000f8ec0ff */
[----:B------:R-:W-:Y:S02]  /*4e10*/  UISETP.GE.U32.AND UP1, UPT, UR10, 0x7, UPT ;  /* 0x000000070a00788c */ /* 0x000fe4000bf26070 */
[----:B------:R-:W-:Y:S01]  /*4e20*/  UISETP.NE.AND UP0, UPT, UR11, URZ, UPT ;  /* 0x000000ff0b00728c */ /* 0x000fe2000bf05270 */
[----:B-----5:R-:W-:-:S02]  /*4e30*/  IMAD R5, R18, UR4, RZ ;  /* 0x0000000412057c24 */ /* 0x020fc4000f8e02ff */
[----:B---3--:R-:W-:-:S04]  /*4e40*/  IMAD R0, R0, UR4, RZ ;  /* 0x0000000400007c24 */ /* 0x008fc8000f8e02ff */
[----:B------:R-:W-:Y:S01]  /*4e50*/  IMAD.SHL.U32 R0, R0, 0x4, RZ ;  /* 0x0000000400007824 */ /* 0x000fe200078e00ff */
[----:B------:R-:W-:Y:S06]  /*4e60*/  BRA.U !UP1, `(.L_x_185) ;  /* 0x00000001098c7547 */ /* 0x000fec000b800000 */
[----:B------:R-:W3:Y:S01]  /*4e70*/  S2R R3, SR_CgaCtaId ;  /* 0x0000000000037919 */ /* 0x000ee20000008800 */
[----:B------:R-:W5:Y:S01]  /*4e80*/  LDCU.64 UR4, c[0x0][0x380] ;  /* 0x00007000ff0477ac */ /* 0x000f620008000a00 */
[----:B------:R-:W-:Y:S01]  /*4e90*/  MOV R2, 0x400 ;  /* 0x0000040000027802 */ /* 0x000fe20000000f00 */
[----:B012-4-:R-:W-:Y:S01]  /*4ea0*/  IMAD.MOV.U32 R9, RZ, RZ, R5 ;  /* 0x000000ffff097224 */ /* 0x017fe200078e0005 */
[----:B------:R-:W-:-:S04]  /*4eb0*/  ULOP3.LUT UR6, UR6, 0x7ffffff8, URZ, 0xc0, !UPT ;  /* 0x7ffffff806067892 */ /* 0x000fc8000f8ec0ff */
[----:B------:R-:W-:Y:S02]  /*4ec0*/  UIADD3 UR7, UPT, UPT, -UR6, URZ, URZ ;  /* 0x000000ff06077290 */ /* 0x000fe4000fffe1ff */
[----:B------:R-:W-:Y:S01]  /*4ed0*/  IMAD.U32 R4, RZ, RZ, UR6 ;  /* 0x00000006ff047e24 */ /* 0x000fe2000f8e00ff */
[----:B-----5:R-:W-:-:S04]  /*4ee0*/  UIADD3 UR4, UP1, UPT, UR4, 0x10, URZ ;  /* 0x0000001004047890 */ /* 0x020fc8000ff3e0ff */
[----:B------:R-:W-:Y:S01]  /*4ef0*/  UIADD3.X UR5, UPT, UPT, URZ, UR5, URZ, UP1, !UPT ;  /* 0x00000005ff057290 */ /* 0x000fe20008ffe4ff */
[----:B---3--:R-:W-:-:S04]  /*4f00*/  LEA R3, R3, R2, 0x18 ;  /* 0x0000000203037211 */ /* 0x008fc800078ec0ff */
[----:B------:R-:W-:-:S07]  /*4f10*/  IADD3 R6, PT, PT, R0, 0x10, R3 ;  /* 0x0000001000067810 */ /* 0x000fce0007ffe003 */
.L_x_186:
[----:B0-----:R-:W0:Y:S01]  /*4f20*/  LDS R15, [R6+-0x10] ;  /* 0xfffff000060f7984 */ /* 0x001e220000000800 */
[----:B------:R-:W-:Y:S01]  /*4f30*/  IMAD.U32 R2, RZ, RZ, UR4 ;  /* 0x00000004ff027e24 */ /* 0x000fe2000f8e00ff */
[----:B------:R-:W-:Y:S01]  /*4f40*/  UIADD3 UR7, UPT, UPT, UR7, 0x8, URZ ;  /* 0x0000000807077890 */ /* 0x000fe2000fffe0ff */
[----:B------:R-:W-:Y:S01]  /*4f50*/  IMAD.U32 R3, RZ, RZ, UR5 ;  /* 0x00000005ff037e24 */ /* 0x000fe2000f8e00ff */
[----:B------:R-:W1:Y:S02]  /*4f60*/  LDS R17, [R6+-0xc] ;  /* 0xfffff40006117984 */ /* 0x000e640000000800 */
[----:B------:R-:W-:Y:S01]  /*4f70*/  UISETP.NE.AND UP1, UPT, UR7, URZ, UPT ;  /* 0x000000ff0700728c */ /* 0x000fe2000bf25270 */
[C---:B------:R-:W-:Y:S01]  /*4f80*/  IMAD.WIDE R2, R9.reuse, 0x4, R2 ;  /* 0x0000000409027825 */ /* 0x040fe200078e0202 */
[----:B------:R-:W2:Y:S03]  /*4f90*/  LDS R19, [R6+-0x8] ;  /* 0xfffff80006137984 */ /* 0x000ea60000000800 */
[----:B------:R-:W-:Y:S01]  /*4fa0*/  VIADD R9, R9, 0x8 ;  /* 0x0000000809097836 */ /* 0x000fe20000000000 */
[----:B------:R-:W3:Y:S04]  /*4fb0*/  LDS R21, [R6+-0x4] ;  /* 0xfffffc0006157984 */ /* 0x000ee80000000800 */
[----:B------:R-:W4:Y:S04]  /*4fc0*/  LDS R23, [R6] ;  /* 0x0000000006177984 */ /* 0x000f280000000800 */
[----:B------:R-:W5:Y:S04]  /*4fd0*/  LDS R25, [R6+0x4] ;  /* 0x0000040006197984 */ /* 0x000f680000000800 */
[----:B------:R-:W5:Y:S04]  /*4fe0*/  LDS R27, [R6+0x8] ;  /* 0x00000800061b7984 */ /* 0x000f680000000800 */
[----:B------:R0:W5:Y:S02]  /*4ff0*/  LDS R29, [R6+0xc] ;  /* 0x00000c00061d7984 */ /* 0x0001640000000800 */
[----:B0-----:R-:W-:-:S02]  /*5000*/  VIADD R6, R6, 0x20 ;  /* 0x0000002006067836 */ /* 0x001fc40000000000 */
[----:B------:R0:W-:Y:S04]  /*5010*/  STG.E desc[UR8][R2.64+-0x10], R15 ;  /* 0xfffff00f02007986 */ /* 0x0001e8000c101908 */
[----:B-1----:R0:W-:Y:S04]  /*5020*/  STG.E desc[UR8][R2.64+-0xc], R17 ;  /* 0xfffff41102007986 */ /* 0x0021e8000c101908 */
[----:B--2---:R0:W-:Y:S04]  /*5030*/  STG.E desc[UR8][R2.64+-0x8], R19 ;  /* 0xfffff81302007986 */ /* 0x0041e8000c101908 */
[----:B---3--:R0:W-:Y:S04]  /*5040*/  STG.E desc[UR8][R2.64+-0x4], R21 ;  /* 0xfffffc1502007986 */ /* 0x0081e8000c101908 */
[----:B----4-:R0:W-:Y:S04]  /*5050*/  STG.E desc[UR8][R2.64], R23 ;  /* 0x0000001702007986 */ /* 0x0101e8000c101908 */
[----:B-----5:R0:W-:Y:S04]  /*5060*/  STG.E desc[UR8][R2.64+0x4], R25 ;  /* 0x0000041902007986 */ /* 0x0201e8000c101908 */
[----:B------:R0:W-:Y:S04]  /*5070*/  STG.E desc[UR8][R2.64+0x8], R27 ;  /* 0x0000081b02007986 */ /* 0x0001e8000c101908 */
[----:B------:R0:W-:Y:S01]  /*5080*/  STG.E desc[UR8][R2.64+0xc], R29 ;  /* 0x00000c1d02007986 */ /* 0x0001e2000c101908 */
[----:B------:R-:W-:Y:S05]  /*5090*/  BRA.U UP1, `(.L_x_186) ;  /* 0xfffffffd01a07547 */ /* 0x000fea000b83ffff */
.L_x_185:
[----:B------:R-:W-:Y:S05]  /*50a0*/  BRA.U !UP0, `(.L_x_187) ;  /* 0x0000000108987547 */ /* 0x000fea000b800000 */
[----:B------:R-:W3:Y:S01]  /*50b0*/  LDC R8, c[0x0][0x3ac] ;  /* 0x0000eb00ff087b82 */ /* 0x000ee20000000800 */
[----:B------:R-:W-:Y:S01]  /*50c0*/  UISETP.GE.U32.AND UP1, UPT, UR11, 0x4, UPT ;  /* 0x000000040b00788c */ /* 0x000fe2000bf26070 */
[----:B---3--:R-:W-:-:S04]  /*50d0*/  LOP3.LUT R10, R8, 0x3, RZ, 0xc0, !PT ;  /* 0x00000003080a7812 */ /* 0x008fc800078ec0ff */
[----:B------:R-:W-:-:S04]  /*50e0*/  ISETP.NE.AND P0, PT, R10, RZ, PT ;  /* 0x000000ff0a00720c */ /* 0x000fc80003f05270 */
[----:B------:R-:W-:Y:S09]  /*50f0*/  BRA.U !UP1, `(.L_x_188) ;  /* 0x0000000109347547 */ /* 0x000ff2000b800000 */
[C---:B------:R-:W-:Y:S01]  /*5100*/  IMAD R6, R4.reuse, 0x4, R13 ;  /* 0x0000000404067824 */ /* 0x040fe200078e020d */
[----:B0-----:R-:W0:Y:S01]  /*5110*/  LDC.64 R2, c[0x0][0x380] ;  /* 0x0000e000ff027b82 */ /* 0x001e220000000a00 */
[----:B-12---:R-:W-:Y:S02]  /*5120*/  IMAD.IADD R15, R5, 0x1, R4 ;  /* 0x00000001050f7824 */ /* 0x006fe400078e0204 */
[----:B------:R-:W-:Y:S01]  /*5130*/  VIADD R4, R4, 0x4 ;  /* 0x0000000404047836 */ /* 0x000fe20000000000 */
[----:B----4-:R-:W1:Y:S04]  /*5140*/  LDS R9, [R6] ;  /* 0x0000000006097984 */ /* 0x010e680000000800 */
[----:B------:R-:W2:Y:S04]  /*5150*/  LDS R17, [R6+0x4] ;  /* 0x0000040006117984 */ /* 0x000ea80000000800 */
[----:B------:R-:W3:Y:S04]  /*5160*/  LDS R19, [R6+0x8] ;  /* 0x0000080006137984 */ /* 0x000ee80000000800 */
[----:B------:R-:W4:Y:S01]  /*5170*/  LDS R21, [R6+0xc] ;  /* 0x00000c0006157984 */ /* 0x000f220000000800 */
[----:B0-----:R-:W-:-:S05]  /*5180*/  IMAD.WIDE R2, R15, 0x4, R2 ;  /* 0x000000040f027825 */ /* 0x001fca00078e0202 */
[----:B-1----:R0:W-:Y:S04]  /*5190*/  STG.E desc[UR8][R2.64], R9 ;  /* 0x0000000902007986 */ /* 0x0021e8000c101908 */
[----:B--2---:R0:W-:Y:S04]  /*51a0*/  STG.E desc[UR8][R2.64+0x4], R17 ;  /* 0x0000041102007986 */ /* 0x0041e8000c101908 */
[----:B---3--:R0:W-:Y:S04]  /*51b0*/  STG.E desc[UR8][R2.64+0x8], R19 ;  /* 0x0000081302007986 */ /* 0x0081e8000c101908 */
[----:B----4-:R0:W-:Y:S02]  /*51c0*/  STG.E desc[UR8][R2.64+0xc], R21 ;  /* 0x00000c1502007986 */ /* 0x0101e4000c101908 */
.L_x_188:
[----:B------:R-:W-:Y:S05]  /*51d0*/  @!P0 BRA `(.L_x_187) ;  /* 0x00000000004c8947 */ /* 0x000fea0003800000 */
[----:B------:R-:W-:Y:S02]  /*51e0*/  ISETP.NE.AND P1, PT, R10, 0x1, PT ;  /* 0x000000010a00780c */ /* 0x000fe40003f25270 */
[----:B------:R-:W-:-:S04]  /*51f0*/  LOP3.LUT R8, R8, 0x1, RZ, 0xc0, !PT ;  /* 0x0000000108087812 */ /* 0x000fc800078ec0ff */
[----:B------:R-:W-:-:S07]  /*5200*/  ISETP.NE.U32.AND P0, PT, R8, 0x1, PT ;  /* 0x000000010800780c */ /* 0x000fce0003f05070 */
[----:B------:R-:W-:Y:S06]  /*5210*/  @!P1 BRA `(.L_x_189) ;  /* 0x0000000000249947 */ /* 0x000fec0003800000 */
[C---:B------:R-:W-:Y:S01]  /*5220*/  IMAD R6, R4.reuse, 0x4, R13 ;  /* 0x0000000404067824 */ /* 0x040fe200078e020d */
[----:B0-----:R-:W0:Y:S01]  /*5230*/  LDC.64 R2, c[0x0][0x380] ;  /* 0x0000e000ff027b82 */ /* 0x001e220000000a00 */
[----:B-12---:R-:W-:Y:S02]  /*5240*/  IMAD.IADD R15, R5, 0x1, R4 ;  /* 0x00000001050f7824 */ /* 0x006fe400078e0204 */
[----:B------:R-:W-:Y:S01]  /*5250*/  VIADD R4, R4, 0x2 ;  /* 0x0000000204047836 */ /* 0x000fe20000000000 */
[----:B----4-:R-:W1:Y:S04]  /*5260*/  LDS R9, [R6] ;  /* 0x0000000006097984 */ /* 0x010e680000000800 */
[----:B------:R-:W2:Y:S01]  /*5270*/  LDS R17, [R6+0x4] ;  /* 0x0000040006117984 */ /* 0x000ea20000000800 */
[----:B0-----:R-:W-:-:S05]  /*5280*/  IMAD.WIDE R2, R15, 0x4, R2 ;  /* 0x000000040f027825 */ /* 0x001fca00078e0202 */
[----:B-1----:R3:W-:Y:S04]  /*5290*/  STG.E desc[UR8][R2.64], R9 ;  /* 0x0000000902007986 */ /* 0x0027e8000c101908 */
[----:B--2---:R3:W-:Y:S02]  /*52a0*/  STG.E desc[UR8][R2.64+0x4], R17 ;  /* 0x0000041102007986 */ /* 0x0047e4000c101908 */
.L_x_189:
[----:B------:R-:W-:Y:S01]  /*52b0*/  @!P0 IMAD R6, R4, 0x4, R13 ;  /* 0x0000000404068824 */ /* 0x000fe200078e020d */
[----:B0--3--:R-:W0:Y:S01]  /*52c0*/  @!P0 LDC.64 R2, c[0x0][0x380] ;  /* 0x0000e000ff028b82 */ /* 0x009e220000000a00 */
[----:B------:R-:W-:-:S03]  /*52d0*/  @!P0 IMAD.IADD R5, R5, 0x1, R4 ;  /* 0x0000000105058824 */ /* 0x000fc600078e0204 */
[----:B-12-4-:R-:W1:Y:S01]  /*52e0*/  @!P0 LDS R9, [R6] ;  /* 0x0000000006098984 */ /* 0x016e620000000800 */
[----:B0-----:R-:W-:-:S05]  /*52f0*/  @!P0 IMAD.WIDE R2, R5, 0x4, R2 ;  /* 0x0000000405028825 */ /* 0x001fca00078e0202 */
[----:B-1----:R3:W-:Y:S02]  /*5300*/  @!P0 STG.E desc[UR8][R2.64], R9 ;  /* 0x0000000902008986 */ /* 0x0027e4000c101908 */
.L_x_187:
[----:B------:R-:W5:Y:S01]  /*5310*/  LDCU UR6, c[0x0][0x3ac] ;  /* 0x00007580ff0677ac */ /* 0x000f620008000800 */
[----:B------:R-:W-:Y:S02]  /*5320*/  IMAD.MOV.U32 R5, RZ, RZ, RZ ;  /* 0x000000ffff057224 */ /* 0x000fe400078e00ff */
[----:B0--3--:R-:W-:Y:S01]  /*5330*/  IMAD.MOV.U32 R2, RZ, RZ, RZ ;  /* 0x000000ffff027224 */ /* 0x009fe200078e00ff */
[----:B------:R-:W-:Y:S02]  /*5340*/  UISETP.GE.U32.AND UP2, UPT, UR10, 0xf, UPT ;  /* 0x0000000f0a00788c */ /* 0x000fe4000bf46070 */
[----:B-----5:R-:W-:-:S04]  /*5350*/  ULOP3.LUT UR5, UR6, 0xf, URZ, 0xc0, !UPT ;  /* 0x0000000f06057892 */ /* 0x020fc8000f8ec0ff */
[----:B------:R-:W-:-:S03]  /*5360*/  UISETP.NE.AND UP1, UPT, UR5, URZ, UPT ;  /* 0x000000ff0500728c */ /* 0x000fc6000bf25270 */
[----:B------:R-:W-:Y:S08]  /*5370*/  BRA.U !UP2, `(.L_x_190) ;  /* 0x000000010ab07547 */ /* 0x000ff0000b800000 */
[----:B------:R-:W0:Y:S01]  /*5380*/  S2R R3, SR_CgaCtaId ;  /* 0x0000000000037919 */ /* 0x000e220000008800 */
[----:B------:R-:W-:Y:S01]  /*5390*/  MOV R2, 0x400 ;  /* 0x0000040000027802 */ /* 0x000fe20000000f00 */
[----:B------:R-:W-:Y:S01]  /*53a0*/  ULOP3.LUT UR7, UR6, 0x7ffffff0, URZ, 0xc0, !UPT ;  /* 0x7ffffff006077892 */ /* 0x000fe2000f8ec0ff */
[----:B------:R-:W-:-:S03]  /*53b0*/  IMAD.MOV.U32 R5, RZ, RZ, RZ ;  /* 0x000000ffff057224 */ /* 0x000fc600078e00ff */
[----:B------:R-:W-:Y:S01]  /*53c0*/  UIADD3 UR4, UPT, UPT, -UR7, URZ, URZ ;  /* 0x000000ff07047290 */ /* 0x000fe2000fffe1ff */
[----:B0-----:R-:W-:Y:S01]  /*53d0*/  LEA R3, R3, R2, 0x18 ;  /* 0x0000000203037211 */ /* 0x001fe200078ec0ff */
[----:B------:R-:W-:-:S03]  /*53e0*/  IMAD.U32 R2, RZ, RZ, UR7 ;  /* 0x00000007ff027e24 */ /* 0x000fc6000f8e00ff */
[----:B------:R-:W-:-:S07]  /*53f0*/  IADD3 R3, PT, PT, R0, 0x20, R3 ;  /* 0x0000002000037810 */ /* 0x000fce0007ffe003 */
.L_x_191:
[----:B------:R-:W0:Y:S01]  /*5400*/  LDS R8, [R3+-0x20] ;  /* 0xffffe00003087984 */ /* 0x000e220000000800 */
[----:B------:R-:W-:-:S03]  /*5410*/  UIADD3 UR4, UPT, UPT, UR4, 0x10, URZ ;  /* 0x0000001004047890 */ /* 0x000fc6000fffe0ff */
[----:B-12---:R-:W1:Y:S01]  /*5420*/  LDS R15, [R3+-0x1c] ;  /* 0xffffe400030f7984 */ /* 0x006e620000000800 */
[----:B------:R-:W-:-:S03]  /*5430*/  UISETP.NE.AND UP2, UPT, UR4, URZ, UPT ;  /* 0x000000ff0400728c */ /* 0x000fc6000bf45270 */
[----:B------:R-:W2:Y:S04]  /*5440*/  LDS R10, [R3+-0x18] ;  /* 0xffffe800030a7984 */ /* 0x000ea80000000800 */
[----:B----4-:R-:W3:Y:S04]  /*5450*/  LDS R14, [R3+-0x14] ;  /* 0xffffec00030e7984 */ /* 0x010ee80000000800 */
[----:B------:R-:W4:Y:S04]  /*5460*/  LDS R17, [R3+-0x10] ;  /* 0xfffff00003117984 */ /* 0x000f280000000800 */
[----:B------:R-:W5:Y:S04]  /*5470*/  LDS R19, [R3+-0xc] ;  /* 0xfffff40003137984 */ /* 0x000f680000000800 */
[----:B------:R-:W5:Y:S04]  /*5480*/  LDS R12, [R3+-0x8] ;  /* 0xfffff800030c7984 */ /* 0x000f680000000800 */
[----:B------:R-:W5:Y:S04]  /*5490*/  LDS R9, [R3+-0x4] ;  /* 0xfffffc0003097984 */ /* 0x000f680000000800 */
[----:B------:R-:W5:Y:S04]  /*54a0*/  LDS R6, [R3] ;  /* 0x0000000003067984 */ /* 0x000f680000000800 */
[----:B------:R-:W5:Y:S01]  /*54b0*/  LDS R4, [R3+0x4] ;  /* 0x0000040003047984 */ /* 0x000f620000000800 */
[----:B0-----:R-:W-:-:S03]  /*54c0*/  FADD R8, R8, R5 ;  /* 0x0000000508087221 */ /* 0x001fc60000000000 */
[----:B------:R-:W-:Y:S01]  /*54d0*/  LDS R16, [R3+0x14] ;  /* 0x0000140003107984 */ /* 0x000fe20000000800 */
[----:B-1----:R-:W-:-:S03]  /*54e0*/  FADD R15, R8, R15 ;  /* 0x0000000f080f7221 */ /* 0x002fc60000000000 */
[----:B------:R-:W0:Y:S01]  /*54f0*/  LDS R5, [R3+0x8] ;  /* 0x0000080003057984 */ /* 0x000e220000000800 */
[----:B--2---:R-:W-:-:S03]  /*5500*/  FADD R15, R15, R10 ;  /* 0x0000000a0f0f7221 */ /* 0x004fc60000000000 */
[----:B------:R-:W1:Y:S01]  /*5510*/  LDS R8, [R3+0xc] ;  /* 0x00000c0003087984 */ /* 0x000e620000000800 */
[----:B---3--:R-:W-:-:S03]  /*5520*/  FADD R14, R15, R14 ;  /* 0x0000000e0f0e7221 */ /* 0x008fc60000000000 */
[----:B------:R-:W2:Y:S01]  /*5530*/  LDS R10, [R3+0x10] ;  /* 0x00001000030a7984 */ /* 0x000ea20000000800 */
[----:B----4-:R-:W-:-:S03]  /*5540*/  FADD R14, R14, R17 ;  /* 0x000000110e0e7221 */ /* 0x010fc60000000000 */
[----:B------:R-:W3:Y:S01]  /*5550*/  LDS R20, [R3+0x18] ;  /* 0x0000180003147984 */ /* 0x000ee20000000800 */
[----:B-----5:R-:W-:-:S03]  /*5560*/  FADD R19, R14, R19 ;  /* 0x000000130e137221 */ /* 0x020fc60000000000 */
[----:B------:R4:W5:Y:S01]  /*5570*/  LDS R14, [R3+0x1c] ;  /* 0x00001c00030e7984 */ /* 0x0009620000000800 */
[----:B------:R-:W-:-:S04]  /*5580*/  FADD R12, R19, R12 ;  /* 0x0000000c130c7221 */ /* 0x000fc80000000000 */
[----:B------:R-:W-:Y:S01]  /*5590*/  FADD R9, R12, R9 ;  /* 0x000000090c097221 */ /* 0x000fe20000000000 */
[----:B----4-:R-:W-:-:S03]  /*55a0*/  VIADD R3, R3, 0x40 ;  /* 0x0000004003037836 */ /* 0x010fc60000000000 */
[----:B------:R-:W-:-:S04]  /*55b0*/  FADD R9, R9, R6 ;  /* 0x0000000609097221 */ /* 0x000fc80000000000 */
[----:B------:R-:W-:-:S04]  /*55c0*/  FADD R4, R9, R4 ;  /* 0x0000000409047221 */ /* 0x000fc80000000000 */
[----:B0-----:R-:W-:-:S04]  /*55d0*/  FADD R5, R4, R5 ;  /* 0x0000000504057221 */ /* 0x001fc80000000000 */
[----:B-1----:R-:W-:-:S04]  /*55e0*/  FADD R5, R5, R8 ;  /* 0x0000000805057221 */ /* 0x002fc80000000000 */
[----:B--2---:R-:W-:-:S04]  /*55f0*/  FADD R5, R5, R10 ;  /* 0x0000000a05057221 */ /* 0x004fc80000000000 */
[----:B------:R-:W-:-:S04]  /*5600*/  FADD R5, R5, R16 ;  /* 0x0000001005057221 */ /* 0x000fc80000000000 */
[----:B---3--:R-:W-:-:S04]  /*5610*/  FADD R5, R5, R20 ;  /* 0x0000001405057221 */ /* 0x008fc80000000000 */
[----:B-----5:R-:W-:Y:S01]  /*5620*/  FADD R5, R5, R14 ;  /* 0x0000000e05057221 */ /* 0x020fe20000000000 */
[----:B------:R-:W-:Y:S06]  /*5630*/  BRA.U UP2, `(.L_x_191) ;  /* 0xfffffffd02707547 */ /* 0x000fec000b83ffff */
.L_x_190:
[----:B------:R-:W-:Y:S05]  /*5640*/  BRA.U !UP1, `(.L_x_184) ;  /* 0x0000000109c07547 */ /* 0x000fea000b800000 */
[----:B------:R-:W-:-:S09]  /*5650*/  UISETP.GE.U32.AND UP1, UPT, UR5, 0x8, UPT ;  /* 0x000000080500788c */ /* 0x000fd2000bf26070 */
[----:B------:R-:W-:Y:S05]  /*5660*/  BRA.U !UP1, `(.L_x_192) ;  /* 0x0000000109487547 */ /* 0x000fea000b800000 */
[C---:B------:R-:W-:Y:S02]  /*5670*/  IMAD R3, R2.reuse, 0x4, R13 ;  /* 0x0000000402037824 */ /* 0x040fe400078e020d */
[----:B------:R-:W-:-:S03]  /*5680*/  VIADD R2, R2, 0x8 ;  /* 0x0000000802027836 */ /* 0x000fc60000000000 */
[----:B------:R-:W0:Y:S04]  /*5690*/  LDS R4, [R3] ;  /* 0x0000000003047984 */ /* 0x000e280000000800 */
[----:B-12-4-:R-:W1:Y:S04]  /*56a0*/  LDS R9, [R3+0x4] ;  /* 0x0000040003097984 */ /* 0x016e680000000800 */
[----:B------:R-:W2:Y:S04]  /*56b0*/  LDS R15, [R3+0x8] ;  /* 0x00000800030f7984 */ /* 0x000ea80000000800 */
[----:B------:R-:W3:Y:S04]  /*56c0*/  LDS R17, [R3+0xc] ;  /* 0x00000c0003117984 */ /* 0x000ee80000000800 */
[----:B------:R-:W4:Y:S04]  /*56d0*/  LDS R19, [R3+0x10] ;  /* 0x0000100003137984 */ /* 0x000f280000000800 */
[----:B------:R-:W5:Y:S04]  /*56e0*/  LDS R21, [R3+0x14] ;  /* 0x0000140003157984 */ /* 0x000f680000000800 */
[----:B------:R-:W5:Y:S04]  /*56f0*/  LDS R23, [R3+0x18] ;  /* 0x0000180003177984 */ /* 0x000f680000000800 */
[----:B------:R-:W5:Y:S01]  /*5700*/  LDS R25, [R3+0x1c] ;  /* 0x00001c0003197984 */ /* 0x000f620000000800 */
[----:B0-----:R-:W-:-:S04]  /*5710*/  FADD R4, R5, R4 ;  /* 0x0000000405047221 */ /* 0x001fc80000000000 */
[----:B-1----:R-:W-:-:S04]  /*5720*/  FADD R4, R4, R9 ;  /* 0x0000000904047221 */ /* 0x002fc80000000000 */
[----:B--2---:R-:W-:-:S04]  /*5730*/  FADD R4, R4, R15 ;  /* 0x0000000f04047221 */ /* 0x004fc80000000000 */
[----:B---3--:R-:W-:-:S04]  /*5740*/  FADD R4, R4, R17 ;  /* 0x0000001104047221 */ /* 0x008fc80000000000 */
[----:B----4-:R-:W-:-:S04]  /*5750*/  FADD R4, R4, R19 ;  /* 0x0000001304047221 */ /* 0x010fc80000000000 */
[----:B-----5:R-:W-:-:S04]  /*5760*/  FADD R4, R4, R21 ;  /* 0x0000001504047221 */ /* 0x020fc80000000000 */
[----:B------:R-:W-:-:S04]  /*5770*/  FADD R4, R4, R23 ;  /* 0x0000001704047221 */ /* 0x000fc80000000000 */
[----:B------:R-:W-:-:S07]  /*5780*/  FADD R5, R4, R25 ;  /* 0x0000001904057221 */ /* 0x000fce0000000000 */
.L_x_192:
[----:B------:R-:W-:Y:S05]  /*5790*/  BRA.U !UP0, `(.L_x_184) ;  /* 0x00000001086c7547 */ /* 0x000fea000b800000 */
[----:B------:R-:W-:Y:S02]  /*57a0*/  UISETP.GE.U32.AND UP0, UPT, UR11, 0x4, UPT ;  /* 0x000000040b00788c */ /* 0x000fe4000bf06070 */
[----:B------:R-:W-:-:S04]  /*57b0*/  ULOP3.LUT UR4, UR6, 0x3, URZ, 0xc0, !UPT ;  /* 0x0000000306047892 */ /* 0x000fc8000f8ec0ff */
[----:B------:R-:W-:-:S03]  /*57c0*/  UISETP.NE.AND UP1, UPT, UR4, URZ, UPT ;  /* 0x000000ff0400728c */ /* 0x000fc6000bf25270 */
[----:B------:R-:W-:Y:S08]  /*57d0*/  BRA.U !UP0, `(.L_x_193) ;  /* 0x0000000108287547 */ /* 0x000ff0000b800000 */
[C---:B------:R-:W-:Y:S02]  /*57e0*/  IMAD R13, R2.reuse, 0x4, R13 ;  /* 0x00000004020d7824 */ /* 0x040fe400078e020d */
[----:B------:R-:W-:-:S03]  /*57f0*/  VIADD R2, R2, 0x4 ;  /* 0x0000000402027836 */ /* 0x000fc60000000000 */
[----:B------:R-:W0:Y:S04]  /*5800*/  LDS R4, [R13] ;  /* 0x000000000d047984 */ /* 0x000e280000000800 */
[----:B------:R-:W3:Y:S04]  /*5810*/  LDS R3, [R13+0x4] ;  /* 0x000004000d037984 */ /* 0x000ee80000000800 */
[----:B------:R-:W5:Y:S04]  /*5820*/  LDS R6, [R13+0x8] ;  /* 0x000008000d067984 */ /* 0x000f680000000800 */
[----:B------:R-:W1:Y:S01]  /*5830*/  LDS R8, [R13+0xc] ;  /* 0x00000c000d087984 */ /* 0x000e620000000800 */
[----:B0-----:R-:W-:-:S04]  /*5840*/  FADD R4, R5, R4 ;  /* 0x0000000405047221 */ /* 0x001fc80000000000 */
[----:B---3--:R-:W-:-:S04]  /*5850*/  FADD R3, R4, R3 ;  /* 0x0000000304037221 */ /* 0x008fc80000000000 */
[----:B-----5:R-:W-:-:S04]  /*5860*/  FADD R3, R3, R6 ;  /* 0x0000000603037221 */ /* 0x020fc80000000000 */
[----:B-1----:R-:W-:-:S07]  /*5870*/  FADD R5, R3, R8 ;  /* 0x0000000803057221 */ /* 0x002fce0000000000 */
.L_x_193:
[----:B------:R-:W-:Y:S05]  /*5880*/  BRA.U !UP1, `(.L_x_184) ;  /* 0x0000000109307547 */ /* 0x000fea000b800000 */
[----:B------:R-:W0:Y:S01]  /*5890*/  S2UR UR7, SR_CgaCtaId ;  /* 0x00000000000779c3 */ /* 0x000e220000008800 */
[----:B------:R-:W-:Y:S01]  /*58a0*/  UMOV UR5, 0x400 ;  /* 0x0000040000057882 */ /* 0x000fe20000000000 */
[----:B------:R-:W-:Y:S01]  /*58b0*/  IMAD R0, R2, 0x4, R0 ;  /* 0x0000000402007824 */ /* 0x000fe200078e0200 */
[----:B------:R-:W-:Y:S02]  /*58c0*/  UIADD3 UR4, UPT, UPT, -UR4, URZ, URZ ;  /* 0x000000ff04047290 */ /* 0x000fe4000fffe1ff */
[----:B0-----:R-:W-:-:S06]  /*58d0*/  ULEA UR5, UR7, UR5, 0x18 ;  /* 0x0000000507057291 */ /* 0x001fcc000f8ec0ff */
[----:B------:R-:W-:-:S07]  /*58e0*/  VIADD R0, R0, UR5 ;  /* 0x0000000500007c36 */ /* 0x000fce0008000000 */
.L_x_194:
[----:B------:R0:W3:Y:S01]  /*58f0*/  LDS R2, [R0] ;  /* 0x0000000000027984 */ /* 0x0000e20000000800 */
[----:B------:R-:W-:-:S04]  /*5900*/  UIADD3 UR4, UPT, UPT, UR4, 0x1, URZ ;  /* 0x0000000104047890 */ /* 0x000fc8000fffe0ff */
[----:B------:R-:W-:Y:S01]  /*5910*/  UISETP.NE.AND UP0, UPT, UR4, URZ, UPT ;  /* 0x000000ff0400728c */ /* 0x000fe2000bf05270 */
[----:B0-----:R-:W-:Y:S02]  /*5920*/  VIADD R0, R0, 0x4 ;  /* 0x0000000400007836 */ /* 0x001fe40000000000 */
[----:B---3--:R-:W-:-:S06]  /*5930*/  FADD R5, R2, R5 ;  /* 0x0000000502057221 */ /* 0x008fcc0000000000 */
[----:B------:R-:W-:Y:S05]  /*5940*/  BRA.U UP0, `(.L_x_194) ;  /* 0xfffffffd00e87547 */ /* 0x000fea000b83ffff */
.L_x_184:
[----:B------:R-:W-:Y:S01]  /*5950*/  I2FP.F32.S32 R3, UR6 ;  /* 0x0000000600037c45 */ /* 0x000fe20008201400 */
[----:B------:R-:W-:Y:S03]  /*5960*/  BSSY.RECONVERGENT B0, `(.L_x_195) ;  /* 0x000000d000007945 */ /* 0x000fe60003800200 */
[----:B------:R-:W0:Y:S08]  /*5970*/  MUFU.RCP R0, R3 ;  /* 0x0000000300007308 */ /* 0x000e300000001000 */
[----:B------:R-:W3:Y:S01]  /*5980*/  FCHK P0, R5, R3 ;  /* 0x0000000305007302 */ /* 0x000ee20000000000 */
[----:B012-4-:R-:W-:-:S04]  /*5990*/  FFMA R9, -R3, R0, 1 ;  /* 0x3f80000003097423 */ /* 0x017fc80000000100 */
[----:B------:R-:W-:-:S04]  /*59a0*/  FFMA R0, R0, R9, R0 ;  /* 0x0000000900007223 */ /* 0x000fc80000000000 */
[----:B------:R-:W-:-:S04]  /*59b0*/  FFMA R2, R0, R5, RZ ;  /* 0x0000000500027223 */ /* 0x000fc800000000ff */
[----:B------:R-:W-:-:S04]  /*59c0*/  FFMA R9, -R3, R2, R5 ;  /* 0x0000000203097223 */ /* 0x000fc80000000105 */
[----:B------:R-:W-:Y:S01]  /*59d0*/  FFMA R2, R0, R9, R2 ;  /* 0x0000000900027223 */ /* 0x000fe20000000002 */
[----:B---3--:R-:W-:Y:S06]  /*59e0*/  @!P0 BRA `(.L_x_196) ;  /* 0x0000000000108947 */ /* 0x008fec0003800000 */
[----:B------:R-:W-:Y:S01]  /*59f0*/  IMAD.MOV.U32 R0, RZ, RZ, R5 ;  /* 0x000000ffff007224 */ /* 0x000fe200078e0005 */
[----:B------:R-:W-:-:S07]  /*5a00*/  MOV R6, 0x5a20 ;  /* 0x00005a2000067802 */ /* 0x000fce0000000f00 */
[----:B------:R-:W-:Y:S05]  /*5a10*/  CALL.REL.NOINC `($__internal_5_$__cuda_sm3x_div_rn_noftz_f32_slowpath) ;  /* 0x0000000000d47944 */ /* 0x000fea0003c00000 */
[----:B------:R-:W-:-:S07]  /*5a20*/  IMAD.MOV.U32 R2, RZ, RZ, R0 ;  /* 0x000000ffff027224 */ /* 0x000fce00078e0000 */
.L_x_196:
[----:B------:R-:W-:Y:S05]  /*5a30*/  BSYNC.RECONVERGENT B0 ;  /* 0x0000000000007941 */ /* 0x000fea0003800200 */
.L_x_195:
[----:B------:R-:W0:Y:S01]  /*5a40*/  LDCU UR4, c[0x0][0x3c0] ;  /* 0x00007800ff0477ac */ /* 0x000e220008000800 */
[----:B------:R-:W-:Y:S01]  /*5a50*/  BSSY.RECONVERGENT B0, `(.L_x_197) ;  /* 0x0000011000007945 */ /* 0x000fe20003800200 */
[----:B0-----:R-:W-:-:S04]  /*5a60*/  UIMAD.WIDE UR4, UR4, 0x66666667, URZ ;  /* 0x66666667040478a5 */ /* 0x001fc8000f8e02ff */
[----:B------:R-:W-:-:S04]  /*5a70*/  USHF.R.U32.HI UR4, URZ, 0x1f, UR5 ;  /* 0x0000001fff047899 */ /* 0x000fc80008011605 */
[----:B------:R-:W-:-:S06]  /*5a80*/  ULEA.HI.SX32 UR4, UR5, UR4, 0x1e ;  /* 0x0000000405047291 */ /* 0x000fcc000f8ff2ff */
        /* <DEDUP_REMOVED lines=9> */
[----:B------:R-:W-:Y:S01]  /*5b20*/  IMAD.MOV.U32 R0, RZ, RZ, R11 ;  /* 0x000000ffff007224 */ /* 0x000fe200078e000b */
[----:B------:R-:W-:-:S07]  /*5b30*/  MOV R6, 0x5b50 ;  /* 0x00005b5000067802 */ /* 0x000fce0000000f00 */
[----:B------:R-:W-:Y:S05]  /*5b40*/  CALL.REL.NOINC `($__internal_5_$__cuda_sm3x_div_rn_noftz_f32_slowpath) ;  /* 0x0000000000887944 */ /* 0x000fea0003c00000 */
[----:B------:R-:W-:-:S07]  /*5b50*/  IMAD.MOV.U32 R5, RZ, RZ, R0 ;  /* 0x000000ffff057224 */ /* 0x000fce00078e0000 */
.L_x_198:
[----:B------:R-:W-:Y:S05]  /*5b60*/  BSYNC.RECONVERGENT B0 ;  /* 0x0000000000007941 */ /* 0x000fea0003800200 */
.L_x_197:
[----:B------:R-:W0:Y:S01]  /*5b70*/  LDCU UR10, c[0x0][0x3c0] ;  /* 0x00007800ff0a77ac */ /* 0x000e220008000800 */
[----:B------:R-:W-:Y:S01]  /*5b80*/  IMAD.SHL.U32 R4, R18, 0x4, RZ ;  /* 0x0000000412047824 */ /* 0x000fe200078e00ff */
[----:B------:R-:W-:Y:S01]  /*5b90*/  SHF.R.S32.HI R9, RZ, 0x1f, R18 ;  /* 0x0000001fff097819 */ /* 0x000fe20000011412 */
[----:B------:R-:W-:Y:S01]  /*5ba0*/  FADD R15, |R2|, -RZ ;  /* 0x800000ff020f7221 */ /* 0x000fe20000000200 */
[----:B------:R-:W1:Y:S01]  /*5bb0*/  LDCU.128 UR4, c[0x0][0x390] ;  /* 0x00007200ff0477ac */ /* 0x000e620008000c00 */
[----:B------:R-:W-:Y:S01]  /*5bc0*/  BSSY.RECONVERGENT B0, `(.L_x_199) ;  /* 0x0000015000007945 */ /* 0x000fe20003800200 */
[----:B------:R-:W-:Y:S02]  /*5bd0*/  SHF.L.U64.HI R18, R18, 0x2, R9 ;  /* 0x0000000212127819 */ /* 0x000fe40000010209 */
[----:B0-----:R-:W-:-:S04]  /*5be0*/  I2FP.F32.S32 R3, UR10 ;  /* 0x0000000a00037c45 */ /* 0x001fc80008201400 */
[----:B------:R-:W0:Y:S01]  /*5bf0*/  MUFU.RCP R0, R3 ;  /* 0x0000000300007308 */ /* 0x000e220000001000 */
[C---:B-1----:R-:W-:Y:S02]  /*5c00*/  IADD3 R8, P0, PT, R4.reuse, UR4, RZ ;  /* 0x0000000404087c10 */ /* 0x042fe4000ff1e0ff */
[----:B------:R-:W-:Y:S02]  /*5c10*/  IADD3 R10, P1, PT, R4, UR6, RZ ;  /* 0x00000006040a7c10 */ /* 0x000fe4000ff3e0ff */
[C---:B------:R-:W-:Y:S02]  /*5c20*/  IADD3.X R9, PT, PT, R18.reuse, UR5, RZ, P0, !PT ;  /* 0x0000000512097c10 */ /* 0x040fe400087fe4ff */
[----:B------:R-:W-:-:S03]  /*5c30*/  IADD3.X R11, PT, PT, R18, UR7, RZ, P1, !PT ;  /* 0x00000007120b7c10 */ /* 0x000fc60008ffe4ff */
[----:B------:R1:W-:Y:S03]  /*5c40*/  STG.E desc[UR8][R8.64], R5 ;  /* 0x0000000508007986 */ /* 0x0003e6000c101908 */
[----:B------:R-:W2:Y:S01]  /*5c50*/  FCHK P0, R7, R3 ;  /* 0x0000000307007302 */ /* 0x000ea20000000000 */
[----:B------:R1:W-:Y:S01]  /*5c60*/  STG.E desc[UR8][R10.64], R15 ;  /* 0x0000000f0a007986 */ /* 0x0003e2000c101908 */
[----:B0-----:R-:W-:-:S04]  /*5c70*/  FFMA R13, -R3, R0, 1 ;  /* 0x3f800000030d7423 */ /* 0x001fc80000000100 */
[----:B------:R-:W-:-:S04]  /*5c80*/  FFMA R0, R0, R13, R0 ;  /* 0x0000000d00007223 */ /* 0x000fc80000000000 */
[----:B------:R-:W-:-:S04]  /*5c90*/  FFMA R2, R0, R7, RZ ;  /* 0x0000000700027223 */ /* 0x000fc800000000ff */
[----:B------:R-:W-:-:S04]  /*5ca0*/  FFMA R13, -R3, R2, R7 ;  /* 0x00000002030d7223 */ /* 0x000fc80000000107 */
[----:B------:R-:W-:Y:S01]  /*5cb0*/  FFMA R13, R0, R13, R2 ;  /* 0x0000000d000d7223 */ /* 0x000fe20000000002 */
[----:B-12---:R-:W-:Y:S06]  /*5cc0*/  @!P0 BRA `(.L_x_200) ;  /* 0x0000000000108947 */ /* 0x006fec0003800000 */
[----:B------:R-:W-:Y:S01]  /*5cd0*/  IMAD.MOV.U32 R0, RZ, RZ, R7 ;  /* 0x000000ffff007224 */ /* 0x000fe200078e0007 */
[----:B------:R-:W-:-:S07]  /*5ce0*/  MOV R6, 0x5d00 ;  /* 0x00005d0000067802 */ /* 0x000fce0000000f00 */
[----:B------:R-:W-:Y:S05]  /*5cf0*/  CALL.REL.NOINC `($__internal_5_$__cuda_sm3x_div_rn_noftz_f32_slowpath) ;  /* 0x00000000001c7944 */ /* 0x000fea0003c00000 */
[----:B------:R-:W-:-:S07]  /*5d00*/  IMAD.MOV.U32 R13, RZ, RZ, R0 ;  /* 0x000000ffff0d7224 */ /* 0x000fce00078e0000 */
.L_x_200:
[----:B------:R-:W-:Y:S05]  /*5d10*/  BSYNC.RECONVERGENT B0 ;  /* 0x0000000000007941 */ /* 0x000fea0003800200 */
.L_x_199:
[----:B------:R-:W0:Y:S02]  /*5d20*/  LDCU.64 UR4, c[0x0][0x3a0] ;  /* 0x00007400ff0477ac */ /* 0x000e240008000a00 */
[----:B0-----:R-:W-:-:S04]  /*5d30*/  IADD3 R4, P0, PT, R4, UR4, RZ ;  /* 0x0000000404047c10 */ /* 0x001fc8000ff1e0ff */
[----:B------:R-:W-:-:S05]  /*5d40*/  IADD3.X R5, PT, PT, R18, UR5, RZ, P0, !PT ;  /* 0x0000000512057c10 */ /* 0x000fca00087fe4ff */
[----:B------:R-:W-:Y:S01]  /*5d50*/  STG.E desc[UR8][R4.64], R13 ;  /* 0x0000000d04007986 */ /* 0x000fe2000c101908 */
[----:B------:R-:W-:Y:S05]  /*5d60*/  EXIT ;  /* 0x000000000000794d */ /* 0x000fea0003800000 */
        .weak           $__internal_5_$__cuda_sm3x_div_rn_noftz_f32_slowpath
        .type           $__internal_5_$__cuda_sm3x_div_rn_noftz_f32_slowpath,@function
        .size           $__internal_5_$__cuda_sm3x_div_rn_noftz_f32_slowpath,(.L_x_218 - $__internal_5_$__cuda_sm3x_div_rn_noftz_f32_slowpath)
$__internal_5_$__cuda_sm3x_div_rn_noftz_f32_slowpath:
[----:B------:R-:W-:Y:S01]  /*5d70*/  SHF.R.U32.HI R8, RZ, 0x17, R3 ;  /* 0x00000017ff087819 */ /* 0x000fe20000011603 */
[----:B------:R-:W-:Y:S01]  /*5d80*/  BSSY.RECONVERGENT B1, `(.L_x_201) ;  /* 0x0000062000017945 */ /* 0x000fe20003800200 */
[----:B------:R-:W-:Y:S02]  /*5d90*/  SHF.R.U32.HI R5, RZ, 0x17, R0 ;  /* 0x00000017ff057819 */ /* 0x000fe40000011600 */
[----:B------:R-:W-:Y:S02]  /*5da0*/  LOP3.LUT R8, R8, 0xff, RZ, 0xc0, !PT ;  /* 0x000000ff08087812 */ /* 0x000fe400078ec0ff */
[----:B------:R-:W-:-:S03]  /*5db0*/  LOP3.LUT R12, R5, 0xff, RZ, 0xc0, !PT ;  /* 0x000000ff050c7812 */ /* 0x000fc600078ec0ff */
[----:B------:R-:W-:Y:S02]  /*5dc0*/  VIADD R10, R8, 0xffffffff ;  /* 0xffffffff080a7836 */ /* 0x000fe40000000000 */
[----:B------:R-:W-:-:S03]  /*5dd0*/  VIADD R9, R12, 0xffffffff ;  /* 0xffffffff0c097836 */ /* 0x000fc60000000000 */
[----:B------:R-:W-:-:S04]  /*5de0*/  ISETP.GT.U32.AND P0, PT, R10, 0xfd, PT ;  /* 0x000000fd0a00780c */ /* 0x000fc80003f04070 */
[----:B------:R-:W-:-:S13]  /*5df0*/  ISETP.GT.U32.OR P0, PT, R9, 0xfd, P0 ;  /* 0x000000fd0900780c */ /* 0x000fda0000704470 */
[----:B------:R-:W-:Y:S01]  /*5e00*/  @!P0 IMAD.MOV.U32 R5, RZ, RZ, RZ ;  /* 0x000000ffff058224 */ /* 0x000fe200078e00ff */
        /* <DEDUP_REMOVED lines=19> */
[----:B------:R-:W-:Y:S02]  /*5f40*/  @P0 IMAD.MOV.U32 R5, RZ, RZ, RZ ;  /* 0x000000ffff050224 */ /* 0x000fe400078e00ff */
[----:B------:R-:W-:Y:S01]  /*5f50*/  @!P0 FFMA R0, R0, 1.84467440737095516160e+19, RZ ;  /* 0x5f80000000008823 */ /* 0x000fe200000000ff */
[----:B------:R-:W-:Y:S02]  /*5f60*/  @!P0 IMAD.MOV.U32 R5, RZ, RZ, -0x40 ;  /* 0xffffffc0ff058424 */ /* 0x000fe400078e00ff */
[----:B------:R-:W-:Y:S02]  /*5f70*/  @!P1 FFMA R3, R3, 1.84467440737095516160e+19, RZ ;  /* 0x5f80000003039823 */ /* 0x000fe400000000ff */
[----:B------:R-:W-:-:S07]  /*5f80*/  @!P1 VIADD R5, R5, 0x40 ;  /* 0x0000004005059836 */ /* 0x000fce0000000000 */
.L_x_202:
[----:B------:R-:W-:Y:S01]  /*5f90*/  LEA R10, R8, 0xc0800000, 0x17 ;  /* 0xc0800000080a7811 */ /* 0x000fe200078eb8ff */
[----:B------:R-:W-:Y:S04]  /*5fa0*/  BSSY.RECONVERGENT B2, `(.L_x_207) ;  /* 0x0000036000027945 */ /* 0x000fe80003800200 */
[----:B------:R-:W-:Y:S02]  /*5fb0*/  IMAD.IADD R10, R3, 0x1, -R10 ;  /* 0x00000001030a7824 */ /* 0x000fe400078e0a0a */
[----:B------:R-:W-:Y:S02]  /*5fc0*/  VIADD R3, R12, 0xffffff81 ;  /* 0xffffff810c037836 */ /* 0x000fe40000000000 */
[----:B------:R-:W0:Y:S01]  /*5fd0*/  MUFU.RCP R9, R10 ;  /* 0x0000000a00097308 */ /* 0x000e220000001000 */
[----:B------:R-:W-:Y:S01]  /*5fe0*/  FADD.FTZ R13, -R10, -RZ ;  /* 0x800000ff0a0d7221 */ /* 0x000fe20000010100 */
[C---:B------:R-:W-:Y:S01]  /*5ff0*/  IMAD R0, R3.reuse, -0x800000, R0 ;  /* 0xff80000003007824 */ /* 0x040fe200078e0200 */
[----:B------:R-:W-:-:S05]  /*6000*/  IADD3 R8, PT, PT, R3, 0x7f, -R8 ;  /* 0x0000007f03087810 */ /* 0x000fca0007ffe808 */
[----:B------:R-:W-:Y:S02]  /*6010*/  IMAD.IADD R8, R8, 0x1, R5 ;  /* 0x0000000108087824 */ /* 0x000fe400078e0205 */
[----:B0-----:R-:W-:-:S04]  /*6020*/  FFMA R12, R9, R13, 1 ;  /* 0x3f800000090c7423 */ /* 0x001fc8000000000d */
[----:B------:R-:W-:-:S04]  /*6030*/  FFMA R14, R9, R12, R9 ;  /* 0x0000000c090e7223 */ /* 0x000fc80000000009 */
[----:B------:R-:W-:-:S04]  /*6040*/  FFMA R9, R0, R14, RZ ;  /* 0x0000000e00097223 */ /* 0x000fc800000000ff */
[----:B------:R-:W-:-:S04]  /*6050*/  FFMA R12, R13, R9, R0 ;  /* 0x000000090d0c7223 */ /* 0x000fc80000000000 */
[----:B------:R-:W-:-:S04]  /*6060*/  FFMA R9, R14, R12, R9 ;  /* 0x0000000c0e097223 */ /* 0x000fc80000000009 */
[----:B------:R-:W-:-:S04]  /*6070*/  FFMA R12, R13, R9, R0 ;  /* 0x000000090d0c7223 */ /* 0x000fc80000000000 */
[----:B------:R-:W-:-:S05]  /*6080*/  FFMA R0, R14, R12, R9 ;  /* 0x0000000c0e007223 */ /* 0x000fca0000000009 */
[----:B------:R-:W-:-:S04]  /*6090*/  SHF.R.U32.HI R3, RZ, 0x17, R0 ;  /* 0x00000017ff037819 */ /* 0x000fc80000011600 */
[----:B------:R-:W-:-:S05]  /*60a0*/  LOP3.LUT R3, R3, 0xff, RZ, 0xc0, !PT ;  /* 0x000000ff03037812 */ /* 0x000fca00078ec0ff */
[----:B------:R-:W-:-:S04]  /*60b0*/  IMAD.IADD R13, R3, 0x1, R8 ;  /* 0x00000001030d7824 */ /* 0x000fc800078e0208 */
        /* <DEDUP_REMOVED lines=11> */
[C---:B------:R-:W-:Y:S02]  /*6170*/  VIADD R10, R13.reuse, 0x20 ;  /* 0x000000200d0a7836 */ /* 0x040fe40000000000 */
[CCC-:B------:R-:W-:Y:S01]  /*6180*/  FFMA.RM R8, R14.reuse, R12.reuse, R9.reuse ;  /* 0x0000000c0e087223 */ /* 0x1c0fe20000004009 */
[----:B------:R-:W-:Y:S02]  /*6190*/  ISETP.NE.AND P2, PT, R13, RZ, PT ;  /* 0x000000ff0d00720c */ /* 0x000fe40003f45270 */
        /* <DEDUP_REMOVED lines=14> */
[----:B------:R-:W-:-:S05]  /*6280*/  LOP3.LUT R3, R3, R8, RZ, 0xc0, !PT ;  /* 0x0000000803037212 */ /* 0x000fca00078ec0ff */
[----:B------:R-:W-:-:S05]  /*6290*/  IMAD.IADD R3, R10, 0x1, R3 ;  /* 0x000000010a037824 */ /* 0x000fca00078e0203 */
[----:B------:R-:W-:Y:S01]  /*62a0*/  LOP3.LUT R0, R3, R0, RZ, 0xfc, !PT ;  /* 0x0000000003007212 */ /* 0x000fe200078efcff */
[----:B------:R-:W-:Y:S06]  /*62b0*/  BRA `(.L_x_210) ;  /* 0x0000000000107947 */ /* 0x000fec0003800000 */
.L_x_209:
[----:B------:R-:W-:-:S04]  /*62c0*/  LOP3.LUT R0, R0, 0x80000000, RZ, 0xc0, !PT ;  /* 0x8000000000007812 */ /* 0x000fc800078ec0ff */
[----:B------:R-:W-:Y:S01]  /*62d0*/  LOP3.LUT R0, R0, 0x7f800000, RZ, 0xfc, !PT ;  /* 0x7f80000000007812 */ /* 0x000fe200078efcff */
[----:B------:R-:W-:Y:S06]  /*62e0*/  BRA `(.L_x_210) ;  /* 0x0000000000047947 */ /* 0x000fec0003800000 */
.L_x_208:
[----:B------:R-:W-:-:S07]  /*62f0*/  IMAD R0, R8, 0x800000, R0 ;  /* 0x0080000008007824 */ /* 0x000fce00078e0200 */
.L_x_210:
[----:B------:R-:W-:Y:S05]  /*6300*/  BSYNC.RECONVERGENT B2 ;  /* 0x0000000000027941 */ /* 0x000fea0003800200 */
.L_x_207:
[----:B------:R-:W-:Y:S05]  /*6310*/  BRA `(.L_x_211) ;  /* 0x0000000000207947 */ /* 0x000fea0003800000 */
.L_x_206:
[----:B------:R-:W-:-:S04]  /*6320*/  LOP3.LUT R0, R3, 0x80000000, R0, 0x48, !PT ;  /* 0x8000000003007812 */ /* 0x000fc800078e4800 */
[----:B------:R-:W-:Y:S01]  /*6330*/  LOP3.LUT R0, R0, 0x7f800000, RZ, 0xfc, !PT ;  /* 0x7f80000000007812 */ /* 0x000fe200078efcff */
[----:B------:R-:W-:Y:S06]  /*6340*/  BRA `(.L_x_211) ;  /* 0x0000000000147947 */ /* 0x000fec0003800000 */
.L_x_205:
[----:B------:R-:W-:Y:S01]  /*6350*/  LOP3.LUT R0, R3, 0x80000000, R0, 0x48, !PT ;  /* 0x8000000003007812 */ /* 0x000fe200078e4800 */
[----:B------:R-:W-:Y:S06]  /*6360*/  BRA `(.L_x_211) ;  /* 0x00000000000c7947 */ /* 0x000fec0003800000 */
.L_x_204:
[----:B------:R-:W0:Y:S01]  /*6370*/  MUFU.RSQ R0, -QNAN ;  /* 0xffc0000000007908 */ /* 0x000e220000001400 */
[----:B------:R-:W-:Y:S05]  /*6380*/  BRA `(.L_x_211) ;  /* 0x0000000000047947 */ /* 0x000fea0003800000 */
.L_x_203:
[----:B------:R-:W-:-:S07]  /*6390*/  FADD.FTZ R0, R0, R3 ;  /* 0x0000000300007221 */ /* 0x000fce0000010000 */
.L_x_211:
[----:B------:R-:W-:Y:S05]  /*63a0*/  BSYNC.RECONVERGENT B1 ;  /* 0x0000000000017941 */ /* 0x000fea0003800200 */
.L_x_201:
[----:B------:R-:W-:Y:S02]  /*63b0*/  IMAD.MOV.U32 R8, RZ, RZ, R6 ;  /* 0x000000ffff087224 */ /* 0x000fe400078e0006 */
[----:B------:R-:W-:-:S04]  /*63c0*/  IMAD.MOV.U32 R9, RZ, RZ, 0x0 ;  /* 0x00000000ff097424 */ /* 0x000fc800078e00ff */
[----:B0-----:R-:W-:Y:S05]  /*63d0*/  RET.REL.NODEC R8 `(pimc_evolution_kernel) ;  /* 0xffffff9c08087950 */ /* 0x001fea0003c3ffff */
.L_x_212:
        /* <DEDUP_REMOVED lines=10> */
.L_x_218:


//--------------------- .nv.global.init           --------------------------
	.section	.nv.global.init,"aw",@progbits
	.align	4
.nv.global.init:
	.type		mrg32k3aM1SubSeq,@object
	.size		mrg32k3aM1SubSeq,(mrg32k3aM2SubSeq - mrg32k3aM1SubSeq)
mrg32k3aM1SubSeq:
        /*0000*/ 	.byte	0x0b, 0xcc, 0xee, 0x04, 0x73, 0x29, 0x8b, 0x6f, 0xf6, 0x53, 0x03, 0xf6, 0x23, 0xf6, 0xea, 0xda
        /* <DEDUP_REMOVED lines=125> */
	.type		mrg32k3aM2SubSeq,@object
	.size		mrg32k3aM2SubSeq,(mrg32k3aM1 - mrg32k3aM2SubSeq)
mrg32k3aM2SubSeq:
        /* <DEDUP_REMOVED lines=126> */
	.type		mrg32k3aM1,@object
	.size		mrg32k3aM1,(mrg32k3aM1Seq - mrg32k3aM1)
mrg32k3aM1:
        /* <DEDUP_REMOVED lines=144> */
	.type		mrg32k3aM1Seq,@object
	.size		mrg32k3aM1Seq,(mrg32k3aM2 - mrg32k3aM1Seq)
mrg32k3aM1Seq:
        /* <DEDUP_REMOVED lines=144> */
	.type		mrg32k3aM2,@object
	.size		mrg32k3aM2,(mrg32k3aM2Seq - mrg32k3aM2)
mrg32k3aM2:
        /* <DEDUP_REMOVED lines=144> */
	.type		mrg32k3aM2Seq,@object
	.size		mrg32k3aM2Seq,(precalc_xorwow_matrix - mrg32k3aM2Seq)
mrg32k3aM2Seq:
        /* <DEDUP_REMOVED lines=144> */
	.type		precalc_xorwow_matrix,@object
	.size		precalc_xorwow_matrix,(precalc_xorwow_offset_matrix - precalc_xorwow_matrix)
precalc_xorwow_matrix:
        /* <DEDUP_REMOVED lines=6400> */
	.type		precalc_xorwow_offset_matrix,@object
	.size		precalc_xorwow_offset_matrix,(.L_1 - precalc_xorwow_offset_matrix)
precalc_xorwow_offset_matrix:
        /* <DEDUP_REMOVED lines=6400> */
.L_1:


//--------------------- .nv.shared.initialize_random_spins --------------------------
	.section	.nv.shared.initialize_random_spins,"aw",@nobits
	.sectionflags	@""
	.align	16
	.zero		1024


//--------------------- .nv.shared.reserved.0     --------------------------
	.section	.nv.shared.reserved.0,"aw",@nobits
	.weak		__nv_reservedSMEM_offset_0_alias
	.size		__nv_reservedSMEM_offset_0_alias, 0, 64
	.other		__nv_reservedSMEM_offset_0_alias,@"STO_CUDA_RESERVED_SHARED STV_DEFAULT"
__nv_reservedSMEM_offset_0_alias:
	.zero		0
	.zero		64


//--------------------- .nv.shared.pimc_performance_metrics --------------------------
	.section	.nv.shared.pimc_performance_metrics,"aw",@nobits
	.sectionflags	@""
	.align	16
	.zero		1024


//--------------------- .nv.shared.compute_ensemble_statistics --------------------------
	.section	.nv.shared.compute_ensemble_statistics,"aw",@nobits
	.sectionflags	@""
	.align	16
	.zero		1024


//--------------------- .nv.shared.update_annealing_schedule --------------------------
	.section	.nv.shared.update_annealing_schedule,"aw",@nobits
	.sectionflags	@""
	.align	16
	.zero		1024


//--------------------- .nv.shared.replica_exchange_kernel --------------------------
	.section	.nv.shared.replica_exchange_kernel,"aw",@nobits
	.sectionflags	@""
	.align	16
	.zero		1024


//--------------------- .nv.shared.pimc_evolution_kernel --------------------------
	.section	.nv.shared.pimc_evolution_kernel,"aw",@nobits
	.sectionflags	@""
	.align	16
	.zero		1024


//--------------------- .nv.constant0.initialize_random_spins --------------------------
	.section	.nv.constant0.initialize_random_spins,"a",@progbits
	.sectionflags	@""
	.align	4
.nv.constant0.initialize_random_spins:
	.zero		920


//--------------------- .nv.constant0.pimc_performance_metrics --------------------------
	.section	.nv.constant0.pimc_performance_metrics,"a",@progbits
	.sectionflags	@""
	.align	4
.nv.constant0.pimc_performance_metrics:
	.zero		928


//--------------------- .nv.constant0.compute_ensemble_statistics --------------------------
	.section	.nv.constant0.compute_ensemble_statistics,"a",@progbits
	.sectionflags	@""
	.align	4
.nv.constant0.compute_ensemble_statistics:
	.zero		976


//--------------------- .nv.constant0.update_annealing_schedule --------------------------
	.section	.nv.constant0.update_annealing_schedule,"a",@progbits
	.sectionflags	@""
	.align	4
.nv.constant0.update_annealing_schedule:
	.zero		924


//--------------------- .nv.constant0.replica_exchange_kernel --------------------------
	.section	.nv.constant0.replica_exchange_kernel,"a",@progbits
	.sectionflags	@""
	.align	4
.nv.constant0.replica_exchange_kernel:
	.zero		968


//--------------------- .nv.constant0.pimc_evolution_kernel --------------------------
	.section	.nv.constant0.pimc_evolution_kernel,"a",@progbits
	.sectionflags	@""
	.align	4
.nv.constant0.pimc_evolution_kernel:
	.zero		976


//--------------------- SYMBOLS --------------------------

	.type		.nv.reservedSmem.offset0,@object
	.size		.nv.reservedSmem.offset0,0x4
	.type		.nv.reservedSmem.cap,@object
	.size		.nv.reservedSmem.cap,0x4
